	.target	sm_90a

	.elftype	@"ET_EXEC"


//--------------------- .note.nv.tkinfo           --------------------------
	.section	.note.nv.tkinfo,"",@"SHT_NOTE"
	.sectionflags	@"SHF_NOTE_NV_TKINFO"
	.tkinfo
        /*0018*/ 	.word	0x00000002
        /*0030*/ 	.string	""
        /*0030*/ 	.string	"ptxas"
        /*0030*/ 	.string	"Cuda compilation tools, release 13.0, V13.0.88"
        /*0030*/ 	.string	"Build cuda_13.0.r13.0/compiler.36424714_0"
        /*0030*/ 	.string	"-v  -suppress-debug-info  -lineinfo  -arch sm_90a "



//--------------------- .note.nv.cuinfo           --------------------------
	.section	.note.nv.cuinfo,"",@"SHT_NOTE"
	.sectionflags	@"SHF_NOTE_NV_CUINFO"
        /*0018*/ 	.short	0x0002
        /*001a*/ 	.short	0x005a
        /*001c*/ 	.short	0x0082
	.zero		2


//--------------------- .nv.info                  --------------------------
	.section	.nv.info,"",@"SHT_CUDA_INFO"
	.align	4


	//----- nvinfo : EIATTR_REGCOUNT
	.align		4
        /*0000*/ 	.byte	0x04, 0x2f
        /*0002*/ 	.short	(.L_1 - .L_0)
	.align		4
.L_0:
        /*0004*/ 	.word	index@(matmul_kernel)
        /*0008*/ 	.word	0x000000ff


	//----- nvinfo : EIATTR_FRAME_SIZE
	.align		4
.L_1:
        /*000c*/ 	.byte	0x04, 0x11
        /*000e*/ 	.short	(.L_3 - .L_2)
	.align		4
.L_2:
        /*0010*/ 	.word	index@(matmul_kernel)
        /*0014*/ 	.word	0x000005b8


	//----- nvinfo : EIATTR_MIN_STACK_SIZE
	.align		4
.L_3:
        /*0018*/ 	.byte	0x04, 0x12
        /*001a*/ 	.short	(.L_5 - .L_4)
	.align		4
.L_4:
        /*001c*/ 	.word	index@(matmul_kernel)
        /*0020*/ 	.word	0x000005b8
.L_5:


//--------------------- .nv.compat                --------------------------
	.section	.nv.compat,"",@"SHT_CUDA_COMPAT_INFO"
	.align	4
        /*0000*/ 	.byte	0x02, 0x09, 0x01, 0x00, 0x02, 0x02, 0x04, 0x00, 0x02, 0x05, 0x05, 0x00, 0x03, 0x07, 0x01, 0x01
        /*0010*/ 	.byte	0x02, 0x03, 0x00, 0x00, 0x02, 0x06, 0x01, 0x00, 0x04, 0x0b, 0x08, 0x00, 0x00, 0x00, 0x00, 0x00
        /*0020*/ 	.byte	0x00, 0x00, 0x00, 0x00


//--------------------- .nv.info.matmul_kernel    --------------------------
	.section	.nv.info.matmul_kernel,"",@"SHT_CUDA_INFO"
	.sectionflags	@""
	.align	4


	//----- nvinfo : EIATTR_CUDA_API_VERSION
	.align		4
        /*0000*/ 	.byte	0x04, 0x37
        /*0002*/ 	.short	(.L_7 - .L_6)
.L_6:
        /*0004*/ 	.word	0x00000082


	//----- nvinfo : EIATTR_KPARAM_INFO
	.align		4
.L_7:
        /*0008*/ 	.byte	0x04, 0x17
        /*000a*/ 	.short	(.L_9 - .L_8)
.L_8:
        /*000c*/ 	.word	0x00000000
        /*0010*/ 	.short	0x000d
        /*0012*/ 	.short	0x0048
        /*0014*/ 	.byte	0x00, 0xf4, 0x21, 0x00


	//----- nvinfo : EIATTR_KPARAM_INFO
	.align		4
.L_9:
        /*0018*/ 	.byte	0x04, 0x17
        /*001a*/ 	.short	(.L_11 - .L_10)
.L_10:
        /*001c*/ 	.word	0x00000000
        /*0020*/ 	.short	0x000c
        /*0022*/ 	.short	0x0040
        /*0024*/ 	.byte	0x00, 0xf4, 0x21, 0x00


	//----- nvinfo : EIATTR_KPARAM_INFO
	.align		4
.L_11:
        /*0028*/ 	.byte	0x04, 0x17
        /*002a*/ 	.short	(.L_13 - .L_12)
.L_12:
        /*002c*/ 	.word	0x00000000
        /*0030*/ 	.short	0x000b
        /*0032*/ 	.short	0x0038
        /*0034*/ 	.byte	0x00, 0xf0, 0x11, 0x00


	//----- nvinfo : EIATTR_KPARAM_INFO
	.align		4
.L_13:
        /*0038*/ 	.byte	0x04, 0x17
        /*003a*/ 	.short	(.L_15 - .L_14)
.L_14:
        /*003c*/ 	.word	0x00000000
        /*0040*/ 	.short	0x000a
        /*0042*/ 	.short	0x0034
        /*0044*/ 	.byte	0x00, 0xf0, 0x11, 0x00


	//----- nvinfo : EIATTR_KPARAM_INFO
	.align		4
.L_15:
        /*0048*/ 	.byte	0x04, 0x17
        /*004a*/ 	.short	(.L_17 - .L_16)
.L_16:
        /*004c*/ 	.word	0x00000000
        /*0050*/ 	.short	0x0009
        /*0052*/ 	.short	0x0030
        /*0054*/ 	.byte	0x00, 0xf0, 0x11, 0x00


	//----- nvinfo : EIATTR_KPARAM_INFO
	.align		4
.L_17:
        /*0058*/ 	.byte	0x04, 0x17
        /*005a*/ 	.short	(.L_19 - .L_18)
.L_18:
        /*005c*/ 	.word	0x00000000
        /*0060*/ 	.short	0x0008
        /*0062*/ 	.short	0x002c
        /*0064*/ 	.byte	0x00, 0xf0, 0x11, 0x00


	//----- nvinfo : EIATTR_KPARAM_INFO
	.align		4
.L_19:
        /*0068*/ 	.byte	0x04, 0x17
        /*006a*/ 	.short	(.L_21 - .L_20)
.L_20:
        /*006c*/ 	.word	0x00000000
        /*0070*/ 	.short	0x0007
        /*0072*/ 	.short	0x0028
        /*0074*/ 	.byte	0x00, 0xf0, 0x11, 0x00


	//----- nvinfo : EIATTR_KPARAM_INFO
	.align		4
.L_21:
        /*0078*/ 	.byte	0x04, 0x17
        /*007a*/ 	.short	(.L_23 - .L_22)
.L_22:
        /*007c*/ 	.word	0x00000000
        /*0080*/ 	.short	0x0006
        /*0082*/ 	.short	0x0024
        /*0084*/ 	.byte	0x00, 0xf0, 0x11, 0x00


	//----- nvinfo : EIATTR_KPARAM_INFO
	.align		4
.L_23:
        /*0088*/ 	.byte	0x04, 0x17
        /*008a*/ 	.short	(.L_25 - .L_24)
.L_24:
        /*008c*/ 	.word	0x00000000
        /*0090*/ 	.short	0x0005
        /*0092*/ 	.short	0x0020
        /*0094*/ 	.byte	0x00, 0xf0, 0x11, 0x00


	//----- nvinfo : EIATTR_KPARAM_INFO
	.align		4
.L_25:
        /*0098*/ 	.byte	0x04, 0x17
        /*009a*/ 	.short	(.L_27 - .L_26)
.L_26:
        /*009c*/ 	.word	0x00000000
        /*00a0*/ 	.short	0x0004
        /*00a2*/ 	.short	0x001c
        /*00a4*/ 	.byte	0x00, 0xf0, 0x11, 0x00


	//----- nvinfo : EIATTR_KPARAM_INFO
	.align		4
.L_27:
        /*00a8*/ 	.byte	0x04, 0x17
        /*00aa*/ 	.short	(.L_29 - .L_28)
.L_28:
        /*00ac*/ 	.word	0x00000000
        /*00b0*/ 	.short	0x0003
        /*00b2*/ 	.short	0x0018
        /*00b4*/ 	.byte	0x00, 0xf0, 0x11, 0x00


	//----- nvinfo : EIATTR_KPARAM_INFO
	.align		4
.L_29:
        /*00b8*/ 	.byte	0x04, 0x17
        /*00ba*/ 	.short	(.L_31 - .L_30)
.L_30:
        /*00bc*/ 	.word	0x00000000
        /*00c0*/ 	.short	0x0002
        /*00c2*/ 	.short	0x0010
        /*00c4*/ 	.byte	0x00, 0xf4, 0x21, 0x00


	//----- nvinfo : EIATTR_KPARAM_INFO
	.align		4
.L_31:
        /*00c8*/ 	.byte	0x04, 0x17
        /*00ca*/ 	.short	(.L_33 - .L_32)
.L_32:
        /*00cc*/ 	.word	0x00000000
        /*00d0*/ 	.short	0x0001
        /*00d2*/ 	.short	0x0008
        /*00d4*/ 	.byte	0x00, 0xf4, 0x21, 0x00


	//----- nvinfo : EIATTR_KPARAM_INFO
	.align		4
.L_33:
        /*00d8*/ 	.byte	0x04, 0x17
        /*00da*/ 	.short	(.L_35 - .L_34)
.L_34:
        /*00dc*/ 	.word	0x00000000
        /*00e0*/ 	.short	0x0000
        /*00e2*/ 	.short	0x0000
        /*00e4*/ 	.byte	0x00, 0xf4, 0x21, 0x00


	//----- nvinfo : EIATTR_SPARSE_MMA_MASK
	.align		4
.L_35:
        /*00e8*/ 	.byte	0x03, 0x50
        /*00ea*/ 	.short	0x0000


	//----- nvinfo : EIATTR_MAXREG_COUNT
	.align		4
        /*00ec*/ 	.byte	0x03, 0x1b
        /*00ee*/ 	.short	0x00ff


	//----- nvinfo : EIATTR_NUM_BARRIERS
	.align		4
        /*00f0*/ 	.byte	0x02, 0x4c
        /*00f2*/ 	.byte	0x01
	.zero		1


	//----- nvinfo : EIATTR_ANNOTATIONS
	.align		4
        /*00f4*/ 	.byte	0x04, 0x55
        /*00f6*/ 	.short	(.L_37 - .L_36)


	//   ....[0]....
.L_36:
        /*00f8*/ 	.word	0x00000001
        /*00fc*/ 	.byte	0x70, 0x09, 0x00, 0x00, 0x01, 0x00, 0x00, 0x00, 0xa0, 0x46, 0x00, 0x00, 0x01, 0x00, 0x00, 0x00
        /* <DEDUP_REMOVED lines=374> */
        /*186c*/ 	.byte	0x00, 0xc3, 0x00, 0x00


	//----- nvinfo : EIATTR_MERCURY_ISA_VERSION
	.align		4
.L_37:
        /*1870*/ 	.byte	0x03, 0x5f
        /*1872*/ 	.short	0x0101


	//----- nvinfo : EIATTR_EXIT_INSTR_OFFSETS
	.align		4
        /*1874*/ 	.byte	0x04, 0x1c
        /*1876*/ 	.short	(.L_39 - .L_38)


	//   ....[0]....
.L_38:
        /*1878*/ 	.word	0x00015410


	//   ....[1]....
        /*187c*/ 	.word	0x00015440


	//----- nvinfo : EIATTR_REQNTID
	.align		4
.L_39:
        /*1880*/ 	.byte	0x04, 0x10
        /*1882*/ 	.short	(.L_41 - .L_40)
.L_40:
        /*1884*/ 	.word	0x00000100
        /*1888*/ 	.word	0x00000001
        /*188c*/ 	.word	0x00000001


	//----- nvinfo : EIATTR_CBANK_PARAM_SIZE
	.align		4
.L_41:
        /*1890*/ 	.byte	0x03, 0x19
        /*1892*/ 	.short	0x0050


	//----- nvinfo : EIATTR_PARAM_CBANK
	.align		4
        /*1894*/ 	.byte	0x04, 0x0a
        /*1896*/ 	.short	(.L_43 - .L_42)
	.align		4
.L_42:
        /*1898*/ 	.word	index@(.nv.constant0.matmul_kernel)
        /*189c*/ 	.short	0x0210
        /*189e*/ 	.short	0x0050


	//----- nvinfo : EIATTR_SW_WAR
	.align		4
.L_43:
        /*18a0*/ 	.byte	0x04, 0x36
        /*18a2*/ 	.short	(.L_45 - .L_44)
.L_44:
        /*18a4*/ 	.word	0x00000008
.L_45:


//--------------------- .nv.callgraph             --------------------------
	.section	.nv.callgraph,"",@"SHT_CUDA_CALLGRAPH"
	.align	4
	.sectionentsize	8
	.align		4
        /*0000*/ 	.word	0x00000000
	.align		4
        /*0004*/ 	.word	0xffffffff
	.align		4
        /*0008*/ 	.word	0x00000000
	.align		4
        /*000c*/ 	.word	0xfffffffe
	.align		4
        /*0010*/ 	.word	0x00000000
	.align		4
        /*0014*/ 	.word	0xfffffffd
	.align		4
        /*0018*/ 	.word	0x00000000
	.align		4
        /*001c*/ 	.word	0xfffffffc


//--------------------- .text.matmul_kernel       --------------------------
	.section	.text.matmul_kernel,"ax",@progbits
	.align	128
        .global         matmul_kernel
        .type           matmul_kernel,@function
        .size           matmul_kernel,(.L_x_3 - matmul_kernel)
        .other          matmul_kernel,@"STO_CUDA_ENTRY STV_DEFAULT"
matmul_kernel:
.text.matmul_kernel:
[----:B------:R-:W0:Y:S08]  /*0000*/  LDC R1, c[0x0][0x28] ;  /* 0x00000a00ff017b82 */ /* 0x000e300000000800 */
[----:B------:R-:W1:Y:S01]  /*0010*/  LDC.64 R116, c[0x0][0x228] ;  /* 0x00008a00ff747b82 */ /* 0x000e620000000a00 */
[----:B------:R-:W2:Y:S01]  /*0020*/  S2R R5, SR_CTAID.X ;  /* 0x0000000000057919 */ /* 0x000ea20000002500 */
[----:B0-----:R-:W-:Y:S01]  /*0030*/  VIADD R1, R1, 0xfffffa48 ;  /* 0xfffffa4801017836 */ /* 0x001fe20000000000 */
[----:B------:R-:W-:Y:S01]  /*0040*/  UMOV UR6, 0x400 ;  /* 0x0000040000067882 */ /* 0x000fe20000000000 */
[----:B------:R-:W-:Y:S01]  /*0050*/  ULDC.64 UR24, c[0x0][0x208] ;  /* 0x0000820000187ab9 */ /* 0x000fe20000000a00 */
[----:B------:R-:W0:Y:S01]  /*0060*/  S2R R36, SR_TID.X ;  /* 0x0000000000247919 */ /* 0x000e220000002100 */
[----:B------:R-:W-:-:S02]  /*0070*/  CS2R R52, SRZ ;  /* 0x0000000000347805 */ /* 0x000fc4000001ff00 */
[----:B------:R-:W-:Y:S01]  /*0080*/  CS2R R54, SRZ ;  /* 0x0000000000367805 */ /* 0x000fe2000001ff00 */
[----:B------:R-:W3:Y:S01]  /*0090*/  LDC R176, c[0x0][0x230] ;  /* 0x00008c00ffb07b82 */ /* 0x000ee20000000800 */
[----:B------:R-:W-:Y:S02]  /*00a0*/  CS2R R132, SRZ ;  /* 0x0000000000847805 */ /* 0x000fe4000001ff00 */
[----:B------:R-:W-:Y:S02]  /*00b0*/  CS2R R134, SRZ ;  /* 0x0000000000867805 */ /* 0x000fe4000001ff00 */
[----:B------:R-:W-:Y:S02]  /*00c0*/  CS2R R140, SRZ ;  /* 0x00000000008c7805 */ /* 0x000fe4000001ff00 */
[----:B------:R-:W-:Y:S02]  /*00d0*/  CS2R R142, SRZ ;  /* 0x00000000008e7805 */ /* 0x000fe4000001ff00 */
[----:B------:R-:W-:-:S02]  /*00e0*/  CS2R R108, SRZ ;  /* 0x00000000006c7805 */ /* 0x000fc4000001ff00 */
[----:B------:R-:W-:Y:S02]  /*00f0*/  CS2R R110, SRZ ;  /* 0x00000000006e7805 */ /* 0x000fe4000001ff00 */
        /* <DEDUP_REMOVED lines=8> */
[----:B------:R-:W-:Y:S01]  /*0180*/  CS2R R68, SRZ ;  /* 0x0000000000447805 */ /* 0x000fe2000001ff00 */
[----:B-1----:R-:W-:Y:S01]  /*0190*/  VIADD R0, R117, 0x1ff ;  /* 0x000001ff75007836 */ /* 0x002fe20000000000 */
[----:B------:R-:W-:Y:S02]  /*01a0*/  CS2R R70, SRZ ;  /* 0x0000000000467805 */ /* 0x000fe4000001ff00 */
[----:B------:R-:W-:-:S02]  /*01b0*/  CS2R R60, SRZ ;  /* 0x00000000003c7805 */ /* 0x000fc4000001ff00 */
[----:B------:R-:W-:Y:S02]  /*01c0*/  CS2R R62, SRZ ;  /* 0x00000000003e7805 */ /* 0x000fe4000001ff00 */
[----:B------:R-:W-:Y:S02]  /*01d0*/  CS2R R28, SRZ ;  /* 0x00000000001c7805 */ /* 0x000fe4000001ff00 */
[----:B------:R-:W-:Y:S02]  /*01e0*/  SHF.R.S32.HI R3, RZ, 0x1f, R0 ;  /* 0x0000001fff037819 */ /* 0x000fe40000011400 */
[----:B------:R-:W-:Y:S02]  /*01f0*/  CS2R R30, SRZ ;  /* 0x00000000001e7805 */ /* 0x000fe4000001ff00 */
[----:B------:R-:W-:Y:S01]  /*0200*/  CS2R R16, SRZ ;  /* 0x0000000000107805 */ /* 0x000fe2000001ff00 */
[----:B---3--:R-:W-:Y:S01]  /*0210*/  VIADD R176, R176, 0x1f ;  /* 0x0000001fb0b07836 */ /* 0x008fe20000000000 */
[----:B------:R-:W-:-:S02]  /*0220*/  LEA.HI R3, R3, R0, RZ, 0x9 ;  /* 0x0000000003037211 */ /* 0x000fc400078f48ff */
[----:B------:R-:W-:Y:S02]  /*0230*/  CS2R R18, SRZ ;  /* 0x0000000000127805 */ /* 0x000fe4000001ff00 */
[----:B--2---:R-:W-:Y:S02]  /*0240*/  IABS R8, R5 ;  /* 0x0000000500087213 */ /* 0x004fe40000000000 */
[----:B------:R-:W-:Y:S02]  /*0250*/  CS2R R12, SRZ ;  /* 0x00000000000c7805 */ /* 0x000fe4000001ff00 */
[----:B------:R-:W-:Y:S02]  /*0260*/  SHF.R.S32.HI R3, RZ, 0x9, R3 ;  /* 0x00000009ff037819 */ /* 0x000fe40000011403 */
[----:B------:R-:W-:Y:S02]  /*0270*/  CS2R R14, SRZ ;  /* 0x00000000000e7805 */ /* 0x000fe4000001ff00 */
[----:B0-----:R-:W-:-:S02]  /*0280*/  SHF.R.U32.HI R174, RZ, 0x7, R36 ;  /* 0x00000007ffae7819 */ /* 0x001fc40000011624 */
[----:B------:R-:W-:Y:S02]  /*0290*/  CS2R R20, SRZ ;  /* 0x0000000000147805 */ /* 0x000fe4000001ff00 */
[----:B------:R-:W-:Y:S01]  /*02a0*/  CS2R R22, SRZ ;  /* 0x0000000000167805 */ /* 0x000fe2000001ff00 */
[----:B------:R-:W-:Y:S01]  /*02b0*/  IMAD.SHL.U32 R4, R3, 0x8, RZ ;  /* 0x0000000803047824 */ /* 0x000fe200078e00ff */
[----:B------:R-:W-:Y:S02]  /*02c0*/  CS2R R24, SRZ ;  /* 0x0000000000187805 */ /* 0x000fe4000001ff00 */
[----:B------:R-:W-:Y:S02]  /*02d0*/  CS2R R26, SRZ ;  /* 0x00000000001a7805 */ /* 0x000fe4000001ff00 */
[----:B------:R-:W-:Y:S02]  /*02e0*/  CS2R R32, SRZ ;  /* 0x0000000000207805 */ /* 0x000fe4000001ff00 */
[----:B------:R-:W-:-:S02]  /*02f0*/  CS2R R34, SRZ ;  /* 0x0000000000227805 */ /* 0x000fc4000001ff00 */
[-C--:B------:R-:W-:Y:S02]  /*0300*/  IABS R7, R4.reuse ;  /* 0x0000000400077213 */ /* 0x080fe40000000000 */
[----:B------:R-:W-:Y:S02]  /*0310*/  CS2R R40, SRZ ;  /* 0x0000000000287805 */ /* 0x000fe4000001ff00 */
[----:B------:R-:W-:Y:S02]  /*0320*/  IABS R10, R4 ;  /* 0x00000004000a7213 */ /* 0x000fe40000000000 */
[----:B------:R-:W-:Y:S01]  /*0330*/  CS2R R42, SRZ ;  /* 0x00000000002a7805 */ /* 0x000fe2000001ff00 */
[----:B------:R-:W0:Y:S01]  /*0340*/  I2F.RP R0, R7 ;  /* 0x0000000700007306 */ /* 0x000e220000209400 */
        /* <DEDUP_REMOVED lines=13> */
[----:B------:R-:W-:Y:S01]  /*0420*/  CS2R R98, SRZ ;  /* 0x0000000000627805 */ /* 0x000fe2000001ff00 */
[----:B0-----:R-:W0:Y:S01]  /*0430*/  MUFU.RCP R0, R0 ;  /* 0x0000000000007308 */ /* 0x001e220000001000 */
        /* <DEDUP_REMOVED lines=12> */
[----:B------:R-:W-:Y:S01]  /*0500*/  SGXT.U32 R174, R174, 0x1 ;  /* 0x00000001aeae781a */ /* 0x000fe20000000000 */
[----:B0-----:R-:W-:-:S02]  /*0510*/  VIADD R2, R0, 0xffffffe ;  /* 0x0ffffffe00027836 */ /* 0x001fc40000000000 */
[----:B------:R-:W-:Y:S02]  /*0520*/  IMAD.MOV R0, RZ, RZ, -R10 ;  /* 0x000000ffff007224 */ /* 0x000fe400078e0a0a */
[----:B------:R0:W1:Y:S02]  /*0530*/  F2I.FTZ.U32.TRUNC.NTZ R3, R2 ;  /* 0x0000000200037305 */ /* 0x000064000021f000 */
[----:B0-----:R-:W-:Y:S02]  /*0540*/  IMAD.MOV.U32 R2, RZ, RZ, RZ ;  /* 0x000000ffff027224 */ /* 0x001fe400078e00ff */
[----:B-1----:R-:W-:-:S04]  /*0550*/  IMAD.MOV R6, RZ, RZ, -R3 ;  /* 0x000000ffff067224 */ /* 0x002fc800078e0a03 */
[----:B------:R-:W-:Y:S02]  /*0560*/  IMAD R9, R6, R7, RZ ;  /* 0x0000000706097224 */ /* 0x000fe400078e02ff */
[----:B------:R-:W-:Y:S02]  /*0570*/  IMAD.MOV.U32 R6, RZ, RZ, R8 ;  /* 0x000000ffff067224 */ /* 0x000fe400078e0008 */
[----:B------:R-:W-:-:S06]  /*0580*/  IMAD.HI.U32 R3, R3, R9, R2 ;  /* 0x0000000903037227 */ /* 0x000fcc00078e0002 */
[----:B------:R-:W-:-:S04]  /*0590*/  IMAD.HI.U32 R3, R3, R6, RZ ;  /* 0x0000000603037227 */ /* 0x000fc800078e00ff */
[----:B------:R-:W-:-:S05]  /*05a0*/  IMAD R0, R3, R0, R6 ;  /* 0x0000000003007224 */ /* 0x000fca00078e0206 */
[----:B------:R-:W-:-:S13]  /*05b0*/  ISETP.GT.U32.AND P1, PT, R7, R0, PT ;  /* 0x000000000700720c */ /* 0x000fda0003f24070 */
[----:B------:R-:W-:Y:S02]  /*05c0*/  @!P1 IMAD.IADD R0, R0, 0x1, -R7 ;  /* 0x0000000100009824 */ /* 0x000fe400078e0a07 */
[----:B------:R-:W-:Y:S01]  /*05d0*/  @!P1 VIADD R3, R3, 0x1 ;  /* 0x0000000103039836 */ /* 0x000fe20000000000 */
[----:B------:R-:W-:Y:S02]  /*05e0*/  ISETP.NE.AND P1, PT, R4, RZ, PT ;  /* 0x000000ff0400720c */ /* 0x000fe40003f25270 */
[----:B------:R-:W-:Y:S02]  /*05f0*/  ISETP.GE.U32.AND P0, PT, R0, R7, PT ;  /* 0x000000070000720c */ /* 0x000fe40003f06070 */
[----:B------:R-:W-:-:S04]  /*0600*/  LOP3.LUT R0, R5, R4, RZ, 0x3c, !PT ;  /* 0x0000000405007212 */ /* 0x000fc800078e3cff */
[----:B------:R-:W-:Y:S01]  /*0610*/  ISETP.GE.AND P2, PT, R0, RZ, PT ;  /* 0x000000ff0000720c */ /* 0x000fe20003f46270 */
[----:B------:R-:W-:-:S06]  /*0620*/  VIADD R0, R116, 0x7f ;  /* 0x0000007f74007836 */ /* 0x000fcc0000000000 */
[----:B------:R-:W-:-:S04]  /*0630*/  @P0 VIADD R3, R3, 0x1 ;  /* 0x0000000103030836 */ /* 0x000fc80000000000 */
[----:B------:R-:W-:Y:S01]  /*0640*/  IMAD.MOV.U32 R2, RZ, RZ, R3 ;  /* 0x000000ffff027224 */ /* 0x000fe200078e0003 */
[----:B------:R-:W-:-:S03]  /*0650*/  SHF.R.S32.HI R3, RZ, 0x1f, R0 ;  /* 0x0000001fff037819 */ /* 0x000fc60000011400 */
[----:B------:R-:W-:Y:S01]  /*0660*/  @!P2 IMAD.MOV R2, RZ, RZ, -R2 ;  /* 0x000000ffff02a224 */ /* 0x000fe200078e0a02 */
[----:B------:R-:W-:Y:S02]  /*0670*/  @!P1 LOP3.LUT R2, RZ, R4, RZ, 0x33, !PT ;  /* 0x00000004ff029212 */ /* 0x000fe400078e33ff */
[----:B------:R-:W-:-:S03]  /*0680*/  LEA.HI R3, R3, R0, RZ, 0x7 ;  /* 0x0000000003037211 */ /* 0x000fc600078f38ff */
[----:B------:R-:W-:Y:S02]  /*0690*/  IMAD.SHL.U32 R6, R2, 0x8, RZ ;  /* 0x0000000802067824 */ /* 0x000fe400078e00ff */
[----:B------:R-:W-:-:S03]  /*06a0*/  IMAD.MOV R2, RZ, RZ, -R2 ;  /* 0x000000ffff027224 */ /* 0x000fc600078e0a02 */
[----:B------:R-:W-:Y:S01]  /*06b0*/  LEA.HI.SX32 R3, R3, -R6, 0x19 ;  /* 0x8000000603037211 */ /* 0x000fe200078fcaff */
[----:B------:R-:W-:-:S03]  /*06c0*/  IMAD R11, R4, R2, R5 ;  /* 0x00000002040b7224 */ /* 0x000fc600078e0205 */
[----:B------:R-:W-:-:S04]  /*06d0*/  VIMNMX R8, R3, 0x8, PT ;  /* 0x0000000803087848 */ /* 0x000fc80003fe0100 */
[-C--:B------:R-:W-:Y:S02]  /*06e0*/  IABS R7, R8.reuse ;  /* 0x0000000800077213 */ /* 0x080fe40000000000 */
[----:B------:R-:W-:Y:S02]  /*06f0*/  IABS R4, R8 ;  /* 0x0000000800047213 */ /* 0x000fe40000000000 */
[----:B------:R-:W0:Y:S01]  /*0700*/  I2F.RP R0, R7 ;  /* 0x0000000700007306 */ /* 0x000e220000209400 */
[C---:B------:R-:W-:Y:S02]  /*0710*/  R2UR UR4, R8.reuse ;  /* 0x00000000080472ca */ /* 0x040fe400000e0000 */
[----:B------:R-:W-:-:S11]  /*0720*/  R2UR UR5, R8 ;  /* 0x00000000080572ca */ /* 0x000fd600000e0000 */
[----:B------:R-:W-:Y:S01]  /*0730*/  UISETP.NE.AND UP0, UPT, UR4, URZ, UPT ;  /* 0x0000003f0400728c */ /* 0x000fe2000bf05270 */
[----:B0-----:R-:W0:Y:S02]  /*0740*/  MUFU.RCP R0, R0 ;  /* 0x0000000000007308 */ /* 0x001e240000001000 */
[----:B0-----:R-:W-:Y:S02]  /*0750*/  VIADD R3, R0, 0xffffffe ;  /* 0x0ffffffe00037836 */ /* 0x001fe40000000000 */
[----:B------:R-:W-:-:S04]  /*0760*/  IMAD.MOV R0, RZ, RZ, -R4 ;  /* 0x000000ffff007224 */ /* 0x000fc800078e0a04 */
[----:B------:R-:W0:Y:S02]  /*0770*/  F2I.FTZ.U32.TRUNC.NTZ R3, R3 ;  /* 0x0000000300037305 */ /* 0x000e24000021f000 */
[----:B0-----:R-:W-:-:S04]  /*0780*/  IMAD.MOV R9, RZ, RZ, -R3 ;  /* 0x000000ffff097224 */ /* 0x001fc800078e0a03 */
[----:B------:R-:W-:Y:S01]  /*0790*/  IMAD.MOV.U32 R2, RZ, RZ, R9 ;  /* 0x000000ffff027224 */ /* 0x000fe200078e0009 */
[----:B------:R-:W-:-:S03]  /*07a0*/  IABS R9, R11 ;  /* 0x0000000b00097213 */ /* 0x000fc60000000000 */
[----:B------:R-:W-:Y:S02]  /*07b0*/  IMAD R5, R2, R7, RZ ;  /* 0x0000000702057224 */ /* 0x000fe400078e02ff */
[----:B------:R-:W-:-:S04]  /*07c0*/  IMAD.MOV.U32 R2, RZ, RZ, RZ ;  /* 0x000000ffff027224 */ /* 0x000fc800078e00ff */
[----:B------:R-:W-:Y:S01]  /*07d0*/  IMAD.HI.U32 R2, R3, R5, R2 ;  /* 0x0000000503027227 */ /* 0x000fe200078e0002 */
[----:B------:R-:W-:Y:S02]  /*07e0*/  LOP3.LUT R3, R36, 0x7f, RZ, 0xc0, !PT ;  /* 0x0000007f24037812 */ /* 0x000fe400078ec0ff */
[----:B------:R-:W-:-:S03]  /*07f0*/  CS2R R4, SRZ ;  /* 0x0000000000047805 */ /* 0x000fc6000001ff00 */
[----:B------:R-:W-:-:S04]  /*0800*/  IMAD.HI.U32 R2, R2, R9, RZ ;  /* 0x0000000902027227 */ /* 0x000fc800078e00ff */
[----:B------:R-:W-:-:S05]  /*0810*/  IMAD R0, R2, R0, R9 ;  /* 0x0000000002007224 */ /* 0x000fca00078e0209 */
[----:B------:R-:W-:-:S13]  /*0820*/  ISETP.GT.U32.AND P1, PT, R7, R0, PT ;  /* 0x000000000700720c */ /* 0x000fda0003f24070 */
[----:B------:R-:W-:Y:S02]  /*0830*/  @!P1 IMAD.IADD R0, R0, 0x1, -R7 ;  /* 0x0000000100009824 */ /* 0x000fe400078e0a07 */
[----:B------:R-:W-:-:S03]  /*0840*/  @!P1 VIADD R2, R2, 0x1 ;  /* 0x0000000102029836 */ /* 0x000fc60000000000 */
[----:B------:R-:W-:Y:S02]  /*0850*/  ISETP.GE.U32.AND P0, PT, R0, R7, PT ;  /* 0x000000070000720c */ /* 0x000fe40003f06070 */
[----:B------:R-:W-:-:S04]  /*0860*/  LOP3.LUT R0, R11, R8, RZ, 0x3c, !PT ;  /* 0x000000080b007212 */ /* 0x000fc800078e3cff */
[----:B------:R-:W-:-:S07]  /*0870*/  ISETP.GE.AND P2, PT, R0, RZ, PT ;  /* 0x000000ff0000720c */ /* 0x000fce0003f46270 */
[----:B------:R-:W-:Y:S01]  /*0880*/  @P0 VIADD R2, R2, 0x1 ;  /* 0x0000000102020836 */ /* 0x000fe20000000000 */
[----:B------:R-:W-:-:S05]  /*0890*/  ISETP.GE.AND P0, PT, R176, 0x20, PT ;  /* 0x00000020b000780c */ /* 0x000fca0003f06270 */
[----:B------:R-:W-:-:S05]  /*08a0*/  @!P2 IMAD.MOV R2, RZ, RZ, -R2 ;  /* 0x000000ffff02a224 */ /* 0x000fca00078e0a02 */
[----:B------:R-:W-:-:S09]  /*08b0*/  R2UR UR7, R2 ;  /* 0x00000000020772ca */ /* 0x000fd200000e0000 */
[----:B------:R-:W-:-:S04]  /*08c0*/  @!UP0 ULOP3.LUT UR7, URZ, UR5, URZ, 0x33, !UPT ;  /* 0x000000053f078292 */ /* 0x000fc8000f8e333f */
[----:B------:R-:W-:Y:S02]  /*08d0*/  UIADD3 UR4, -UR7, URZ, URZ ;  /* 0x0000003f07047290 */ /* 0x000fe4000fffe13f */
[----:B------:R-:W-:-:S04]  /*08e0*/  USHF.L.U32 UR7, UR7, 0x9, URZ ;  /* 0x0000000907077899 */ /* 0x000fc8000800063f */
[----:B------:R-:W-:Y:S01]  /*08f0*/  IMAD R0, R8, UR4, R11 ;  /* 0x0000000408007c24 */ /* 0x000fe2000f8e020b */
[----:B------:R-:W-:Y:S02]  /*0900*/  CS2R R8, SRZ ;  /* 0x0000000000087805 */ /* 0x000fe4000001ff00 */
[----:B------:R-:W-:Y:S01]  /*0910*/  CS2R R10, SRZ ;  /* 0x00000000000a7805 */ /* 0x000fe2000001ff00 */
[----:B------:R-:W-:Y:S01]  /*0920*/  IMAD.IADD R0, R6, 0x1, R0 ;  /* 0x0000000106007824 */ /* 0x000fe200078e0200 */
[----:B------:R-:W0:Y:S01]  /*0930*/  S2UR UR4, SR_CgaCtaId ;  /* 0x00000000000479c3 */ /* 0x000e220000008800 */
[----:B------:R-:W-:Y:S02]  /*0940*/  CS2R R6, SRZ ;  /* 0x0000000000067805 */ /* 0x000fe4000001ff00 */
[----:B------:R-:W-:Y:S01]  /*0950*/  IMAD R38, R0, 0x80, R3 ;  /* 0x0000008000267824 */ /* 0x000fe200078e0203 */
[----:B------:R-:W-:-:S04]  /*0960*/  LOP3.LUT R0, R36, 0xff, RZ, 0xc0, !PT ;  /* 0x000000ff24007812 */ /* 0x000fc800078ec0ff */
[----:B------:R1:W-:Y:S01]  /*0970*/  STL [R1+0x2d0], R38 ;  /* 0x0002d02601007387 */ /* 0x0003e20000100800 */
[----:B0-----:R-:W-:Y:S01]  /*0980*/  ULEA UR6, UR4, UR6, 0x18 ;  /* 0x0000000604067291 */ /* 0x001fe2000f8ec03f */
[----:B-1----:R-:W-:Y:S11]  /*0990*/  @!P0 BRA `(.L_x_0) ;  /* 0x000000b800588947 */ /* 0x002ff60003800000 */
[----:B------:R-:W-:Y:S01]  /*09a0*/  IABS R2, R116 ;  /* 0x0000007400027213 */ /* 0x000fe20000000000 */
[----:B------:R-:W-:Y:S01]  /*09b0*/  IMAD.SHL.U32 R0, R0, 0x2, RZ ;  /* 0x0000000200007824 */ /* 0x000fe200078e00ff */
[----:B------:R-:W-:Y:S02]  /*09c0*/  IABS R4, R117 ;  /* 0x0000007500047213 */ /* 0x000fe40000000000 */
[----:B------:R-:W-:Y:S01]  /*09d0*/  CS2R R138, SRZ ;  /* 0x00000000008a7805 */ /* 0x000fe2000001ff00 */
[----:B------:R-:W0:Y:S01]  /*09e0*/  I2F.RP R5, R2 ;  /* 0x0000000200057306 */ /* 0x000e220000209400 */
[----:B------:R-:W-:Y:S02]  /*09f0*/  SHF.R.U32.HI R7, RZ, 0x5, R36 ;  /* 0x00000005ff077819 */ /* 0x000fe40000011624 */
[----:B------:R-:W-:Y:S02]  /*0a00*/  CS2R R140, SRZ ;  /* 0x00000000008c7805 */ /* 0x000fe4000001ff00 */
[----:B------:R-:W-:-:S02]  /*0a10*/  IABS R65, R38 ;  /* 0x0000002600417213 */ /* 0x000fc40000000000 */
[----:B------:R-:W-:Y:S02]  /*0a20*/  CS2R R142, SRZ ;  /* 0x00000000008e7805 */ /* 0x000fe4000001ff00 */
[----:B------:R-:W-:Y:S02]  /*0a30*/  R2UR UR26, R7 ;  /* 0x00000000071a72ca */ /* 0x000fe400000e0000 */
[----:B------:R-:W-:Y:S02]  /*0a40*/  CS2R R144, SRZ ;  /* 0x0000000000907805 */ /* 0x000fe4000001ff00 */
[----:B------:R-:W-:Y:S01]  /*0a50*/  ISETP.GE.AND P3, PT, R38, RZ, PT ;  /* 0x000000ff2600720c */ /* 0x000fe20003f66270 */
[----:B------:R-:W1:Y:S01]  /*0a60*/  I2F.RP R3, R4 ;  /* 0x0000000400037306 */ /* 0x000e620000209400 */
[----:B------:R-:W-:Y:S02]  /*0a70*/  SHF.R.U32.HI R137, RZ, 0x2, R36 ;  /* 0x00000002ff897819 */ /* 0x000fe40000011624 */
[----:B------:R-:W-:-:S02]  /*0a80*/  CS2R R146, SRZ ;  /* 0x0000000000927805 */ /* 0x000fc4000001ff00 */
[----:B------:R-:W-:Y:S02]  /*0a90*/  LOP3.LUT R22, R36, 0x1f, RZ, 0xc0, !PT ;  /* 0x0000001f24167812 */ /* 0x000fe400078ec0ff */
[----:B------:R-:W-:Y:S02]  /*0aa0*/  CS2R R148, SRZ ;  /* 0x0000000000947805 */ /* 0x000fe4000001ff00 */
[C---:B------:R-:W-:Y:S02]  /*0ab0*/  LOP3.LUT R20, R174.reuse, 0x1c, RZ, 0xfc, !PT ;  /* 0x0000001cae147812 */ /* 0x040fe400078efcff */
[----:B------:R-:W-:Y:S02]  /*0ac0*/  CS2R R150, SRZ ;  /* 0x0000000000967805 */ /* 0x000fe4000001ff00 */
[C---:B------:R-:W-:Y:S01]  /*0ad0*/  LOP3.LUT R18, R174.reuse, 0x18, RZ, 0xfc, !PT ;  /* 0x00000018ae127812 */ /* 0x040fe200078efcff */
[----:B0-----:R-:W0:Y:S01]  /*0ae0*/  MUFU.RCP R5, R5 ;  /* 0x0000000500057308 */ /* 0x001e220000001000 */
[----:B------:R-:W-:Y:S01]  /*0af0*/  LOP3.LUT R16, R174, 0x14, RZ, 0xfc, !PT ;  /* 0x00000014ae107812 */ /* 0x000fe200078efcff */
[----:B------:R-:W-:-:S02]  /*0b00*/  ULOP3.LUT UR5, UR7, 0x7, UR26, 0xf8, !UPT ;  /* 0x0000000707057892 */ /* 0x000fc4000f8ef81a */
[----:B------:R-:W-:Y:S02]  /*0b10*/  UIADD3 UR4, UR7, UR26, URZ ;  /* 0x0000001a07047290 */ /* 0x000fe4000fffe03f */
[----:B------:R-:W-:Y:S02]  /*0b20*/  ULOP3.LUT UR18, UR5, 0x1f0, URZ, 0xfc, !UPT ;  /* 0x000001f005127892 */ /* 0x000fe4000f8efc3f */
[----:B-1----:R-:W1:Y:S01]  /*0b30*/  MUFU.RCP R3, R3 ;  /* 0x0000000300037308 */ /* 0x002e620000001000 */
[----:B------:R-:W-:Y:S02]  /*0b40*/  ULOP3.LUT UR17, UR5, 0x1e8, URZ, 0xfc, !UPT ;  /* 0x000001e805117892 */ /* 0x000fe4000f8efc3f */
[----:B------:R-:W-:Y:S02]  /*0b50*/  ULOP3.LUT UR16, UR5, 0x1e0, URZ, 0xfc, !UPT ;  /* 0x000001e005107892 */ /* 0x000fe4000f8efc3f */
[----:B------:R-:W-:Y:S02]  /*0b60*/  ULOP3.LUT UR15, UR5, 0x1d0, URZ, 0xfc, !UPT ;  /* 0x000001d0050f7892 */ /* 0x000fe4000f8efc3f */
[----:B------:R-:W-:Y:S01]  /*0b70*/  ULOP3.LUT UR14, UR5, 0x1c8, URZ, 0xfc, !UPT ;  /* 0x000001c8050e7892 */ /* 0x000fe2000f8efc3f */
[----:B0-----:R-:W-:Y:S01]  /*0b80*/  VIADD R8, R5, 0xffffffe ;  /* 0x0ffffffe05087836 */ /* 0x001fe20000000000 */
[----:B------:R-:W-:Y:S01]  /*0b90*/  ULOP3.LUT UR13, UR5, 0x1c0, URZ, 0xfc, !UPT ;  /* 0x000001c0050d7892 */ /* 0x000fe2000f8efc3f */
[----:B------:R-:W-:Y:S01]  /*0ba0*/  IMAD.U32 R5, RZ, RZ, UR18 ;  /* 0x00000012ff057e24 */ /* 0x000fe2000f8e00ff */
[----:B------:R-:W-:Y:S01]  /*0bb0*/  ULOP3.LUT UR12, UR5, 0x1b0, URZ, 0xfc, !UPT ;  /* 0x000001b0050c7892 */ /* 0x000fe2000f8efc3f */
[----:B------:R0:W2:Y:S01]  /*0bc0*/  F2I.FTZ.U32.TRUNC.NTZ R9, R8 ;  /* 0x0000000800097305 */ /* 0x0000a2000021f000 */
[----:B------:R-:W-:-:S02]  /*0bd0*/  ULOP3.LUT UR11, UR5, 0x1a8, URZ, 0xfc, !UPT ;  /* 0x000001a8050b7892 */ /* 0x000fc4000f8efc3f */
[----:B------:R-:W-:Y:S01]  /*0be0*/  IABS R43, R5 ;  /* 0x00000005002b7213 */ /* 0x000fe20000000000 */
[----:B-1----:R-:W-:Y:S01]  /*0bf0*/  VIADD R6, R3, 0xffffffe ;  /* 0x0ffffffe03067836 */ /* 0x002fe20000000000 */
[----:B------:R-:W-:Y:S02]  /*0c00*/  ULOP3.LUT UR10, UR5, 0x1a0, URZ, 0xfc, !UPT ;  /* 0x000001a0050a7892 */ /* 0x000fe4000f8efc3f */
[----:B------:R-:W-:Y:S01]  /*0c10*/  ULOP3.LUT UR9, UR5, 0x190, URZ, 0xfc, !UPT ;  /* 0x0000019005097892 */ /* 0x000fe2000f8efc3f */
[----:B------:R1:W3:Y:S01]  /*0c20*/  F2I.FTZ.U32.TRUNC.NTZ R7, R6 ;  /* 0x0000000600077305 */ /* 0x0002e2000021f000 */
[----:B0-----:R-:W-:Y:S01]  /*0c30*/  IMAD.MOV.U32 R8, RZ, RZ, RZ ;  /* 0x000000ffff087224 */ /* 0x001fe200078e00ff */
[----:B------:R-:W-:Y:S02]  /*0c40*/  ULOP3.LUT UR8, UR5, 0x188, URZ, 0xfc, !UPT ;  /* 0x0000018805087892 */ /* 0x000fe4000f8efc3f */
[----:B------:R-:W-:Y:S02]  /*0c50*/  ULOP3.LUT UR61, UR5, 0x180, URZ, 0xfc, !UPT ;  /* 0x00000180053d7892 */ /* 0x000fe4000f8efc3f */
[----:B------:R-:W-:Y:S01]  /*0c60*/  ULOP3.LUT UR60, UR5, 0x170, URZ, 0xfc, !UPT ;  /* 0x00000170053c7892 */ /* 0x000fe2000f8efc3f */
[----:B--2---:R-:W-:Y:S01]  /*0c70*/  IMAD.MOV R13, RZ, RZ, -R9 ;  /* 0x000000ffff0d7224 */ /* 0x004fe200078e0a09 */
[----:B------:R-:W-:Y:S01]  /*0c80*/  ULOP3.LUT UR59, UR5, 0x168, URZ, 0xfc, !UPT ;  /* 0x00000168053b7892 */ /* 0x000fe2000f8efc3f */
[----:B-1----:R-:W-:Y:S01]  /*0c90*/  IMAD.MOV.U32 R6, RZ, RZ, RZ ;  /* 0x000000ffff067224 */ /* 0x002fe200078e00ff */
[----:B------:R-:W-:Y:S01]  /*0ca0*/  ULOP3.LUT UR58, UR5, 0x160, URZ, 0xfc, !UPT ;  /* 0x00000160053a7892 */ /* 0x000fe2000f8efc3f */
[----:B------:R-:W-:Y:S01]  /*0cb0*/  IMAD R3, R13, R2, RZ ;  /* 0x000000020d037224 */ /* 0x000fe200078e02ff */
[----:B------:R-:W-:-:S02]  /*0cc0*/  ULOP3.LUT UR56, UR5, 0x148, URZ, 0xfc, !UPT ;  /* 0x0000014805387892 */ /* 0x000fc4000f8efc3f */
[----:B------:R-:W-:Y:S01]  /*0cd0*/  ULOP3.LUT UR57, UR5, 0x150, URZ, 0xfc, !UPT ;  /* 0x0000015005397892 */ /* 0x000fe2000f8efc3f */
[----:B---3--:R-:W-:Y:S01]  /*0ce0*/  IMAD.MOV R11, RZ, RZ, -R7 ;  /* 0x000000ffff0b7224 */ /* 0x008fe200078e0a07 */
[----:B------:R-:W-:Y:S01]  /*0cf0*/  ULOP3.LUT UR55, UR5, 0x140, URZ, 0xfc, !UPT ;  /* 0x0000014005377892 */ /* 0x000fe2000f8efc3f */
[----:B------:R-:W-:Y:S01]  /*0d00*/  IMAD.HI.U32 R8, R9, R3, R8 ;  /* 0x0000000309087227 */ /* 0x000fe200078e0008 */
[----:B------:R-:W-:Y:S02]  /*0d10*/  ULOP3.LUT UR54, UR5, 0x130, URZ, 0xfc, !UPT ;  /* 0x0000013005367892 */ /* 0x000fe4000f8efc3f */
[----:B------:R-:W-:Y:S01]  /*0d20*/  ULOP3.LUT UR53, UR5, 0x128, URZ, 0xfc, !UPT ;  /* 0x0000012805357892 */ /* 0x000fe2000f8efc3f */
[----:B------:R-:W-:Y:S01]  /*0d30*/  IMAD R3, R11, R4, RZ ;  /* 0x000000040b037224 */ /* 0x000fe200078e02ff */
[----:B------:R-:W-:Y:S01]  /*0d40*/  ULOP3.LUT UR52, UR5, 0x120, URZ, 0xfc, !UPT ;  /* 0x0000012005347892 */ /* 0x000fe2000f8efc3f */
[----:B------:R-:W-:Y:S01]  /*0d50*/  IMAD.U32 R9, RZ, RZ, UR17 ;  /* 0x00000011ff097e24 */ /* 0x000fe2000f8e00ff */
[----:B------:R-:W-:Y:S01]  /*0d60*/  ULOP3.LUT UR50, UR5, 0x108, URZ, 0xfc, !UPT ;  /* 0x0000010805327892 */ /* 0x000fe2000f8efc3f */
[----:B------:R-:W-:Y:S01]  /*0d70*/  IMAD.HI.U32 R3, R7, R3, R6 ;  /* 0x0000000307037227 */ /* 0x000fe200078e0006 */
[----:B------:R-:W-:-:S02]  /*0d80*/  ULOP3.LUT UR51, UR5, 0x110, URZ, 0xfc, !UPT ;  /* 0x0000011005337892 */ /* 0x000fc4000f8efc3f */
[----:B------:R-:W-:Y:S01]  /*0d90*/  IABS R41, R9 ;  /* 0x0000000900297213 */ /* 0x000fe20000000000 */
[----:B------:R-:W-:Y:S01]  /*0da0*/  IMAD.U32 R6, RZ, RZ, UR16 ;  /* 0x00000010ff067e24 */ /* 0x000fe2000f8e00ff */
[----:B------:R-:W-:Y:S01]  /*0db0*/  ULOP3.LUT UR49, UR5, 0x100, URZ, 0xfc, !UPT ;  /* 0x0000010005317892 */ /* 0x000fe2000f8efc3f */
[C---:B------:R-:W-:Y:S01]  /*0dc0*/  IMAD.HI.U32 R5, R3.reuse, R43, RZ ;  /* 0x0000002b03057227 */ /* 0x040fe200078e00ff */
[----:B------:R-:W-:Y:S02]  /*0dd0*/  ULOP3.LUT UR48, UR5, 0xf0, URZ, 0xfc, !UPT ;  /* 0x000000f005307892 */ /* 0x000fe4000f8efc3f */
[----:B------:R-:W-:Y:S01]  /*0de0*/  IABS R27, R6 ;  /* 0x00000006001b7213 */ /* 0x000fe20000000000 */
[----:B------:R-:W-:Y:S01]  /*0df0*/  IMAD.U32 R7, RZ, RZ, UR15 ;  /* 0x0000000fff077e24 */ /* 0x000fe2000f8e00ff */
[----:B------:R-:W-:Y:S01]  /*0e00*/  ULOP3.LUT UR47, UR5, 0xe8, URZ, 0xfc, !UPT ;  /* 0x000000e8052f7892 */ /* 0x000fe2000f8efc3f */
[----:B------:R-:W-:Y:S01]  /*0e10*/  IMAD.MOV R6, RZ, RZ, -R5 ;  /* 0x000000ffff067224 */ /* 0x000fe200078e0a05 */
[----:B------:R-:W-:Y:S01]  /*0e20*/  ULOP3.LUT UR46, UR5, 0xe0, URZ, 0xfc, !UPT ;  /* 0x000000e0052e7892 */ /* 0x000fe2000f8efc3f */
[----:B------:R-:W-:Y:S01]  /*0e30*/  IMAD.HI.U32 R5, R3, R41, RZ ;  /* 0x0000002903057227 */ /* 0x000fe200078e00ff */
[----:B------:R-:W-:Y:S01]  /*0e40*/  IABS R29, R7 ;  /* 0x00000007001d7213 */ /* 0x000fe20000000000 */
[----:B------:R-:W-:-:S02]  /*0e50*/  ULOP3.LUT UR45, UR5, 0xd0, URZ, 0xfc, !UPT ;  /* 0x000000d0052d7892 */ /* 0x000fc4000f8efc3f */
[C---:B------:R-:W-:Y:S01]  /*0e60*/  IMAD R43, R4.reuse, R6, R43 ;  /* 0x00000006042b7224 */ /* 0x040fe200078e022b */
[----:B------:R-:W-:Y:S01]  /*0e70*/  ULOP3.LUT UR44, UR5, 0xc8, URZ, 0xfc, !UPT ;  /* 0x000000c8052c7892 */ /* 0x000fe2000f8efc3f */
[----:B------:R-:W-:Y:S01]  /*0e80*/  IMAD.MOV R6, RZ, RZ, -R5 ;  /* 0x000000ffff067224 */ /* 0x000fe200078e0a05 */
[----:B------:R-:W-:Y:S01]  /*0e90*/  ULOP3.LUT UR43, UR5, 0xc0, URZ, 0xfc, !UPT ;  /* 0x000000c0052b7892 */ /* 0x000fe2000f8efc3f */
[----:B------:R-:W-:Y:S01]  /*0ea0*/  IMAD.U32 R7, RZ, RZ, UR14 ;  /* 0x0000000eff077e24 */ /* 0x000fe2000f8e00ff */
[C---:B------:R-:W-:Y:S01]  /*0eb0*/  ISETP.GT.U32.AND P2, PT, R4.reuse, R43, PT ;  /* 0x0000002b0400720c */ /* 0x040fe20003f44070 */
[C---:B------:R-:W-:Y:S01]  /*0ec0*/  IMAD.HI.U32 R5, R3.reuse, R27, RZ ;  /* 0x0000001b03057227 */ /* 0x040fe200078e00ff */
[----:B------:R-:W-:Y:S02]  /*0ed0*/  ULOP3.LUT UR42, UR5, 0xb0, URZ, 0xfc, !UPT ;  /* 0x000000b0052a7892 */ /* 0x000fe4000f8efc3f */
[----:B------:R-:W-:Y:S01]  /*0ee0*/  IABS R25, R7 ;  /* 0x0000000700197213 */ /* 0x000fe20000000000 */
[----:B------:R-:W-:Y:S01]  /*0ef0*/  IMAD R41, R4, R6, R41 ;  /* 0x0000000604297224 */ /* 0x000fe200078e0229 */
[----:B------:R-:W-:Y:S01]  /*0f00*/  ULOP3.LUT UR41, UR5, 0xa8, URZ, 0xfc, !UPT ;  /* 0x000000a805297892 */ /* 0x000fe2000f8efc3f */
[----:B------:R-:W-:Y:S01]  /*0f10*/  IMAD.HI.U32 R6, R3, R29, RZ ;  /* 0x0000001d03067227 */ /* 0x000fe200078e00ff */
[----:B------:R-:W-:-:S02]  /*0f20*/  ULOP3.LUT UR40, UR5, 0xa0, URZ, 0xfc, !UPT ;  /* 0x000000a005287892 */ /* 0x000fc4000f8efc3f */
[----:B------:R-:W-:Y:S01]  /*0f30*/  ISETP.GT.U32.AND P1, PT, R4, R41, PT ;  /* 0x000000290400720c */ /* 0x000fe20003f24070 */
[----:B------:R-:W-:Y:S01]  /*0f40*/  IMAD.MOV R5, RZ, RZ, -R5 ;  /* 0x000000ffff057224 */ /* 0x000fe200078e0a05 */
[----:B------:R-:W-:Y:S01]  /*0f50*/  ULOP3.LUT UR39, UR5, 0x90, URZ, 0xfc, !UPT ;  /* 0x0000009005277892 */ /* 0x000fe2000f8efc3f */
[----:B------:R-:W-:Y:S01]  /*0f60*/  IMAD.HI.U32 R8, R8, R65, RZ ;  /* 0x0000004108087227 */ /* 0x000fe200078e00ff */
[----:B------:R-:W-:Y:S02]  /*0f70*/  ULOP3.LUT UR38, UR5, 0x88, URZ, 0xfc, !UPT ;  /* 0x0000008805267892 */ /* 0x000fe4000f8efc3f */
[----:B------:R-:W-:Y:S01]  /*0f80*/  ULOP3.LUT UR37, UR5, 0x80, URZ, 0xfc, !UPT ;  /* 0x0000008005257892 */ /* 0x000fe2000f8efc3f */
[----:B------:R-:W-:Y:S01]  /*0f90*/  IMAD.MOV R6, RZ, RZ, -R6 ;  /* 0x000000ffff067224 */ /* 0x000fe200078e0a06 */
[----:B------:R-:W-:Y:S01]  /*0fa0*/  ULOP3.LUT UR36, UR5, 0x70, URZ, 0xfc, !UPT ;  /* 0x0000007005247892 */ /* 0x000fe2000f8efc3f */
[C---:B------:R-:W-:Y:S01]  /*0fb0*/  IMAD R27, R4.reuse, R5, R27 ;  /* 0x00000005041b7224 */ /* 0x040fe200078e021b */
[----:B------:R-:W-:Y:S01]  /*0fc0*/  ULOP3.LUT UR35, UR5, 0x68, URZ, 0xfc, !UPT ;  /* 0x0000006805237892 */ /* 0x000fe2000f8efc3f */
[----:B------:R-:W-:Y:S01]  /*0fd0*/  IMAD.MOV R8, RZ, RZ, -R8 ;  /* 0x000000ffff087224 */ /* 0x000fe200078e0a08 */
[----:B------:R-:W-:Y:S01]  /*0fe0*/  ULOP3.LUT UR34, UR5, 0x60, URZ, 0xfc, !UPT ;  /* 0x0000006005227892 */ /* 0x000fe2000f8efc3f */
[----:B------:R-:W-:Y:S01]  /*0ff0*/  IMAD.U32 R7, RZ, RZ, UR13 ;  /* 0x0000000dff077e24 */ /* 0x000fe2000f8e00ff */
[----:B------:R-:W-:Y:S01]  /*1000*/  ISETP.GT.U32.AND P5, PT, R4, R27, PT ;  /* 0x0000001b0400720c */ /* 0x000fe20003fa4070 */
[----:B------:R-:W-:Y:S01]  /*1010*/  IMAD.HI.U32 R5, R3, R25, RZ ;  /* 0x0000001903057227 */ /* 0x000fe200078e00ff */
[----:B------:R-:W-:-:S02]  /*1020*/  ULOP3.LUT UR33, UR5, 0x50, URZ, 0xfc, !UPT ;  /* 0x0000005005217892 */ /* 0x000fc4000f8efc3f */
[----:B------:R-:W-:Y:S01]  /*1030*/  IABS R7, R7 ;  /* 0x0000000700077213 */ /* 0x000fe20000000000 */
[----:B------:R-:W-:Y:S01]  /*1040*/  IMAD R29, R4, R6, R29 ;  /* 0x00000006041d7224 */ /* 0x000fe200078e021d */
[----:B------:R-:W-:Y:S01]  /*1050*/  ULOP3.LUT UR32, UR5, 0x48, URZ, 0xfc, !UPT ;  /* 0x0000004805207892 */ /* 0x000fe2000f8efc3f */
[----:B------:R-:W-:Y:S01]  /*1060*/  IMAD R65, R2, R8, R65 ;  /* 0x0000000802417224 */ /* 0x000fe200078e0241 */
[----:B------:R-:W-:Y:S01]  /*1070*/  ULOP3.LUT UR31, UR5, 0x40, URZ, 0xfc, !UPT ;  /* 0x00000040051f7892 */ /* 0x000fe2000f8efc3f */
[----:B------:R-:W-:Y:S01]  /*1080*/  IMAD.MOV R6, RZ, RZ, -R5 ;  /* 0x000000ffff067224 */ /* 0x000fe200078e0a05 */
[----:B------:R-:W-:Y:S01]  /*1090*/  ISETP.GT.U32.AND P6, PT, R4, R29, PT ;  /* 0x0000001d0400720c */ /* 0x000fe20003fc4070 */
[----:B------:R-:W-:Y:S01]  /*10a0*/  IMAD.U32 R8, RZ, RZ, UR12 ;  /* 0x0000000cff087e24 */ /* 0x000fe2000f8e00ff */
[----:B------:R-:W-:Y:S01]  /*10b0*/  ISETP.GT.U32.AND P0, PT, R2, R65, PT ;  /* 0x000000410200720c */ /* 0x000fe20003f04070 */
[----:B------:R-:W-:Y:S01]  /*10c0*/  IMAD.U32 R9, RZ, RZ, UR11 ;  /* 0x0000000bff097e24 */ /* 0x000fe2000f8e00ff */
[----:B------:R-:W-:Y:S01]  /*10d0*/  ULOP3.LUT UR30, UR5, 0x30, URZ, 0xfc, !UPT ;  /* 0x00000030051e7892 */ /* 0x000fe2000f8efc3f */
[----:B------:R-:W-:Y:S01]  /*10e0*/  IMAD R25, R4, R6, R25 ;  /* 0x0000000604197224 */ /* 0x000fe200078e0219 */
[----:B------:R-:W-:Y:S01]  /*10f0*/  IABS R8, R8 ;  /* 0x0000000800087213 */ /* 0x000fe20000000000 */
[----:B------:R-:W-:Y:S01]  /*1100*/  IMAD.U32 R6, RZ, RZ, UR10 ;  /* 0x0000000aff067e24 */ /* 0x000fe2000f8e00ff */
[----:B------:R-:W-:Y:S01]  /*1110*/  IABS R10, R9 ;  /* 0x00000009000a7213 */ /* 0x000fe20000000000 */
[----:B------:R-:W-:Y:S01]  /*1120*/  IMAD.HI.U32 R5, R3, R7, RZ ;  /* 0x0000000703057227 */ /* 0x000fe200078e00ff */
[----:B------:R-:W-:-:S02]  /*1130*/  ULOP3.LUT UR28, UR5, 0x20, URZ, 0xfc, !UPT ;  /* 0x00000020051c7892 */ /* 0x000fc4000f8efc3f */
[----:B------:R-:W-:Y:S01]  /*1140*/  IABS R12, R6 ;  /* 0x00000006000c7213 */ /* 0x000fe20000000000 */
[----:B------:R-:W-:Y:S01]  /*1150*/  IMAD.U32 R9, RZ, RZ, UR9 ;  /* 0x00000009ff097e24 */ /* 0x000fe2000f8e00ff */
[----:B------:R-:W-:Y:S01]  /*1160*/  ULOP3.LUT UR29, UR5, 0x28, URZ, 0xfc, !UPT ;  /* 0x00000028051d7892 */ /* 0x000fe2000f8efc3f */
[----:B------:R-:W-:Y:S01]  /*1170*/  IMAD.MOV R5, RZ, RZ, -R5 ;  /* 0x000000ffff057224 */ /* 0x000fe200078e0a05 */
[----:B------:R-:W-:Y:S01]  /*1180*/  ULOP3.LUT UR27, UR5, 0x10, URZ, 0xfc, !UPT ;  /* 0x00000010051b7892 */ /* 0x000fe2000f8efc3f */
[C---:B------:R-:W-:Y:S01]  /*1190*/  IMAD.HI.U32 R6, R3.reuse, R8, RZ ;  /* 0x0000000803067227 */ /* 0x040fe200078e00ff */
[----:B------:R-:W-:Y:S01]  /*11a0*/  IABS R14, R9 ;  /* 0x00000009000e7213 */ /* 0x000fe20000000000 */
[----:B------:R-:W-:Y:S02]  /*11b0*/  ULOP3.LUT UR23, UR5, 0x8, URZ, 0xfc, !UPT ;  /* 0x0000000805177892 */ /* 0x000fe4000f8efc3f */
[----:B------:R-:W-:Y:S01]  /*11c0*/  IMAD R5, R4, R5, R7 ;  /* 0x0000000504057224 */ /* 0x000fe200078e0207 */
[----:B------:R-:W-:Y:S01]  /*11d0*/  UIADD3 UR22, UR4, 0x1f8, URZ ;  /* 0x000001f804167890 */ /* 0x000fe2000fffe03f */
[----:B------:R-:W-:Y:S01]  /*11e0*/  IMAD.HI.U32 R7, R3, R10, RZ ;  /* 0x0000000a03077227 */ /* 0x000fe200078e00ff */
[----:B------:R-:W-:-:S02]  /*11f0*/  UIADD3 UR21, UR4, 0x1d8, URZ ;  /* 0x000001d804157890 */ /* 0x000fc4000fffe03f */
[----:B------:R-:W-:Y:S01]  /*1200*/  UIADD3 UR20, UR4, 0x1b8, URZ ;  /* 0x000001b804147890 */ /* 0x000fe2000fffe03f */
[----:B------:R-:W-:Y:S01]  /*1210*/  IMAD.MOV R9, RZ, RZ, -R6 ;  /* 0x000000ffff097224 */ /* 0x000fe200078e0a06 */
[----:B------:R-:W-:Y:S01]  /*1220*/  UIADD3 UR19, UR4, 0x198, URZ ;  /* 0x0000019804137890 */ /* 0x000fe2000fffe03f */
[----:B------:R-:W-:-:S04]  /*1230*/  IMAD.HI.U32 R6, R3, R12, RZ ;  /* 0x0000000c03067227 */ /* 0x000fc800078e00ff */
[----:B------:R-:W-:Y:S02]  /*1240*/  IMAD.MOV R11, RZ, RZ, -R7 ;  /* 0x000000ffff0b7224 */ /* 0x000fe400078e0a07 */
[----:B------:R-:W-:Y:S02]  /*1250*/  @!P0 IMAD.IADD R65, R65, 0x1, -R2 ;  /* 0x0000000141418824 */ /* 0x000fe400078e0a02 */
[----:B------:R-:W-:Y:S02]  /*1260*/  IMAD R7, R4, R9, R8 ;  /* 0x0000000904077224 */ /* 0x000fe400078e0208 */
[----:B------:R-:W-:Y:S01]  /*1270*/  IMAD.MOV R13, RZ, RZ, -R6 ;  /* 0x000000ffff0d7224 */ /* 0x000fe200078e0a06 */
[----:B------:R-:W-:Y:S01]  /*1280*/  ISETP.GT.U32.AND P0, PT, R2, R65, PT ;  /* 0x000000410200720c */ /* 0x000fe20003f04070 */
[----:B------:R-:W-:-:S04]  /*1290*/  IMAD.HI.U32 R8, R3, R14, RZ ;  /* 0x0000000e03087227 */ /* 0x000fc800078e00ff */
[----:B------:R-:W-:Y:S02]  /*12a0*/  IMAD.U32 R6, RZ, RZ, UR8 ;  /* 0x00000008ff067e24 */ /* 0x000fe4000f8e00ff */
[----:B------:R-:W-:Y:S02]  /*12b0*/  IMAD.MOV R15, RZ, RZ, -R8 ;  /* 0x000000ffff0f7224 */ /* 0x000fe400078e0a08 */
[C---:B------:R-:W-:Y:S01]  /*12c0*/  IMAD R9, R4.reuse, R11, R10 ;  /* 0x0000000b04097224 */ /* 0x040fe200078e020a */
[----:B------:R-:W-:Y:S01]  /*12d0*/  IABS R8, R6 ;  /* 0x0000000600087213 */ /* 0x000fe20000000000 */
[C---:B------:R-:W-:Y:S02]  /*12e0*/  IMAD R11, R4.reuse, R13, R12 ;  /* 0x0000000d040b7224 */ /* 0x040fe400078e020c */
[----:B------:R-:W-:Y:S02]  /*12f0*/  IMAD.U32 R6, RZ, RZ, UR61 ;  /* 0x0000003dff067e24 */ /* 0x000fe4000f8e00ff */
[----:B------:R-:W-:-:S02]  /*1300*/  IMAD R13, R4, R15, R14 ;  /* 0x0000000f040d7224 */ /* 0x000fc400078e020e */
[----:B------:R-:W-:Y:S01]  /*1310*/  IMAD.MOV.U32 R15, RZ, RZ, R8 ;  /* 0x000000ffff0f7224 */ /* 0x000fe200078e0008 */
[----:B------:R-:W-:Y:S01]  /*1320*/  IABS R17, R6 ;  /* 0x0000000600117213 */ /* 0x000fe20000000000 */
[----:B------:R-:W-:Y:S02]  /*1330*/  IMAD.U32 R8, RZ, RZ, UR60 ;  /* 0x0000003cff087e24 */ /* 0x000fe4000f8e00ff */
[----:B------:R-:W-:-:S03]  /*1340*/  IMAD.HI.U32 R6, R3, R15, RZ ;  /* 0x0000000f03067227 */ /* 0x000fc600078e00ff */
[----:B------:R-:W-:Y:S01]  /*1350*/  IABS R19, R8 ;  /* 0x0000000800137213 */ /* 0x000fe20000000000 */
[----:B------:R-:W-:Y:S01]  /*1360*/  @!P0 IMAD.IADD R65, R65, 0x1, -R2 ;  /* 0x0000000141418824 */ /* 0x000fe200078e0a02 */
[----:B------:R-:W-:Y:S01]  /*1370*/  ISETP.NE.AND P0, PT, R116, RZ, PT ;  /* 0x000000ff7400720c */ /* 0x000fe20003f05270 */
[----:B------:R-:W-:Y:S02]  /*1380*/  IMAD.MOV R8, RZ, RZ, -R6 ;  /* 0x000000ffff087224 */ /* 0x000fe400078e0a06 */
[----:B------:R-:W-:Y:S02]  /*1390*/  IMAD.U32 R10, RZ, RZ, UR59 ;  /* 0x0000003bff0a7e24 */ /* 0x000fe4000f8e00ff */
[----:B------:R-:W-:Y:S02]  /*13a0*/  IMAD R15, R4, R8, R15 ;  /* 0x00000008040f7224 */ /* 0x000fe400078e020f */
[----:B------:R-:W-:Y:S01]  /*13b0*/  IMAD.HI.U32 R8, R3, R19, RZ ;  /* 0x0000001303087227 */ /* 0x000fe200078e00ff */
[----:B------:R-:W-:-:S03]  /*13c0*/  IABS R21, R10 ;  /* 0x0000000a00157213 */ /* 0x000fc60000000000 */
[----:B------:R-:W-:-:S04]  /*13d0*/  IMAD.HI.U32 R6, R3, R17, RZ ;  /* 0x0000001103067227 */ /* 0x000fc800078e00ff */
[----:B------:R-:W-:Y:S02]  /*13e0*/  IMAD.MOV.U32 R2, RZ, RZ, R65 ;  /* 0x000000ffff027224 */ /* 0x000fe400078e0041 */
[----:B------:R-:W-:Y:S02]  /*13f0*/  IMAD.U32 R12, RZ, RZ, UR58 ;  /* 0x0000003aff0c7e24 */ /* 0x000fe4000f8e00ff */
[----:B------:R-:W-:Y:S02]  /*1400*/  IMAD.MOV R8, RZ, RZ, -R8 ;  /* 0x000000ffff087224 */ /* 0x000fe400078e0a08 */
[----:B------:R-:W-:Y:S01]  /*1410*/  IMAD.MOV R6, RZ, RZ, -R6 ;  /* 0x000000ffff067224 */ /* 0x000fe200078e0a06 */
[----:B------:R-:W-:Y:S01]  /*1420*/  IABS R23, R12 ;  /* 0x0000000c00177213 */ /* 0x000fe20000000000 */
[----:B------:R-:W-:Y:S01]  /*1430*/  @!P3 IMAD.MOV R2, RZ, RZ, -R2 ;  /* 0x000000ffff02b224 */ /* 0x000fe200078e0a02 */
[----:B------:R-:W-:Y:S01]  /*1440*/  @!P0 LOP3.LUT R2, RZ, R116, RZ, 0x33, !PT ;  /* 0x00000074ff028212 */ /* 0x000fe200078e33ff */
[C---:B------:R-:W-:Y:S01]  /*1450*/  IMAD R19, R4.reuse, R8, R19 ;  /* 0x0000000804137224 */ /* 0x040fe200078e0213 */
[C---:B------:R-:W-:Y:S01]  /*1460*/  ISETP.GT.U32.AND P0, PT, R4.reuse, R5, PT ;  /* 0x000000050400720c */ /* 0x040fe20003f04070 */
[----:B------:R-:W-:Y:S01]  /*1470*/  IMAD.HI.U32 R10, R3, R21, RZ ;  /* 0x00000015030a7227 */ /* 0x000fe200078e00ff */
[----:B------:R-:W-:-:S03]  /*1480*/  ISETP.GT.U32.AND P3, PT, R4, R7, PT ;  /* 0x000000070400720c */ /* 0x000fc60003f64070 */
[C---:B------:R-:W-:Y:S02]  /*1490*/  IMAD R17, R4.reuse, R6, R17 ;  /* 0x0000000604117224 */ /* 0x040fe400078e0211 */
[----:B------:R-:W-:Y:S02]  /*14a0*/  IMAD.U32 R8, RZ, RZ, UR56 ;  /* 0x00000038ff087e24 */ /* 0x000fe4000f8e00ff */
[----:B------:R-:W-:Y:S02]  /*14b0*/  IMAD.U32 R6, RZ, RZ, UR57 ;  /* 0x00000039ff067e24 */ /* 0x000fe4000f8e00ff */
[----:B------:R-:W-:Y:S01]  /*14c0*/  @!P2 IMAD.IADD R43, R43, 0x1, -R4 ;  /* 0x000000012b2ba824 */ /* 0x000fe200078e0a04 */
[C---:B------:R-:W-:Y:S01]  /*14d0*/  ISETP.GT.U32.AND P2, PT, R4.reuse, R25, PT ;  /* 0x000000190400720c */ /* 0x040fe20003f44070 */
[----:B------:R-:W-:Y:S01]  /*14e0*/  IMAD.HI.U32 R12, R3, R23, RZ ;  /* 0x00000017030c7227 */ /* 0x000fe200078e00ff */
[----:B------:R-:W-:Y:S02]  /*14f0*/  IABS R33, R8 ;  /* 0x0000000800217213 */ /* 0x000fe40000000000 */
[----:B------:R-:W-:Y:S01]  /*1500*/  IABS R31, R6 ;  /* 0x00000006001f7213 */ /* 0x000fe20000000000 */
[----:B------:R-:W-:Y:S01]  /*1510*/  IMAD.MOV R10, RZ, RZ, -R10 ;  /* 0x000000ffff0a7224 */ /* 0x000fe200078e0a0a */
[----:B------:R-:W-:Y:S01]  /*1520*/  ISETP.GT.U32.AND P4, PT, R4, R43, PT ;  /* 0x0000002b0400720c */ /* 0x000fe20003f84070 */
[----:B------:R-:W-:-:S02]  /*1530*/  @!P5 IMAD.IADD R27, R27, 0x1, -R4 ;  /* 0x000000011b1bd824 */ /* 0x000fc400078e0a04 */
[----:B------:R-:W-:Y:S02]  /*1540*/  IMAD.U32 R6, RZ, RZ, UR55 ;  /* 0x00000037ff067e24 */ /* 0x000fe4000f8e00ff */
[----:B------:R-:W-:Y:S01]  /*1550*/  IMAD.MOV R12, RZ, RZ, -R12 ;  /* 0x000000ffff0c7224 */ /* 0x000fe200078e0a0c */
[C---:B------:R-:W-:Y:S01]  /*1560*/  ISETP.GT.U32.AND P5, PT, R4.reuse, R27, PT ;  /* 0x0000001b0400720c */ /* 0x040fe20003fa4070 */
[----:B------:R-:W-:Y:S01]  /*1570*/  IMAD R21, R4, R10, R21 ;  /* 0x0000000a04157224 */ /* 0x000fe200078e0215 */
[----:B------:R-:W-:Y:S01]  /*1580*/  IABS R35, R6 ;  /* 0x0000000600237213 */ /* 0x000fe20000000000 */
[----:B------:R-:W-:Y:S02]  /*1590*/  IMAD.U32 R10, RZ, RZ, UR54 ;  /* 0x00000036ff0a7e24 */ /* 0x000fe4000f8e00ff */
[----:B------:R-:W-:-:S03]  /*15a0*/  IMAD.HI.U32 R8, R3, R33, RZ ;  /* 0x0000002103087227 */ /* 0x000fc600078e00ff */
[----:B------:R-:W-:Y:S01]  /*15b0*/  IABS R37, R10 ;  /* 0x0000000a00257213 */ /* 0x000fe20000000000 */
[C---:B------:R-:W-:Y:S02]  /*15c0*/  IMAD R23, R4.reuse, R12, R23 ;  /* 0x0000000c04177224 */ /* 0x040fe400078e0217 */
[--C-:B------:R-:W-:Y:S01]  /*15d0*/  @!P1 IMAD.IADD R41, R41, 0x1, -R4.reuse ;  /* 0x0000000129299824 */ /* 0x100fe200078e0a04 */
[C---:B------:R-:W-:Y:S01]  /*15e0*/  ISETP.GT.U32.AND P1, PT, R4.reuse, R9, PT ;  /* 0x000000090400720c */ /* 0x040fe20003f24070 */
[--C-:B------:R-:W-:Y:S02]  /*15f0*/  @!P6 IMAD.IADD R29, R29, 0x1, -R4.reuse ;  /* 0x000000011d1de824 */ /* 0x100fe400078e0a04 */
[----:B------:R-:W-:Y:S01]  /*1600*/  @!P0 IMAD.IADD R5, R5, 0x1, -R4 ;  /* 0x0000000105058824 */ /* 0x000fe200078e0a04 */
[C---:B------:R-:W-:Y:S01]  /*1610*/  ISETP.GT.U32.AND P0, PT, R4.reuse, R11, PT ;  /* 0x0000000b0400720c */ /* 0x040fe20003f04070 */
[----:B------:R-:W-:Y:S01]  /*1620*/  IMAD.HI.U32 R6, R3, R31, RZ ;  /* 0x0000001f03067227 */ /* 0x000fe200078e00ff */
[----:B------:R-:W-:-:S03]  /*1630*/  ISETP.GT.U32.AND P6, PT, R4, R41, PT ;  /* 0x000000290400720c */ /* 0x000fc60003fc4070 */
[----:B------:R-:W-:Y:S02]  /*1640*/  IMAD.U32 R12, RZ, RZ, UR53 ;  /* 0x00000035ff0c7e24 */ /* 0x000fe4000f8e00ff */
[----:B------:R-:W-:Y:S02]  /*1650*/  IMAD.MOV R8, RZ, RZ, -R8 ;  /* 0x000000ffff087224 */ /* 0x000fe400078e0a08 */
[--C-:B------:R-:W-:Y:S01]  /*1660*/  @!P2 IMAD.IADD R25, R25, 0x1, -R4.reuse ;  /* 0x000000011919a824 */ /* 0x100fe200078e0a04 */
[C---:B------:R-:W-:Y:S01]  /*1670*/  ISETP.GT.U32.AND P2, PT, R4.reuse, R29, PT ;  /* 0x0000001d0400720c */ /* 0x040fe20003f44070 */
[----:B------:R-:W-:Y:S01]  /*1680*/  @!P3 IMAD.IADD R7, R7, 0x1, -R4 ;  /* 0x000000010707b824 */ /* 0x000fe200078e0a04 */
[----:B------:R-:W-:Y:S01]  /*1690*/  ISETP.GT.U32.AND P3, PT, R4, R5, PT ;  /* 0x000000050400720c */ /* 0x000fe20003f64070 */
[----:B------:R-:W-:Y:S01]  /*16a0*/  IMAD.MOV R10, RZ, RZ, -R6 ;  /* 0x000000ffff0a7224 */ /* 0x000fe200078e0a06 */
[----:B------:R-:W-:Y:S01]  /*16b0*/  IABS R39, R12 ;  /* 0x0000000c00277213 */ /* 0x000fe20000000000 */
[----:B------:R-:W-:-:S04]  /*16c0*/  IMAD.HI.U32 R6, R3, R35, RZ ;  /* 0x0000002303067227 */ /* 0x000fc800078e00ff */
[----:B------:R-:W-:Y:S02]  /*16d0*/  IMAD R33, R4, R8, R33 ;  /* 0x0000000804217224 */ /* 0x000fe400078e0221 */
[----:B------:R-:W-:-:S04]  /*16e0*/  IMAD.HI.U32 R8, R3, R37, RZ ;  /* 0x0000002503087227 */ /* 0x000fc800078e00ff */
[----:B------:R-:W-:Y:S01]  /*16f0*/  @!P4 IMAD.IADD R43, R43, 0x1, -R4 ;  /* 0x000000012b2bc824 */ /* 0x000fe200078e0a04 */
[C---:B------:R-:W-:Y:S01]  /*1700*/  ISETP.GT.U32.AND P4, PT, R4.reuse, R25, PT ;  /* 0x000000190400720c */ /* 0x040fe20003f84070 */
[----:B------:R-:W-:Y:S02]  /*1710*/  IMAD R31, R4, R10, R31 ;  /* 0x0000000a041f7224 */ /* 0x000fe400078e021f */
[----:B------:R-:W-:Y:S02]  /*1720*/  IMAD.MOV R10, RZ, RZ, -R6 ;  /* 0x000000ffff0a7224 */ /* 0x000fe400078e0a06 */
[----:B------:R-:W-:Y:S02]  /*1730*/  IMAD.U32 R12, RZ, RZ, UR52 ;  /* 0x00000034ff0c7e24 */ /* 0x000fe4000f8e00ff */
[----:B------:R-:W-:-:S03]  /*1740*/  IMAD.HI.U32 R6, R3, R39, RZ ;  /* 0x0000002703067227 */ /* 0x000fc600078e00ff */
[----:B------:R-:W-:Y:S01]  /*1750*/  IABS R45, R12 ;  /* 0x0000000c002d7213 */ /* 0x000fe20000000000 */
[----:B------:R-:W-:Y:S02]  /*1760*/  IMAD.MOV R8, RZ, RZ, -R8 ;  /* 0x000000ffff087224 */ /* 0x000fe400078e0a08 */
[--C-:B------:R-:W-:Y:S01]  /*1770*/  @!P5 IMAD.IADD R27, R27, 0x1, -R4.reuse ;  /* 0x000000011b1bd824 */ /* 0x100fe200078e0a04 */
[C---:B------:R-:W-:Y:S01]  /*1780*/  ISETP.GT.U32.AND P5, PT, R4.reuse, R13, PT ;  /* 0x0000000d0400720c */ /* 0x040fe20003fa4070 */
[C---:B------:R-:W-:Y:S02]  /*1790*/  IMAD R35, R4.reuse, R10, R35 ;  /* 0x0000000a04237224 */ /* 0x040fe400078e0223 */
[--C-:B------:R-:W-:Y:S01]  /*17a0*/  @!P1 IMAD.IADD R9, R9, 0x1, -R4.reuse ;  /* 0x0000000109099824 */ /* 0x100fe200078e0a04 */
[C---:B------:R-:W-:Y:S01]  /*17b0*/  ISETP.GT.U32.AND P1, PT, R4.reuse, R7, PT ;  /* 0x000000070400720c */ /* 0x040fe20003f24070 */
[----:B------:R-:W-:Y:S01]  /*17c0*/  @!P0 IMAD.IADD R11, R11, 0x1, -R4 ;  /* 0x000000010b0b8824 */ /* 0x000fe200078e0a04 */
[----:B------:R-:W-:Y:S01]  /*17d0*/  ISETP.GT.U32.AND P0, PT, R4, R17, PT ;  /* 0x000000110400720c */ /* 0x000fe20003f04070 */
[----:B------:R-:W-:-:S02]  /*17e0*/  IMAD.MOV R6, RZ, RZ, -R6 ;  /* 0x000000ffff067224 */ /* 0x000fc400078e0a06 */
[C---:B------:R-:W-:Y:S02]  /*17f0*/  IMAD R37, R4.reuse, R8, R37 ;  /* 0x0000000804257224 */ /* 0x040fe400078e0225 */
[----:B------:R-:W-:Y:S02]  /*1800*/  IMAD.U32 R10, RZ, RZ, UR50 ;  /* 0x00000032ff0a7e24 */ /* 0x000fe4000f8e00ff */
[----:B------:R-:W-:Y:S02]  /*1810*/  IMAD.U32 R8, RZ, RZ, UR51 ;  /* 0x00000033ff087e24 */ /* 0x000fe4000f8e00ff */
[--C-:B------:R-:W-:Y:S01]  /*1820*/  @!P6 IMAD.IADD R41, R41, 0x1, -R4.reuse ;  /* 0x000000012929e824 */ /* 0x100fe200078e0a04 */
[C---:B------:R-:W-:Y:S01]  /*1830*/  ISETP.GT.U32.AND P6, PT, R4.reuse, R9, PT ;  /* 0x000000090400720c */ /* 0x040fe20003fc4070 */
[--C-:B------:R-:W-:Y:S01]  /*1840*/  @!P2 IMAD.IADD R29, R29, 0x1, -R4.reuse ;  /* 0x000000011d1da824 */ /* 0x100fe200078e0a04 */
[C---:B------:R-:W-:Y:S01]  /*1850*/  ISETP.GT.U32.AND P2, PT, R4.reuse, R15, PT ;  /* 0x0000000f0400720c */ /* 0x040fe20003f44070 */
[----:B------:R-:W-:Y:S01]  /*1860*/  @!P3 IMAD.IADD R5, R5, 0x1, -R4 ;  /* 0x000000010505b824 */ /* 0x000fe200078e0a04 */
[C---:B------:R-:W-:Y:S01]  /*1870*/  ISETP.GT.U32.AND P3, PT, R4.reuse, R19, PT ;  /* 0x000000130400720c */ /* 0x040fe20003f64070 */
[----:B------:R-:W-:Y:S01]  /*1880*/  IMAD R39, R4, R6, R39 ;  /* 0x0000000604277224 */ /* 0x000fe200078e0227 */
[----:B------:R-:W-:Y:S01]  /*1890*/  IABS R49, R10 ;  /* 0x0000000a00317213 */ /* 0x000fe20000000000 */
[----:B------:R-:W-:Y:S01]  /*18a0*/  IMAD.HI.U32 R6, R3, R45, RZ ;  /* 0x0000002d03067227 */ /* 0x000fe200078e00ff */
[----:B------:R-:W-:-:S03]  /*18b0*/  IABS R47, R8 ;  /* 0x00000008002f7213 */ /* 0x000fc60000000000 */
[----:B------:R-:W-:Y:S02]  /*18c0*/  IMAD.U32 R10, RZ, RZ, UR49 ;  /* 0x00000031ff0a7e24 */ /* 0x000fe4000f8e00ff */
[----:B------:R-:W-:Y:S01]  /*18d0*/  @!P4 IMAD.IADD R25, R25, 0x1, -R4 ;  /* 0x000000011919c824 */ /* 0x000fe200078e0a04 */
[----:B------:R-:W-:Y:S01]  /*18e0*/  ISETP.GT.U32.AND P4, PT, R4, R11, PT ;  /* 0x0000000b0400720c */ /* 0x000fe20003f84070 */
[----:B------:R-:W-:Y:S01]  /*18f0*/  IMAD.MOV R8, RZ, RZ, -R6 ;  /* 0x000000ffff087224 */ /* 0x000fe200078e0a06 */
[----:B------:R-:W-:Y:S01]  /*1900*/  IABS R51, R10 ;  /* 0x0000000a00337213 */ /* 0x000fe20000000000 */
[----:B------:R-:W-:-:S04]  /*1910*/  IMAD.HI.U32 R6, R3, R47, RZ ;  /* 0x0000002f03067227 */ /* 0x000fc800078e00ff */
[--C-:B------:R-:W-:Y:S01]  /*1920*/  @!P5 IMAD.IADD R13, R13, 0x1, -R4.reuse ;  /* 0x000000010d0dd824 */ /* 0x100fe200078e0a04 */
[C---:B------:R-:W-:Y:S01]  /*1930*/  ISETP.GT.U32.AND P5, PT, R4.reuse, R23, PT ;  /* 0x000000170400720c */ /* 0x040fe20003fa4070 */
[----:B------:R-:W-:Y:S02]  /*1940*/  IMAD.U32 R12, RZ, RZ, UR48 ;  /* 0x00000030ff0c7e24 */ /* 0x000fe4000f8e00ff */
[C---:B------:R-:W-:Y:S02]  /*1950*/  IMAD R45, R4.reuse, R8, R45 ;  /* 0x00000008042d7224 */ /* 0x040fe400078e022d */
[--C-:B------:R-:W-:Y:S01]  /*1960*/  @!P1 IMAD.IADD R7, R7, 0x1, -R4.reuse ;  /* 0x0000000107079824 */ /* 0x100fe200078e0a04 */
[C---:B------:R-:W-:Y:S01]  /*1970*/  ISETP.GT.U32.AND P1, PT, R4.reuse, R21, PT ;  /* 0x000000150400720c */ /* 0x040fe20003f24070 */
[----:B------:R-:W-:Y:S01]  /*1980*/  @!P0 IMAD.IADD R17, R17, 0x1, -R4 ;  /* 0x0000000111118824 */ /* 0x000fe200078e0a04 */
[----:B------:R-:W-:Y:S01]  /*1990*/  IABS R53, R12 ;  /* 0x0000000c00357213 */ /* 0x000fe20000000000 */
[----:B------:R-:W-:Y:S01]  /*19a0*/  IMAD.HI.U32 R8, R3, R49, RZ ;  /* 0x0000003103087227 */ /* 0x000fe200078e00ff */
[----:B------:R-:W-:-:S03]  /*19b0*/  ISETP.GT.U32.AND P0, PT, R4, R33, PT ;  /* 0x000000210400720c */ /* 0x000fc60003f04070 */
[----:B------:R-:W-:Y:S02]  /*19c0*/  IMAD.MOV R10, RZ, RZ, -R6 ;  /* 0x000000ffff0a7224 */ /* 0x000fe400078e0a06 */
[----:B------:R-:W-:-:S04]  /*19d0*/  IMAD.HI.U32 R6, R3, R51, RZ ;  /* 0x0000003303067227 */ /* 0x000fc800078e00ff */
[--C-:B------:R-:W-:Y:S01]  /*19e0*/  @!P2 IMAD.IADD R15, R15, 0x1, -R4.reuse ;  /* 0x000000010f0fa824 */ /* 0x100fe200078e0a04 */
[C---:B------:R-:W-:Y:S01]  /*19f0*/  ISETP.GT.U32.AND P2, PT, R4.reuse, R31, PT ;  /* 0x0000001f0400720c */ /* 0x040fe20003f44070 */
[--C-:B------:R-:W-:Y:S01]  /*1a00*/  @!P6 IMAD.IADD R9, R9, 0x1, -R4.reuse ;  /* 0x000000010909e824 */ /* 0x100fe200078e0a04 */
[C---:B------:R-:W-:Y:S01]  /*1a10*/  ISETP.GT.U32.AND P6, PT, R4.reuse, R13, PT ;  /* 0x0000000d0400720c */ /* 0x040fe20003fc4070 */
[----:B------:R-:W-:Y:S01]  /*1a20*/  @!P3 IMAD.IADD R19, R19, 0x1, -R4 ;  /* 0x000000011313b824 */ /* 0x000fe200078e0a04 */
[C---:B------:R-:W-:Y:S01]  /*1a30*/  ISETP.GT.U32.AND P3, PT, R4.reuse, R17, PT ;  /* 0x000000110400720c */ /* 0x040fe20003f64070 */
[----:B------:R-:W-:Y:S02]  /*1a40*/  IMAD.MOV R8, RZ, RZ, -R8 ;  /* 0x000000ffff087224 */ /* 0x000fe400078e0a08 */
[----:B------:R-:W-:Y:S02]  /*1a50*/  IMAD R47, R4, R10, R47 ;  /* 0x0000000a042f7224 */ /* 0x000fe400078e022f */
[----:B------:R-:W-:-:S02]  /*1a60*/  IMAD.MOV R6, RZ, RZ, -R6 ;  /* 0x000000ffff067224 */ /* 0x000fc400078e0a06 */
[----:B------:R-:W-:Y:S02]  /*1a70*/  IMAD.U32 R10, RZ, RZ, UR47 ;  /* 0x0000002fff0a7e24 */ /* 0x000fe4000f8e00ff */
[----:B------:R-:W-:Y:S01]  /*1a80*/  @!P4 IMAD.IADD R11, R11, 0x1, -R4 ;  /* 0x000000010b0bc824 */ /* 0x000fe200078e0a04 */
[C---:B------:R-:W-:Y:S01]  /*1a90*/  ISETP.GT.U32.AND P4, PT, R4.reuse, R15, PT ;  /* 0x0000000f0400720c */ /* 0x040fe20003f84070 */
[----:B------:R-:W-:Y:S01]  /*1aa0*/  IMAD R49, R4, R8, R49 ;  /* 0x0000000804317224 */ /* 0x000fe200078e0231 */
[----:B------:R-:W-:Y:S01]  /*1ab0*/  IABS R55, R10 ;  /* 0x0000000a00377213 */ /* 0x000fe20000000000 */
[----:B------:R-:W-:Y:S02]  /*1ac0*/  IMAD.U32 R12, RZ, RZ, UR46 ;  /* 0x0000002eff0c7e24 */ /* 0x000fe4000f8e00ff */
[----:B------:R-:W-:-:S03]  /*1ad0*/  IMAD.HI.U32 R8, R3, R53, RZ ;  /* 0x0000003503087227 */ /* 0x000fc600078e00ff */
[----:B------:R-:W-:Y:S01]  /*1ae0*/  IABS R57, R12 ;  /* 0x0000000c00397213 */ /* 0x000fe20000000000 */
[C---:B------:R-:W-:Y:S02]  /*1af0*/  IMAD R51, R4.reuse, R6, R51 ;  /* 0x0000000604337224 */ /* 0x040fe400078e0233 */
[----:B------:R-:W-:Y:S02]  /*1b00*/  IMAD.U32 R6, RZ, RZ, UR45 ;  /* 0x0000002dff067e24 */ /* 0x000fe4000f8e00ff */
[----:B------:R-:W-:Y:S01]  /*1b10*/  @!P5 IMAD.IADD R23, R23, 0x1, -R4 ;  /* 0x000000011717d824 */ /* 0x000fe200078e0a04 */
[C---:B------:R-:W-:Y:S01]  /*1b20*/  ISETP.GT.U32.AND P5, PT, R4.reuse, R35, PT ;  /* 0x000000230400720c */ /* 0x040fe20003fa4070 */
[----:B------:R-:W-:Y:S01]  /*1b30*/  IMAD.MOV R8, RZ, RZ, -R8 ;  /* 0x000000ffff087224 */ /* 0x000fe200078e0a08 */
[----:B------:R-:W-:Y:S01]  /*1b40*/  IABS R59, R6 ;  /* 0x00000006003b7213 */ /* 0x000fe20000000000 */
[----:B------:R-:W-:Y:S01]  /*1b50*/  @!P1 IMAD.IADD R21, R21, 0x1, -R4 ;  /* 0x0000000115159824 */ /* 0x000fe200078e0a04 */
[----:B------:R-:W-:Y:S01]  /*1b60*/  ISETP.GT.U32.AND P1, PT, R4, R19, PT ;  /* 0x000000130400720c */ /* 0x000fe20003f24070 */
[----:B------:R-:W-:-:S02]  /*1b70*/  IMAD.U32 R10, RZ, RZ, UR44 ;  /* 0x0000002cff0a7e24 */ /* 0x000fc4000f8e00ff */
[----:B------:R-:W-:Y:S02]  /*1b80*/  IMAD R53, R4, R8, R53 ;  /* 0x0000000804357224 */ /* 0x000fe400078e0235 */
[----:B------:R-:W-:Y:S01]  /*1b90*/  IMAD.HI.U32 R6, R3, R55, RZ ;  /* 0x0000003703067227 */ /* 0x000fe200078e00ff */
[----:B------:R-:W-:-:S03]  /*1ba0*/  IABS R61, R10 ;  /* 0x0000000a003d7213 */ /* 0x000fc60000000000 */
[--C-:B------:R-:W-:Y:S01]  /*1bb0*/  @!P6 IMAD.IADD R13, R13, 0x1, -R4.reuse ;  /* 0x000000010d0de824 */ /* 0x100fe200078e0a04 */
[C---:B------:R-:W-:Y:S01]  /*1bc0*/  ISETP.GT.U32.AND P6, PT, R4.reuse, R21, PT ;  /* 0x000000150400720c */ /* 0x040fe20003fc4070 */
[--C-:B------:R-:W-:Y:S01]  /*1bd0*/  @!P2 IMAD.IADD R31, R31, 0x1, -R4.reuse ;  /* 0x000000011f1fa824 */ /* 0x100fe200078e0a04 */
[C---:B------:R-:W-:Y:S01]  /*1be0*/  ISETP.GT.U32.AND P2, PT, R4.reuse, R23, PT ;  /* 0x000000170400720c */ /* 0x040fe20003f44070 */
[--C-:B------:R-:W-:Y:S02]  /*1bf0*/  @!P0 IMAD.IADD R33, R33, 0x1, -R4.reuse ;  /* 0x0000000121218824 */ /* 0x100fe400078e0a04 */
[----:B------:R-:W-:Y:S01]  /*1c00*/  @!P3 IMAD.IADD R17, R17, 0x1, -R4 ;  /* 0x000000011111b824 */ /* 0x000fe200078e0a04 */
[C---:B------:R-:W-:Y:S01]  /*1c10*/  ISETP.GT.U32.AND P3, PT, R4.reuse, R37, PT ;  /* 0x000000250400720c */ /* 0x040fe20003f64070 */
[----:B------:R-:W-:Y:S01]  /*1c20*/  IMAD.HI.U32 R8, R3, R57, RZ ;  /* 0x0000003903087227 */ /* 0x000fe200078e00ff */
[----:B------:R-:W-:-:S03]  /*1c30*/  ISETP.GT.U32.AND P0, PT, R4, R31, PT ;  /* 0x0000001f0400720c */ /* 0x000fc60003f04070 */
[----:B------:R-:W-:Y:S02]  /*1c40*/  IMAD.MOV R10, RZ, RZ, -R6 ;  /* 0x000000ffff0a7224 */ /* 0x000fe400078e0a06 */
[----:B------:R-:W-:Y:S01]  /*1c50*/  @!P4 IMAD.IADD R15, R15, 0x1, -R4 ;  /* 0x000000010f0fc824 */ /* 0x000fe200078e0a04 */
[----:B------:R-:W-:Y:S01]  /*1c60*/  ISETP.GT.U32.AND P4, PT, R4, R33, PT ;  /* 0x000000210400720c */ /* 0x000fe20003f84070 */
[----:B------:R-:W-:Y:S02]  /*1c70*/  IMAD.MOV R8, RZ, RZ, -R8 ;  /* 0x000000ffff087224 */ /* 0x000fe400078e0a08 */
[----:B------:R-:W-:Y:S02]  /*1c80*/  IMAD.U32 R12, RZ, RZ, UR43 ;  /* 0x0000002bff0c7e24 */ /* 0x000fe4000f8e00ff */
[----:B------:R-:W-:-:S03]  /*1c90*/  IMAD.HI.U32 R6, R3, R59, RZ ;  /* 0x0000003b03067227 */ /* 0x000fc600078e00ff */
[----:B------:R-:W-:Y:S01]  /*1ca0*/  IABS R63, R12 ;  /* 0x0000000c003f7213 */ /* 0x000fe20000000000 */
[C---:B------:R-:W-:Y:S02]  /*1cb0*/  IMAD R55, R4.reuse, R10, R55 ;  /* 0x0000000a04377224 */ /* 0x040fe400078e0237 */
[----:B------:R-:W-:Y:S01]  /*1cc0*/  @!P5 IMAD.IADD R35, R35, 0x1, -R4 ;  /* 0x000000012323d824 */ /* 0x000fe200078e0a04 */
[C---:B------:R-:W-:Y:S01]  /*1cd0*/  ISETP.GT.U32.AND P5, PT, R4.reuse, R45, PT ;  /* 0x0000002d0400720c */ /* 0x040fe20003fa4070 */
[----:B------:R-:W-:Y:S02]  /*1ce0*/  IMAD R57, R4, R8, R57 ;  /* 0x0000000804397224 */ /* 0x000fe400078e0239 */
[----:B------:R-:W-:Y:S02]  /*1cf0*/  IMAD.U32 R10, RZ, RZ, UR42 ;  /* 0x0000002aff0a7e24 */ /* 0x000fe4000f8e00ff */
[----:B------:R-:W-:-:S03]  /*1d00*/  IMAD.HI.U32 R8, R3, R61, RZ ;  /* 0x0000003d03087227 */ /* 0x000fc600078e00ff */
[----:B------:R-:W-:Y:S01]  /*1d10*/  IABS R67, R10 ;  /* 0x0000000a00437213 */ /* 0x000fe20000000000 */
[----:B------:R-:W-:Y:S02]  /*1d20*/  IMAD.MOV R6, RZ, RZ, -R6 ;  /* 0x000000ffff067224 */ /* 0x000fe400078e0a06 */
[----:B------:R-:W-:Y:S02]  /*1d30*/  IMAD.MOV R8, RZ, RZ, -R8 ;  /* 0x000000ffff087224 */ /* 0x000fe400078e0a08 */
[C---:B------:R-:W-:Y:S02]  /*1d40*/  IMAD R59, R4.reuse, R6, R59 ;  /* 0x00000006043b7224 */ /* 0x040fe400078e023b */
[--C-:B------:R-:W-:Y:S01]  /*1d50*/  @!P6 IMAD.IADD R21, R21, 0x1, -R4.reuse ;  /* 0x000000011515e824 */ /* 0x100fe200078e0a04 */
[C---:B------:R-:W-:Y:S01]  /*1d60*/  ISETP.GT.U32.AND P6, PT, R4.reuse, R35, PT ;  /* 0x000000230400720c */ /* 0x040fe20003fc4070 */
[--C-:B------:R-:W-:Y:S01]  /*1d70*/  @!P2 IMAD.IADD R23, R23, 0x1, -R4.reuse ;  /* 0x000000011717a824 */ /* 0x100fe200078e0a04 */
[C---:B------:R-:W-:Y:S01]  /*1d80*/  ISETP.GT.U32.AND P2, PT, R4.reuse, R47, PT ;  /* 0x0000002f0400720c */ /* 0x040fe20003f44070 */
[----:B------:R-:W-:Y:S01]  /*1d90*/  @!P3 IMAD.IADD R37, R37, 0x1, -R4 ;  /* 0x000000012525b824 */ /* 0x000fe200078e0a04 */
[----:B------:R-:W-:Y:S01]  /*1da0*/  ISETP.GT.U32.AND P3, PT, R4, R51, PT ;  /* 0x000000330400720c */ /* 0x000fe20003f64070 */
[----:B------:R-:W-:-:S04]  /*1db0*/  IMAD.HI.U32 R6, R3, R63, RZ ;  /* 0x0000003f03067227 */ /* 0x000fc800078e00ff */
[----:B------:R-:W-:Y:S02]  /*1dc0*/  IMAD.U32 R10, RZ, RZ, UR41 ;  /* 0x00000029ff0a7e24 */ /* 0x000fe4000f8e00ff */
[C---:B------:R-:W-:Y:S02]  /*1dd0*/  IMAD R61, R4.reuse, R8, R61 ;  /* 0x00000008043d7224 */ /* 0x040fe400078e023d */
[--C-:B------:R-:W-:Y:S01]  /*1de0*/  @!P0 IMAD.IADD R31, R31, 0x1, -R4.reuse ;  /* 0x000000011f1f8824 */ /* 0x100fe200078e0a04 */
[C---:B------:R-:W-:Y:S01]  /*1df0*/  ISETP.GT.U32.AND P0, PT, R4.reuse, R49, PT ;  /* 0x000000310400720c */ /* 0x040fe20003f04070 */
[----:B------:R-:W-:Y:S01]  /*1e00*/  @!P4 IMAD.IADD R33, R33, 0x1, -R4 ;  /* 0x000000012121c824 */ /* 0x000fe200078e0a04 */
[----:B------:R-:W-:Y:S01]  /*1e10*/  ISETP.GT.U32.AND P4, PT, R4, R37, PT ;  /* 0x000000250400720c */ /* 0x000fe20003f84070 */
[----:B------:R-:W-:Y:S01]  /*1e20*/  IMAD.MOV R8, RZ, RZ, -R6 ;  /* 0x000000ffff087224 */ /* 0x000fe200078e0a06 */
[----:B------:R-:W-:Y:S01]  /*1e30*/  IABS R69, R10 ;  /* 0x0000000a00457213 */ /* 0x000fe20000000000 */
[----:B------:R-:W-:-:S02]  /*1e40*/  IMAD.U32 R12, RZ, RZ, UR40 ;  /* 0x00000028ff0c7e24 */ /* 0x000fc4000f8e00ff */
[----:B------:R-:W-:-:S03]  /*1e50*/  IMAD.HI.U32 R6, R3, R67, RZ ;  /* 0x0000004303067227 */ /* 0x000fc600078e00ff */
[----:B------:R-:W-:Y:S01]  /*1e60*/  IABS R71, R12 ;  /* 0x0000000c00477213 */ /* 0x000fe20000000000 */
[----:B------:R-:W-:Y:S01]  /*1e70*/  @!P5 IMAD.IADD R45, R45, 0x1, -R4 ;  /* 0x000000012d2dd824 */ /* 0x000fe200078e0a04 */
[C---:B------:R-:W-:Y:S01]  /*1e80*/  ISETP.GT.U32.AND P5, PT, R4.reuse, R53, PT ;  /* 0x000000350400720c */ /* 0x040fe20003fa4070 */
[----:B------:R-:W-:Y:S02]  /*1e90*/  IMAD R63, R4, R8, R63 ;  /* 0x00000008043f7224 */ /* 0x000fe400078e023f */
[----:B------:R-:W-:Y:S02]  /*1ea0*/  IMAD.MOV R8, RZ, RZ, -R6 ;  /* 0x000000ffff087224 */ /* 0x000fe400078e0a06 */
[----:B------:R-:W-:-:S04]  /*1eb0*/  IMAD.HI.U32 R6, R3, R69, RZ ;  /* 0x0000004503067227 */ /* 0x000fc800078e00ff */
[----:B------:R-:W-:Y:S02]  /*1ec0*/  IMAD.U32 R10, RZ, RZ, UR39 ;  /* 0x00000027ff0a7e24 */ /* 0x000fe4000f8e00ff */
[C---:B------:R-:W-:Y:S02]  /*1ed0*/  IMAD R67, R4.reuse, R8, R67 ;  /* 0x0000000804437224 */ /* 0x040fe400078e0243 */
[--C-:B------:R-:W-:Y:S01]  /*1ee0*/  @!P2 IMAD.IADD R47, R47, 0x1, -R4.reuse ;  /* 0x000000012f2fa824 */ /* 0x100fe200078e0a04 */
[C---:B------:R-:W-:Y:S01]  /*1ef0*/  ISETP.GT.U32.AND P2, PT, R4.reuse, R55, PT ;  /* 0x000000370400720c */ /* 0x040fe20003f44070 */
[----:B------:R-:W-:Y:S01]  /*1f00*/  @!P6 IMAD.IADD R35, R35, 0x1, -R4 ;  /* 0x000000012323e824 */ /* 0x000fe200078e0a04 */
[----:B------:R-:W-:Y:S01]  /*1f10*/  ISETP.GT.U32.AND P6, PT, R4, R45, PT ;  /* 0x0000002d0400720c */ /* 0x000fe20003fc4070 */
[----:B------:R-:W-:Y:S01]  /*1f20*/  IMAD.U32 R12, RZ, RZ, UR38 ;  /* 0x00000026ff0c7e24 */ /* 0x000fe2000f8e00ff */
[----:B------:R-:W-:Y:S01]  /*1f30*/  IABS R73, R10 ;  /* 0x0000000a00497213 */ /* 0x000fe20000000000 */
[----:B------:R-:W-:-:S02]  /*1f40*/  IMAD.MOV R8, RZ, RZ, -R6 ;  /* 0x000000ffff087224 */ /* 0x000fc400078e0a06 */
[----:B------:R-:W-:Y:S01]  /*1f50*/  IMAD.HI.U32 R6, R3, R71, RZ ;  /* 0x0000004703067227 */ /* 0x000fe200078e00ff */
[----:B------:R-:W-:-:S03]  /*1f60*/  IABS R75, R12 ;  /* 0x0000000c004b7213 */ /* 0x000fc60000000000 */
[--C-:B------:R-:W-:Y:S01]  /*1f70*/  @!P0 IMAD.IADD R49, R49, 0x1, -R4.reuse ;  /* 0x0000000131318824 */ /* 0x100fe200078e0a04 */
[C---:B------:R-:W-:Y:S01]  /*1f80*/  ISETP.GT.U32.AND P0, PT, R4.reuse, R47, PT ;  /* 0x0000002f0400720c */ /* 0x040fe20003f04070 */
[--C-:B------:R-:W-:Y:S02]  /*1f90*/  @!P3 IMAD.IADD R51, R51, 0x1, -R4.reuse ;  /* 0x000000013333b824 */ /* 0x100fe400078e0a04 */
[----:B------:R-:W-:Y:S01]  /*1fa0*/  @!P4 IMAD.IADD R37, R37, 0x1, -R4 ;  /* 0x000000012525c824 */ /* 0x000fe200078e0a04 */
[C---:B------:R-:W-:Y:S01]  /*1fb0*/  ISETP.GT.U32.AND P4, PT, R4.reuse, R57, PT ;  /* 0x000000390400720c */ /* 0x040fe20003f84070 */
[C---:B------:R-:W-:Y:S01]  /*1fc0*/  IMAD R69, R4.reuse, R8, R69 ;  /* 0x0000000804457224 */ /* 0x040fe200078e0245 */
[----:B------:R-:W-:Y:S01]  /*1fd0*/  ISETP.GT.U32.AND P3, PT, R4, R49, PT ;  /* 0x000000310400720c */ /* 0x000fe20003f64070 */
[----:B------:R-:W-:Y:S02]  /*1fe0*/  IMAD.U32 R10, RZ, RZ, UR37 ;  /* 0x00000025ff0a7e24 */ /* 0x000fe4000f8e00ff */
[----:B------:R-:W-:-:S02]  /*1ff0*/  IMAD.MOV R8, RZ, RZ, -R6 ;  /* 0x000000ffff087224 */ /* 0x000fc400078e0a06 */
[----:B------:R-:W-:Y:S01]  /*2000*/  @!P5 IMAD.IADD R53, R53, 0x1, -R4 ;  /* 0x000000013535d824 */ /* 0x000fe200078e0a04 */
[C---:B------:R-:W-:Y:S01]  /*2010*/  ISETP.GT.U32.AND P5, PT, R4.reuse, R51, PT ;  /* 0x000000330400720c */ /* 0x040fe20003fa4070 */
[----:B------:R-:W-:Y:S01]  /*2020*/  IMAD R71, R4, R8, R71 ;  /* 0x0000000804477224 */ /* 0x000fe200078e0247 */
[----:B------:R-:W-:Y:S01]  /*2030*/  IABS R77, R10 ;  /* 0x0000000a004d7213 */ /* 0x000fe20000000000 */
[----:B------:R-:W-:-:S04]  /*2040*/  IMAD.HI.U32 R6, R3, R73, RZ ;  /* 0x0000004903067227 */ /* 0x000fc800078e00ff */
[----:B------:R-:W-:-:S04]  /*2050*/  IMAD.HI.U32 R8, R3, R75, RZ ;  /* 0x0000004b03087227 */ /* 0x000fc800078e00ff */
[--C-:B------:R-:W-:Y:S01]  /*2060*/  @!P2 IMAD.IADD R55, R55, 0x1, -R4.reuse ;  /* 0x000000013737a824 */ /* 0x100fe200078e0a04 */
[C---:B------:R-:W-:Y:S01]  /*2070*/  ISETP.GT.U32.AND P2, PT, R4.reuse, R61, PT ;  /* 0x0000003d0400720c */ /* 0x040fe20003f44070 */
[----:B------:R-:W-:Y:S01]  /*2080*/  @!P6 IMAD.IADD R45, R45, 0x1, -R4 ;  /* 0x000000012d2de824 */ /* 0x000fe200078e0a04 */
[----:B------:R-:W-:Y:S01]  /*2090*/  ISETP.GT.U32.AND P6, PT, R4, R53, PT ;  /* 0x000000350400720c */ /* 0x000fe20003fc4070 */
[----:B------:R-:W-:Y:S02]  /*20a0*/  IMAD.MOV R10, RZ, RZ, -R6 ;  /* 0x000000ffff0a7224 */ /* 0x000fe400078e0a06 */
[----:B------:R-:W-:Y:S02]  /*20b0*/  IMAD.U32 R12, RZ, RZ, UR36 ;  /* 0x00000024ff0c7e24 */ /* 0x000fe4000f8e00ff */
[----:B------:R-:W-:Y:S02]  /*20c0*/  IMAD.MOV R8, RZ, RZ, -R8 ;  /* 0x000000ffff087224 */ /* 0x000fe400078e0a08 */
[----:B------:R-:W-:Y:S01]  /*20d0*/  IMAD.HI.U32 R6, R3, R77, RZ ;  /* 0x0000004d03067227 */ /* 0x000fe200078e00ff */
[----:B------:R-:W-:-:S03]  /*20e0*/  IABS R79, R12 ;  /* 0x0000000c004f7213 */ /* 0x000fc60000000000 */
[--C-:B------:R-:W-:Y:S01]  /*20f0*/  @!P0 IMAD.IADD R47, R47, 0x1, -R4.reuse ;  /* 0x000000012f2f8824 */ /* 0x100fe200078e0a04 */
[C---:B------:R-:W-:Y:S01]  /*2100*/  ISETP.GT.U32.AND P0, PT, R4.reuse, R55, PT ;  /* 0x000000370400720c */ /* 0x040fe20003f04070 */
[----:B------:R-:W-:Y:S01]  /*2110*/  @!P4 IMAD.IADD R57, R57, 0x1, -R4 ;  /* 0x000000013939c824 */ /* 0x000fe200078e0a04 */
[C---:B------:R-:W-:Y:S01]  /*2120*/  ISETP.GT.U32.AND P4, PT, R4.reuse, R67, PT ;  /* 0x000000430400720c */ /* 0x040fe20003f84070 */
[C---:B------:R-:W-:Y:S02]  /*2130*/  IMAD R75, R4.reuse, R8, R75 ;  /* 0x00000008044b7224 */ /* 0x040fe400078e024b */
[----:B------:R-:W-:Y:S02]  /*2140*/  IMAD.MOV R6, RZ, RZ, -R6 ;  /* 0x000000ffff067224 */ /* 0x000fe400078e0a06 */
[----:B------:R-:W-:Y:S02]  /*2150*/  IMAD.U32 R8, RZ, RZ, UR35 ;  /* 0x00000023ff087e24 */ /* 0x000fe4000f8e00ff */
[----:B------:R-:W-:-:S02]  /*2160*/  IMAD R73, R4, R10, R73 ;  /* 0x0000000a04497224 */ /* 0x000fc400078e0249 */
[----:B------:R-:W-:Y:S01]  /*2170*/  IMAD.U32 R10, RZ, RZ, UR34 ;  /* 0x00000022ff0a7e24 */ /* 0x000fe2000f8e00ff */
[----:B------:R-:W-:Y:S01]  /*2180*/  IABS R105, R8 ;  /* 0x0000000800697213 */ /* 0x000fe20000000000 */
[--C-:B------:R-:W-:Y:S01]  /*2190*/  @!P3 IMAD.IADD R49, R49, 0x1, -R4.reuse ;  /* 0x000000013131b824 */ /* 0x100fe200078e0a04 */
[C---:B------:R-:W-:Y:S01]  /*21a0*/  ISETP.GT.U32.AND P3, PT, R4.reuse, R63, PT ;  /* 0x0000003f0400720c */ /* 0x040fe20003f64070 */
[----:B------:R-:W-:Y:S01]  /*21b0*/  @!P5 IMAD.IADD R51, R51, 0x1, -R4 ;  /* 0x000000013333d824 */ /* 0x000fe200078e0a04 */
[C---:B------:R-:W-:Y:S01]  /*21c0*/  ISETP.GT.U32.AND P5, PT, R4.reuse, R57, PT ;  /* 0x000000390400720c */ /* 0x040fe20003fa4070 */
[----:B------:R-:W-:Y:S01]  /*21d0*/  IMAD R77, R4, R6, R77 ;  /* 0x00000006044d7224 */ /* 0x000fe200078e024d */
[----:B------:R-:W-:Y:S01]  /*21e0*/  IABS R107, R10 ;  /* 0x0000000a006b7213 */ /* 0x000fe20000000000 */
[----:B------:R-:W-:-:S04]  /*21f0*/  IMAD.HI.U32 R6, R3, R79, RZ ;  /* 0x0000004f03067227 */ /* 0x000fc800078e00ff */
[----:B------:R-:W-:Y:S02]  /*2200*/  IMAD.U32 R12, RZ, RZ, UR33 ;  /* 0x00000021ff0c7e24 */ /* 0x000fe4000f8e00ff */
[----:B------:R-:W-:Y:S02]  /*2210*/  IMAD.U32 R10, RZ, RZ, UR32 ;  /* 0x00000020ff0a7e24 */ /* 0x000fe4000f8e00ff */
[----:B------:R-:W-:Y:S01]  /*2220*/  @!P6 IMAD.IADD R53, R53, 0x1, -R4 ;  /* 0x000000013535e824 */ /* 0x000fe200078e0a04 */
[----:B------:R-:W-:Y:S01]  /*2230*/  ISETP.GT.U32.AND P6, PT, R4, R69, PT ;  /* 0x000000450400720c */ /* 0x000fe20003fc4070 */
[----:B------:R-:W-:Y:S01]  /*2240*/  IMAD.MOV R8, RZ, RZ, -R6 ;  /* 0x000000ffff087224 */ /* 0x000fe200078e0a06 */
[----:B------:R-:W-:Y:S01]  /*2250*/  IABS R111, R12 ;  /* 0x0000000c006f7213 */ /* 0x000fe20000000000 */
[----:B------:R-:W-:Y:S01]  /*2260*/  IMAD.HI.U32 R6, R3, R105, RZ ;  /* 0x0000006903067227 */ /* 0x000fe200078e00ff */
[----:B------:R-:W-:-:S03]  /*2270*/  IABS R113, R10 ;  /* 0x0000000a00717213 */ /* 0x000fc60000000000 */
[--C-:B------:R-:W-:Y:S01]  /*2280*/  @!P1 IMAD.IADD R19, R19, 0x1, -R4.reuse ;  /* 0x0000000113139824 */ /* 0x100fe200078e0a04 */
[C---:B------:R-:W-:Y:S01]  /*2290*/  ISETP.GT.U32.AND P1, PT, R4.reuse, R39, PT ;  /* 0x000000270400720c */ /* 0x040fe20003f24070 */
[--C-:B------:R-:W-:Y:S01]  /*22a0*/  @!P0 IMAD.IADD R55, R55, 0x1, -R4.reuse ;  /* 0x0000000137378824 */ /* 0x100fe200078e0a04 */
[C---:B------:R-:W-:Y:S01]  /*22b0*/  ISETP.GT.U32.AND P0, PT, R4.reuse, R71, PT ;  /* 0x000000470400720c */ /* 0x040fe20003f04070 */
[----:B------:R-:W-:Y:S01]  /*22c0*/  @!P2 IMAD.IADD R61, R61, 0x1, -R4 ;  /* 0x000000013d3da824 */ /* 0x000fe200078e0a04 */
[C---:B------:R-:W-:Y:S01]  /*22d0*/  ISETP.GT.U32.AND P2, PT, R4.reuse, R73, PT ;  /* 0x000000490400720c */ /* 0x040fe20003f44070 */
[----:B------:R-:W-:Y:S02]  /*22e0*/  IMAD R79, R4, R8, R79 ;  /* 0x00000008044f7224 */ /* 0x000fe400078e024f */
[----:B------:R-:W-:Y:S02]  /*22f0*/  IMAD.MOV R10, RZ, RZ, -R6 ;  /* 0x000000ffff0a7224 */ /* 0x000fe400078e0a06 */
[----:B------:R-:W-:-:S02]  /*2300*/  IMAD.U32 R14, RZ, RZ, UR31 ;  /* 0x0000001fff0e7e24 */ /* 0x000fc4000f8e00ff */
[----:B------:R-:W-:-:S03]  /*2310*/  IMAD.HI.U32 R8, R3, R107, RZ ;  /* 0x0000006b03087227 */ /* 0x000fc600078e00ff */
[----:B------:R-:W-:Y:S01]  /*2320*/  IABS R115, R14 ;  /* 0x0000000e00737213 */ /* 0x000fe20000000000 */
[----:B------:R-:W-:Y:S01]  /*2330*/  IMAD.HI.U32 R6, R3, R111, RZ ;  /* 0x0000006f03067227 */ /* 0x000fe200078e00ff */
[----:B------:R-:W-:-:S03]  /*2340*/  LOP3.LUT R14, R174, 0x10, RZ, 0xfc, !PT ;  /* 0x00000010ae0e7812 */ /* 0x000fc600078efcff */
[--C-:B------:R-:W-:Y:S01]  /*2350*/  @!P3 IMAD.IADD R63, R63, 0x1, -R4.reuse ;  /* 0x000000013f3fb824 */ /* 0x100fe200078e0a04 */
[C---:B------:R-:W-:Y:S01]  /*2360*/  ISETP.GT.U32.AND P3, PT, R4.reuse, R75, PT ;  /* 0x0000004b0400720c */ /* 0x040fe20003f64070 */
[--C-:B------:R-:W-:Y:S01]  /*2370*/  @!P4 IMAD.IADD R67, R67, 0x1, -R4.reuse ;  /* 0x000000014343c824 */ /* 0x100fe200078e0a04 */
[C---:B------:R-:W-:Y:S01]  /*2380*/  ISETP.GT.U32.AND P4, PT, R4.reuse, R61, PT ;  /* 0x0000003d0400720c */ /* 0x040fe20003f84070 */
[----:B------:R-:W-:Y:S01]  /*2390*/  @!P5 IMAD.IADD R57, R57, 0x1, -R4 ;  /* 0x000000013939d824 */ /* 0x000fe200078e0a04 */
[----:B------:R-:W-:Y:S01]  /*23a0*/  ISETP.GT.U32.AND P5, PT, R4, R77, PT ;  /* 0x0000004d0400720c */ /* 0x000fe20003fa4070 */
[----:B------:R-:W-:Y:S02]  /*23b0*/  IMAD.MOV R12, RZ, RZ, -R8 ;  /* 0x000000ffff0c7224 */ /* 0x000fe400078e0a08 */
[----:B------:R-:W-:Y:S02]  /*23c0*/  IMAD.MOV R6, RZ, RZ, -R6 ;  /* 0x000000ffff067224 */ /* 0x000fe400078e0a06 */
[----:B------:R-:W-:-:S04]  /*23d0*/  IMAD.HI.U32 R8, R3, R113, RZ ;  /* 0x0000007103087227 */ /* 0x000fc800078e00ff */
[----:B------:R-:W-:Y:S01]  /*23e0*/  @!P6 IMAD.IADD R69, R69, 0x1, -R4 ;  /* 0x000000014545e824 */ /* 0x000fe200078e0a04 */
[C---:B------:R-:W-:Y:S01]  /*23f0*/  ISETP.GT.U32.AND P6, PT, R4.reuse, R67, PT ;  /* 0x000000430400720c */ /* 0x040fe20003fc4070 */
[----:B------:R-:W-:Y:S02]  /*2400*/  IMAD R111, R4, R6, R111 ;  /* 0x00000006046f7224 */ /* 0x000fe400078e026f */
[----:B------:R-:W-:Y:S02]  /*2410*/  IMAD.MOV R8, RZ, RZ, -R8 ;  /* 0x000000ffff087224 */ /* 0x000fe400078e0a08 */
[----:B------:R-:W-:-:S04]  /*2420*/  IMAD.HI.U32 R6, R3, R115, RZ ;  /* 0x0000007303067227 */ /* 0x000fc800078e00ff */
[--C-:B------:R-:W-:Y:S02]  /*2430*/  @!P1 IMAD.IADD R39, R39, 0x1, -R4.reuse ;  /* 0x0000000127279824 */ /* 0x100fe400078e0a04 */
[--C-:B------:R-:W-:Y:S01]  /*2440*/  @!P0 IMAD.IADD R71, R71, 0x1, -R4.reuse ;  /* 0x0000000147478824 */ /* 0x100fe200078e0a04 */
[----:B------:R-:W-:Y:S01]  /*2450*/  ISETP.LE.AND P0, PT, RZ, UR18, PT ;  /* 0x00000012ff007c0c */ /* 0x000fe2000bf03270 */
[----:B------:R-:W-:Y:S01]  /*2460*/  @!P2 IMAD.IADD R73, R73, 0x1, -R4 ;  /* 0x000000014949a824 */ /* 0x000fe200078e0a04 */
[C---:B------:R-:W-:Y:S01]  /*2470*/  ISETP.GT.U32.AND P2, PT, R4.reuse, R69, PT ;  /* 0x000000450400720c */ /* 0x040fe20003f44070 */
[C---:B------:R-:W-:Y:S01]  /*2480*/  IMAD R113, R4.reuse, R8, R113 ;  /* 0x0000000804717224 */ /* 0x040fe200078e0271 */
[----:B------:R-:W-:Y:S01]  /*2490*/  ISETP.GT.U32.AND P1, PT, R4, R39, PT ;  /* 0x000000270400720c */ /* 0x000fe20003f24070 */
[----:B------:R-:W-:Y:S01]  /*24a0*/  IMAD.MOV R6, RZ, RZ, -R6 ;  /* 0x000000ffff067224 */ /* 0x000fe200078e0a06 */
[----:B------:R-:W-:Y:S01]  /*24b0*/  UIADD3 UR18, UR4, 0x178, URZ ;  /* 0x0000017804127890 */ /* 0x000fe2000fffe03f */
[----:B------:R-:W-:-:S02]  /*24c0*/  IMAD.U32 R8, RZ, RZ, UR30 ;  /* 0x0000001eff087e24 */ /* 0x000fc4000f8e00ff */
[--C-:B------:R-:W-:Y:S01]  /*24d0*/  @!P3 IMAD.IADD R75, R75, 0x1, -R4.reuse ;  /* 0x000000014b4bb824 */ /* 0x100fe200078e0a04 */
[C---:B------:R-:W-:Y:S01]  /*24e0*/  ISETP.GT.U32.AND P3, PT, R4.reuse, R71, PT ;  /* 0x000000470400720c */ /* 0x040fe20003f64070 */
[--C-:B------:R-:W-:Y:S01]  /*24f0*/  @!P4 IMAD.IADD R61, R61, 0x1, -R4.reuse ;  /* 0x000000013d3dc824 */ /* 0x100fe200078e0a04 */
[C---:B------:R-:W-:Y:S01]  /*2500*/  ISETP.GT.U32.AND P4, PT, R4.reuse, R79, PT ;  /* 0x0000004f0400720c */ /* 0x040fe20003f84070 */
[----:B------:R-:W-:Y:S01]  /*2510*/  @!P5 IMAD.IADD R77, R77, 0x1, -R4 ;  /* 0x000000014d4dd824 */ /* 0x000fe200078e0a04 */
[----:B------:R-:W-:Y:S01]  /*2520*/  IABS R121, R8 ;  /* 0x0000000800797213 */ /* 0x000fe20000000000 */
[C---:B------:R-:W-:Y:S02]  /*2530*/  IMAD R115, R4.reuse, R6, R115 ;  /* 0x0000000604737224 */ /* 0x040fe400078e0273 */
[----:B------:R-:W-:Y:S01]  /*2540*/  IMAD.U32 R6, RZ, RZ, UR28 ;  /* 0x0000001cff067e24 */ /* 0x000fe2000f8e00ff */
[C---:B------:R-:W-:Y:S01]  /*2550*/  ISETP.GT.U32.AND P5, PT, R4.reuse, R77, PT ;  /* 0x0000004d0400720c */ /* 0x040fe20003fa4070 */
[----:B------:R-:W-:-:S02]  /*2560*/  IMAD R105, R4, R10, R105 ;  /* 0x0000000a04697224 */ /* 0x000fc400078e0269 */
[----:B------:R-:W-:Y:S01]  /*2570*/  IMAD.U32 R10, RZ, RZ, UR29 ;  /* 0x0000001dff0a7e24 */ /* 0x000fe2000f8e00ff */
[----:B------:R-:W-:Y:S01]  /*2580*/  IABS R125, R6 ;  /* 0x00000006007d7213 */ /* 0x000fe20000000000 */
[----:B------:R-:W-:Y:S02]  /*2590*/  IMAD.U32 R8, RZ, RZ, UR27 ;  /* 0x0000001bff087e24 */ /* 0x000fe4000f8e00ff */
[----:B------:R-:W-:Y:S01]  /*25a0*/  IMAD.HI.U32 R6, R3, R121, RZ ;  /* 0x0000007903067227 */ /* 0x000fe200078e00ff */
[----:B------:R-:W-:Y:S02]  /*25b0*/  IABS R123, R10 ;  /* 0x0000000a007b7213 */ /* 0x000fe40000000000 */
[----:B------:R-:W-:Y:S01]  /*25c0*/  IABS R129, R8 ;  /* 0x0000000800817213 */ /* 0x000fe20000000000 */
[C---:B------:R-:W-:Y:S02]  /*25d0*/  IMAD R107, R4.reuse, R12, R107 ;  /* 0x0000000c046b7224 */ /* 0x040fe400078e026b */
[--C-:B------:R-:W-:Y:S01]  /*25e0*/  @!P2 IMAD.IADD R69, R69, 0x1, -R4.reuse ;  /* 0x000000014545a824 */ /* 0x100fe200078e0a04 */
[C---:B------:R-:W-:Y:S01]  /*25f0*/  ISETP.GT.U32.AND P2, PT, R4.reuse, R105, PT ;  /* 0x000000690400720c */ /* 0x040fe20003f44070 */
[----:B------:R-:W-:Y:S01]  /*2600*/  @!P1 IMAD.IADD R39, R39, 0x1, -R4 ;  /* 0x0000000127279824 */ /* 0x000fe200078e0a04 */
[----:B------:R-:W-:Y:S01]  /*2610*/  ISETP.GT.U32.AND P1, PT, R4, R59, PT ;  /* 0x0000003b0400720c */ /* 0x000fe20003f24070 */
[----:B------:R-:W-:-:S02]  /*2620*/  IMAD.MOV R10, RZ, RZ, -R6 ;  /* 0x000000ffff0a7224 */ /* 0x000fc400078e0a06 */
[----:B------:R-:W-:-:S04]  /*2630*/  IMAD.HI.U32 R6, R3, R125, RZ ;  /* 0x0000007d03067227 */ /* 0x000fc800078e00ff */
[--C-:B------:R-:W-:Y:S01]  /*2640*/  @!P3 IMAD.IADD R71, R71, 0x1, -R4.reuse ;  /* 0x000000014747b824 */ /* 0x100fe200078e0a04 */
[C---:B------:R-:W-:Y:S01]  /*2650*/  ISETP.GT.U32.AND P3, PT, R4.reuse, R107, PT ;  /* 0x0000006b0400720c */ /* 0x040fe20003f64070 */
[----:B------:R-:W-:Y:S01]  /*2660*/  @!P4 IMAD.IADD R79, R79, 0x1, -R4 ;  /* 0x000000014f4fc824 */ /* 0x000fe200078e0a04 */
[C---:B------:R-:W-:Y:S01]  /*2670*/  ISETP.GT.U32.AND P4, PT, R4.reuse, R111, PT ;  /* 0x0000006f0400720c */ /* 0x040fe20003f84070 */
[C---:B------:R-:W-:Y:S02]  /*2680*/  IMAD R121, R4.reuse, R10, R121 ;  /* 0x0000000a04797224 */ /* 0x040fe400078e0279 */
[----:B------:R-:W-:Y:S02]  /*2690*/  IMAD.MOV R10, RZ, RZ, -R6 ;  /* 0x000000ffff0a7224 */ /* 0x000fe400078e0a06 */
[----:B------:R-:W-:Y:S01]  /*26a0*/  @!P5 IMAD.IADD R77, R77, 0x1, -R4 ;  /* 0x000000014d4dd824 */ /* 0x000fe200078e0a04 */
[----:B------:R-:W-:Y:S01]  /*26b0*/  ISETP.GT.U32.AND P5, PT, R4, R113, PT ;  /* 0x000000710400720c */ /* 0x000fe20003fa4070 */
[----:B------:R-:W-:-:S02]  /*26c0*/  IMAD.U32 R12, RZ, RZ, UR23 ;  /* 0x00000017ff0c7e24 */ /* 0x000fc4000f8e00ff */
[----:B------:R-:W-:-:S03]  /*26d0*/  IMAD.HI.U32 R6, R3, R129, RZ ;  /* 0x0000008103067227 */ /* 0x000fc600078e00ff */
[----:B------:R-:W-:Y:S01]  /*26e0*/  IABS R131, R12 ;  /* 0x0000000c00837213 */ /* 0x000fe20000000000 */
[----:B------:R-:W-:-:S04]  /*26f0*/  IMAD.HI.U32 R8, R3, R123, RZ ;  /* 0x0000007b03087227 */ /* 0x000fc800078e00ff */
[----:B------:R-:W-:Y:S01]  /*2700*/  @!P6 IMAD.IADD R67, R67, 0x1, -R4 ;  /* 0x000000014343e824 */ /* 0x000fe200078e0a04 */
[C---:B------:R-:W-:Y:S01]  /*2710*/  ISETP.GT.U32.AND P6, PT, R4.reuse, R75, PT ;  /* 0x0000004b0400720c */ /* 0x040fe20003fc4070 */
[----:B------:R-:W-:Y:S02]  /*2720*/  IMAD.MOV R6, RZ, RZ, -R6 ;  /* 0x000000ffff067224 */ /* 0x000fe400078e0a06 */
[----:B------:R-:W-:Y:S02]  /*2730*/  IMAD.MOV R8, RZ, RZ, -R8 ;  /* 0x000000ffff087224 */ /* 0x000fe400078e0a08 */
[--C-:B------:R-:W-:Y:S01]  /*2740*/  @!P2 IMAD.IADD R105, R105, 0x1, -R4.reuse ;  /* 0x000000016969a824 */ /* 0x100fe200078e0a04 */
[C---:B------:R-:W-:Y:S01]  /*2750*/  ISETP.GT.U32.AND P2, PT, R4.reuse, R115, PT ;  /* 0x000000730400720c */ /* 0x040fe20003f44070 */
[----:B------:R-:W-:Y:S02]  /*2760*/  @!P1 IMAD.IADD R59, R59, 0x1, -R4 ;  /* 0x000000013b3b9824 */ /* 0x000fe400078e0a04 */
[----:B------:R-:W-:-:S02]  /*2770*/  IMAD R129, R4, R6, R129 ;  /* 0x0000000604817224 */ /* 0x000fc400078e0281 */
[C---:B------:R-:W-:Y:S01]  /*2780*/  IMAD R123, R4.reuse, R8, R123 ;  /* 0x00000008047b7224 */ /* 0x040fe200078e027b */
[C---:B------:R-:W-:Y:S01]  /*2790*/  ISETP.GT.U32.AND P1, PT, R4.reuse, R59, PT ;  /* 0x0000003b0400720c */ /* 0x040fe20003f24070 */
[----:B------:R-:W-:Y:S02]  /*27a0*/  IMAD.U32 R6, RZ, RZ, UR22 ;  /* 0x00000016ff067e24 */ /* 0x000fe4000f8e00ff */
[--C-:B------:R-:W-:Y:S01]  /*27b0*/  @!P3 IMAD.IADD R107, R107, 0x1, -R4.reuse ;  /* 0x000000016b6bb824 */ /* 0x100fe200078e0a04 */
[C---:B------:R-:W-:Y:S01]  /*27c0*/  ISETP.GT.U32.AND P3, PT, R4.reuse, R105, PT ;  /* 0x000000690400720c */ /* 0x040fe20003f64070 */
[----:B------:R-:W-:Y:S01]  /*27d0*/  @!P4 IMAD.IADD R111, R111, 0x1, -R4 ;  /* 0x000000016f6fc824 */ /* 0x000fe200078e0a04 */
[----:B------:R-:W-:Y:S01]  /*27e0*/  IABS R65, R6 ;  /* 0x0000000600417213 */ /* 0x000fe20000000000 */
[----:B------:R-:W-:Y:S01]  /*27f0*/  IMAD.HI.U32 R8, R3, R131, RZ ;  /* 0x0000008303087227 */ /* 0x000fe200078e00ff */
[----:B------:R-:W-:-:S03]  /*2800*/  ISETP.GT.U32.AND P4, PT, R4, R121, PT ;  /* 0x000000790400720c */ /* 0x000fc60003f84070 */
[----:B------:R-:W-:Y:S01]  /*2810*/  @!P5 IMAD.IADD R113, R113, 0x1, -R4 ;  /* 0x000000017171d824 */ /* 0x000fe200078e0a04 */
[C---:B------:R-:W-:Y:S01]  /*2820*/  ISETP.GT.U32.AND P5, PT, R4.reuse, R111, PT ;  /* 0x0000006f0400720c */ /* 0x040fe20003fa4070 */
[----:B------:R-:W-:Y:S02]  /*2830*/  IMAD.MOV R8, RZ, RZ, -R8 ;  /* 0x000000ffff087224 */ /* 0x000fe400078e0a08 */
[----:B------:R-:W-:Y:S01]  /*2840*/  @!P6 IMAD.IADD R75, R75, 0x1, -R4 ;  /* 0x000000014b4be824 */ /* 0x000fe200078e0a04 */
[C---:B------:R-:W-:Y:S01]  /*2850*/  ISETP.GT.U32.AND P6, PT, R4.reuse, R79, PT ;  /* 0x0000004f0400720c */ /* 0x040fe20003fc4070 */
[----:B------:R-:W-:Y:S02]  /*2860*/  IMAD R131, R4, R8, R131 ;  /* 0x0000000804837224 */ /* 0x000fe400078e0283 */
[----:B------:R-:W-:Y:S02]  /*2870*/  IMAD.U32 R8, RZ, RZ, UR21 ;  /* 0x00000015ff087e24 */ /* 0x000fe4000f8e00ff */
[----:B------:R-:W-:-:S03]  /*2880*/  IMAD.HI.U32 R6, R3, R65, RZ ;  /* 0x0000004103067227 */ /* 0x000fc600078e00ff */
[----:B------:R-:W-:Y:S01]  /*2890*/  IABS R81, R8 ;  /* 0x0000000800517213 */ /* 0x000fe20000000000 */
[----:B------:R-:W-:Y:S01]  /*28a0*/  @!P2 IMAD.IADD R115, R115, 0x1, -R4 ;  /* 0x000000017373a824 */ /* 0x000fe200078e0a04 */
[C---:B------:R-:W-:Y:S01]  /*28b0*/  ISETP.GT.U32.AND P2, PT, R4.reuse, R113, PT ;  /* 0x000000710400720c */ /* 0x040fe20003f44070 */
[C---:B------:R-:W-:Y:S02]  /*28c0*/  IMAD R125, R4.reuse, R10, R125 ;  /* 0x0000000a047d7224 */ /* 0x040fe400078e027d */
[----:B------:R-:W-:Y:S02]  /*28d0*/  IMAD.MOV R6, RZ, RZ, -R6 ;  /* 0x000000ffff067224 */ /* 0x000fe400078e0a06 */
[--C-:B------:R-:W-:Y:S01]  /*28e0*/  @!P3 IMAD.IADD R105, R105, 0x1, -R4.reuse ;  /* 0x000000016969b824 */ /* 0x100fe200078e0a04 */
[C---:B------:R-:W-:Y:S01]  /*28f0*/  ISETP.GT.U32.AND P3, PT, R4.reuse, R115, PT ;  /* 0x000000730400720c */ /* 0x040fe20003f64070 */
[----:B------:R-:W-:Y:S01]  /*2900*/  @!P1 IMAD.IADD R59, R59, 0x1, -R4 ;  /* 0x000000013b3b9824 */ /* 0x000fe200078e0a04 */
[C---:B------:R-:W-:Y:S01]  /*2910*/  ISETP.GT.U32.AND P1, PT, R4.reuse, R63, PT ;  /* 0x0000003f0400720c */ /* 0x040fe20003f24070 */
[----:B------:R-:W-:-:S02]  /*2920*/  IMAD R65, R4, R6, R65 ;  /* 0x0000000604417224 */ /* 0x000fc400078e0241 */
[----:B------:R-:W-:Y:S01]  /*2930*/  @!P5 IMAD.IADD R111, R111, 0x1, -R4 ;  /* 0x000000016f6fd824 */ /* 0x000fe200078e0a04 */
[----:B------:R-:W-:Y:S01]  /*2940*/  ISETP.GT.U32.AND P5, PT, R4, R125, PT ;  /* 0x0000007d0400720c */ /* 0x000fe20003fa4070 */
[----:B------:R-:W-:Y:S02]  /*2950*/  IMAD.U32 R6, RZ, RZ, UR20 ;  /* 0x00000014ff067e24 */ /* 0x000fe4000f8e00ff */
[----:B------:R-:W-:-:S03]  /*2960*/  IMAD.HI.U32 R8, R3, R81, RZ ;  /* 0x0000005103087227 */ /* 0x000fc600078e00ff */
[----:B------:R-:W-:Y:S01]  /*2970*/  IABS R83, R6 ;  /* 0x0000000600537213 */ /* 0x000fe20000000000 */
[----:B------:R-:W-:Y:S01]  /*2980*/  @!P6 IMAD.IADD R79, R79, 0x1, -R4 ;  /* 0x000000014f4fe824 */ /* 0x000fe200078e0a04 */
[C---:B------:R-:W-:Y:S01]  /*2990*/  ISETP.GT.U32.AND P6, PT, R4.reuse, R107, PT ;  /* 0x0000006b0400720c */ /* 0x040fe20003fc4070 */
[----:B------:R-:W-:Y:S02]  /*29a0*/  IMAD.MOV R8, RZ, RZ, -R8 ;  /* 0x000000ffff087224 */ /* 0x000fe400078e0a08 */
[----:B------:R-:W-:Y:S01]  /*29b0*/  @!P3 IMAD.IADD R115, R115, 0x1, -R4 ;  /* 0x000000017373b824 */ /* 0x000fe200078e0a04 */
[C---:B------:R-:W-:Y:S01]  /*29c0*/  ISETP.GT.U32.AND P3, PT, R4.reuse, R131, PT ;  /* 0x000000830400720c */ /* 0x040fe20003f64070 */
[----:B------:R-:W-:Y:S02]  /*29d0*/  IMAD R81, R4, R8, R81 ;  /* 0x0000000804517224 */ /* 0x000fe400078e0251 */
        /* <DEDUP_REMOVED lines=8> */
[----:B------:R-:W-:Y:S01]  /*2a60*/  @!P6 IMAD.IADD R107, R107, 0x1, -R4 ;  /* 0x000000016b6be824 */ /* 0x000fe200078e0a04 */
[C---:B------:R-:W-:Y:S01]  /*2a70*/  ISETP.GT.U32.AND P6, PT, R4.reuse, R121, PT ;  /* 0x000000790400720c */ /* 0x040fe20003fc4070 */
[----:B------:R-:W-:-:S02]  /*2a80*/  IMAD R83, R4, R6, R83 ;  /* 0x0000000604537224 */ /* 0x000fc400078e0253 */
[----:B------:R-:W-:Y:S02]  /*2a90*/  IMAD.U32 R6, RZ, RZ, UR19 ;  /* 0x00000013ff067e24 */ /* 0x000fe4000f8e00ff */
[--C-:B------:R-:W-:Y:S01]  /*2aa0*/  @!P2 IMAD.IADD R113, R113, 0x1, -R4.reuse ;  /* 0x000000017171a824 */ /* 0x100fe200078e0a04 */
[C---:B------:R-:W-:Y:S01]  /*2ab0*/  ISETP.GT.U32.AND P2, PT, R4.reuse, R129, PT ;  /* 0x000000810400720c */ /* 0x040fe20003f44070 */
[--C-:B------:R-:W-:Y:S01]  /*2ac0*/  @!P3 IMAD.IADD R131, R131, 0x1, -R4.reuse ;  /* 0x000000018383b824 */ /* 0x100fe200078e0a04 */
[----:B------:R-:W-:Y:S01]  /*2ad0*/  IABS R85, R6 ;  /* 0x0000000600557213 */ /* 0x000fe20000000000 */
[--C-:B------:R-:W-:Y:S01]  /*2ae0*/  @!P1 IMAD.IADD R73, R73, 0x1, -R4.reuse ;  /* 0x0000000149499824 */ /* 0x100fe200078e0a04 */
[----:B------:R-:W-:Y:S01]  /*2af0*/  ISETP.LE.AND P1, PT, RZ, UR17, PT ;  /* 0x00000011ff007c0c */ /* 0x000fe2000bf23270 */
[--C-:B------:R-:W-:Y:S01]  /*2b00*/  @!P4 IMAD.IADD R123, R123, 0x1, -R4.reuse ;  /* 0x000000017b7bc824 */ /* 0x100fe200078e0a04 */
[C---:B------:R-:W-:Y:S01]  /*2b10*/  ISETP.GT.U32.AND P4, PT, R4.reuse, R65, PT ;  /* 0x000000410400720c */ /* 0x040fe20003f84070 */
[----:B------:R-:W-:Y:S01]  /*2b20*/  UIADD3 UR17, UR4, 0x158, URZ ;  /* 0x0000015804117890 */ /* 0x000fe2000fffe03f */
[----:B------:R-:W-:Y:S01]  /*2b30*/  @!P5 IMAD.IADD R81, R81, 0x1, -R4 ;  /* 0x000000015151d824 */ /* 0x000fe200078e0a04 */
[C---:B------:R-:W-:Y:S01]  /*2b40*/  ISETP.GT.U32.AND P5, PT, R4.reuse, R131, PT ;  /* 0x000000830400720c */ /* 0x040fe20003fa4070 */
[----:B------:R-:W-:Y:S01]  /*2b50*/  IMAD.HI.U32 R6, R3, R85, RZ ;  /* 0x0000005503067227 */ /* 0x000fe200078e00ff */
[----:B------:R-:W-:-:S03]  /*2b60*/  ISETP.GT.U32.AND P3, PT, R4, R83, PT ;  /* 0x000000530400720c */ /* 0x000fc60003f64070 */
[----:B------:R-:W-:Y:S01]  /*2b70*/  @!P6 IMAD.IADD R121, R121, 0x1, -R4 ;  /* 0x000000017979e824 */ /* 0x000fe200078e0a04 */
[C---:B------:R-:W-:Y:S01]  /*2b80*/  ISETP.GT.U32.AND P6, PT, R4.reuse, R123, PT ;  /* 0x0000007b0400720c */ /* 0x040fe20003fc4070 */
[----:B------:R-:W-:Y:S02]  /*2b90*/  IMAD.U32 R10, RZ, RZ, UR17 ;  /* 0x00000011ff0a7e24 */ /* 0x000fe4000f8e00ff */
[----:B------:R-:W-:Y:S02]  /*2ba0*/  IMAD.MOV R6, RZ, RZ, -R6 ;  /* 0x000000ffff067224 */ /* 0x000fe400078e0a06 */
[--C-:B------:R-:W-:Y:S01]  /*2bb0*/  @!P2 IMAD.IADD R129, R129, 0x1, -R4.reuse ;  /* 0x000000018181a824 */ /* 0x100fe200078e0a04 */
[----:B------:R-:W-:Y:S01]  /*2bc0*/  IABS R89, R10 ;  /* 0x0000000a00597213 */ /* 0x000fe20000000000 */
[C---:B------:R-:W-:Y:S01]  /*2bd0*/  IMAD R85, R4.reuse, R6, R85 ;  /* 0x0000000604557224 */ /* 0x040fe200078e0255 */
[C---:B------:R-:W-:Y:S01]  /*2be0*/  ISETP.GT.U32.AND P2, PT, R4.reuse, R125, PT ;  /* 0x0000007d0400720c */ /* 0x040fe20003f44070 */
[--C-:B------:R-:W-:Y:S01]  /*2bf0*/  @!P4 IMAD.IADD R65, R65, 0x1, -R4.reuse ;  /* 0x000000014141c824 */ /* 0x100fe200078e0a04 */
[C---:B------:R-:W-:Y:S01]  /*2c00*/  ISETP.GT.U32.AND P4, PT, R4.reuse, R129, PT ;  /* 0x000000810400720c */ /* 0x040fe20003f84070 */
[----:B------:R-:W-:Y:S01]  /*2c10*/  @!P5 IMAD.IADD R131, R131, 0x1, -R4 ;  /* 0x000000018383d824 */ /* 0x000fe200078e0a04 */
[----:B------:R-:W-:Y:S01]  /*2c20*/  ISETP.GT.U32.AND P5, PT, R4, R85, PT ;  /* 0x000000550400720c */ /* 0x000fe20003fa4070 */
[----:B------:R-:W-:-:S04]  /*2c30*/  IMAD.HI.U32 R10, R3, R89, RZ ;  /* 0x00000059030a7227 */ /* 0x000fc800078e00ff */
[----:B------:R-:W-:Y:S01]  /*2c40*/  @!P6 IMAD.IADD R123, R123, 0x1, -R4 ;  /* 0x000000017b7be824 */ /* 0x000fe200078e0a04 */
[C---:B------:R-:W-:Y:S01]  /*2c50*/  ISETP.GT.U32.AND P6, PT, R4.reuse, R65, PT ;  /* 0x000000410400720c */ /* 0x040fe20003fc4070 */
[----:B------:R-:W-:Y:S02]  /*2c60*/  IMAD.U32 R8, RZ, RZ, UR18 ;  /* 0x00000012ff087e24 */ /* 0x000fe4000f8e00ff */
[----:B------:R-:W-:Y:S02]  /*2c70*/  IMAD.MOV R10, RZ, RZ, -R10 ;  /* 0x000000ffff0a7224 */ /* 0x000fe400078e0a0a */
[--C-:B------:R-:W-:Y:S01]  /*2c80*/  @!P2 IMAD.IADD R125, R125, 0x1, -R4.reuse ;  /* 0x000000017d7da824 */ /* 0x100fe200078e0a04 */
[----:B------:R-:W-:Y:S01]  /*2c90*/  IABS R87, R8 ;  /* 0x0000000800577213 */ /* 0x000fe20000000000 */
[----:B------:R-:W-:Y:S01]  /*2ca0*/  IMAD R89, R4, R10, R89 ;  /* 0x0000000a04597224 */ /* 0x000fe200078e0259 */
[----:B------:R-:W-:Y:S01]  /*2cb0*/  ISETP.LE.AND P2, PT, RZ, UR16, PT ;  /* 0x00000010ff007c0c */ /* 0x000fe2000bf43270 */
[----:B------:R-:W-:Y:S01]  /*2cc0*/  UIADD3 UR16, UR4, 0x138, URZ ;  /* 0x0000013804107890 */ /* 0x000fe2000fffe03f */
[----:B------:R-:W-:-:S02]  /*2cd0*/  @!P5 IMAD.IADD R85, R85, 0x1, -R4 ;  /* 0x000000015555d824 */ /* 0x000fc400078e0a04 */
[----:B------:R-:W-:Y:S01]  /*2ce0*/  IMAD.HI.U32 R8, R3, R87, RZ ;  /* 0x0000005703087227 */ /* 0x000fe200078e00ff */
[----:B------:R-:W-:-:S03]  /*2cf0*/  ISETP.GT.U32.AND P5, PT, R4, R89, PT ;  /* 0x000000590400720c */ /* 0x000fc60003fa4070 */
[--C-:B------:R-:W-:Y:S01]  /*2d00*/  @!P4 IMAD.IADD R129, R129, 0x1, -R4.reuse ;  /* 0x000000018181c824 */ /* 0x100fe200078e0a04 */
[----:B------:R-:W-:Y:S01]  /*2d10*/  ISETP.LE.AND P4, PT, RZ, UR15, PT ;  /* 0x0000000fff007c0c */ /* 0x000fe2000bf83270 */
[----:B------:R-:W-:Y:S01]  /*2d20*/  @!P6 IMAD.IADD R65, R65, 0x1, -R4 ;  /* 0x000000014141e824 */ /* 0x000fe200078e0a04 */
[----:B------:R-:W-:Y:S01]  /*2d30*/  ISETP.LE.AND P6, PT, RZ, UR14, PT ;  /* 0x0000000eff007c0c */ /* 0x000fe2000bfc3270 */
[----:B------:R-:W-:Y:S01]  /*2d40*/  UIADD3 UR15, UR4, 0x118, URZ ;  /* 0x00000118040f7890 */ /* 0x000fe2000fffe03f */
[----:B------:R-:W-:Y:S01]  /*2d50*/  IMAD.U32 R6, RZ, RZ, UR16 ;  /* 0x00000010ff067e24 */ /* 0x000fe2000f8e00ff */
[----:B------:R-:W-:Y:S01]  /*2d60*/  UIADD3 UR14, UR4, 0xf8, URZ ;  /* 0x000000f8040e7890 */ /* 0x000fe2000fffe03f */
[----:B------:R-:W-:Y:S02]  /*2d70*/  IMAD.MOV R8, RZ, RZ, -R8 ;  /* 0x000000ffff087224 */ /* 0x000fe400078e0a08 */
[----:B------:R-:W-:Y:S01]  /*2d80*/  @!P0 IMAD.MOV R43, RZ, RZ, -R43 ;  /* 0x000000ffff2b8224 */ /* 0x000fe200078e0a2b */
[C---:B------:R-:W-:Y:S01]  /*2d90*/  ISETP.GT.U32.AND P0, PT, R4.reuse, R81, PT ;  /* 0x000000510400720c */ /* 0x040fe20003f04070 */
[----:B------:R-:W-:Y:S01]  /*2da0*/  IMAD R87, R4, R8, R87 ;  /* 0x0000000804577224 */ /* 0x000fe200078e0257 */
[----:B------:R-:W-:Y:S01]  /*2db0*/  IABS R91, R6 ;  /* 0x00000006005b7213 */ /* 0x000fe20000000000 */
[----:B------:R-:W-:-:S02]  /*2dc0*/  IMAD.U32 R8, RZ, RZ, UR15 ;  /* 0x0000000fff087e24 */ /* 0x000fc4000f8e00ff */
[----:B------:R-:W-:Y:S02]  /*2dd0*/  IMAD.U32 R6, RZ, RZ, UR14 ;  /* 0x0000000eff067e24 */ /* 0x000fe4000f8e00ff */
[--C-:B------:R-:W-:Y:S01]  /*2de0*/  @!P3 IMAD.IADD R83, R83, 0x1, -R4.reuse ;  /* 0x000000015353b824 */ /* 0x100fe200078e0a04 */
[----:B------:R-:W-:Y:S01]  /*2df0*/  IABS R93, R8 ;  /* 0x00000008005d7213 */ /* 0x000fe20000000000 */
[----:B------:R-:W-:Y:S01]  /*2e00*/  @!P1 IMAD.MOV R41, RZ, RZ, -R41 ;  /* 0x000000ffff299224 */ /* 0x000fe200078e0a29 */
[----:B------:R-:W-:Y:S01]  /*2e10*/  IABS R95, R6 ;  /* 0x00000006005f7213 */ /* 0x000fe20000000000 */
[----:B------:R-:W-:Y:S01]  /*2e20*/  @!P5 IMAD.IADD R89, R89, 0x1, -R4 ;  /* 0x000000015959d824 */ /* 0x000fe200078e0a04 */
[C---:B------:R-:W-:Y:S01]  /*2e30*/  ISETP.GT.U32.AND P1, PT, R4.reuse, R85, PT ;  /* 0x000000550400720c */ /* 0x040fe20003f24070 */
[C---:B------:R-:W-:Y:S01]  /*2e40*/  IMAD.HI.U32 R6, R3.reuse, R91, RZ ;  /* 0x0000005b03067227 */ /* 0x040fe200078e00ff */
[C---:B------:R-:W-:Y:S02]  /*2e50*/  ISETP.GT.U32.AND P3, PT, R4.reuse, R83, PT ;  /* 0x000000530400720c */ /* 0x040fe40003f64070 */
[----:B------:R-:W-:Y:S01]  /*2e60*/  ISETP.GT.U32.AND P5, PT, R4, R89, PT ;  /* 0x000000590400720c */ /* 0x000fe20003fa4070 */
[----:B------:R-:W-:-:S04]  /*2e70*/  IMAD.HI.U32 R8, R3, R93, RZ ;  /* 0x0000005d03087227 */ /* 0x000fc800078e00ff */
[----:B------:R-:W-:Y:S02]  /*2e80*/  IMAD.MOV R6, RZ, RZ, -R6 ;  /* 0x000000ffff067224 */ /* 0x000fe400078e0a06 */
[----:B------:R-:W-:Y:S01]  /*2e90*/  @!P0 IMAD.IADD R81, R81, 0x1, -R4 ;  /* 0x0000000151518824 */ /* 0x000fe200078e0a04 */
[C---:B------:R-:W-:Y:S01]  /*2ea0*/  ISETP.GT.U32.AND P0, PT, R4.reuse, R87, PT ;  /* 0x000000570400720c */ /* 0x040fe20003f04070 */
[----:B------:R-:W-:Y:S02]  /*2eb0*/  IMAD.MOV R8, RZ, RZ, -R8 ;  /* 0x000000ffff087224 */ /* 0x000fe400078e0a08 */
[C---:B------:R-:W-:Y:S02]  /*2ec0*/  IMAD R91, R4.reuse, R6, R91 ;  /* 0x00000006045b7224 */ /* 0x040fe400078e025b */
[C---:B------:R-:W-:Y:S02]  /*2ed0*/  IMAD R93, R4.reuse, R8, R93 ;  /* 0x00000008045d7224 */ /* 0x040fe400078e025d */
[--C-:B------:R-:W-:Y:S01]  /*2ee0*/  @!P1 IMAD.IADD R85, R85, 0x1, -R4.reuse ;  /* 0x0000000155559824 */ /* 0x100fe200078e0a04 */
[C---:B------:R-:W-:Y:S01]  /*2ef0*/  ISETP.GT.U32.AND P1, PT, R4.reuse, R91, PT ;  /* 0x0000005b0400720c */ /* 0x040fe20003f24070 */
[--C-:B------:R-:W-:Y:S01]  /*2f00*/  @!P3 IMAD.IADD R83, R83, 0x1, -R4.reuse ;  /* 0x000000015353b824 */ /* 0x100fe200078e0a04 */
[----:B------:R-:W-:Y:S01]  /*2f10*/  ISETP.LE.AND P3, PT, RZ, UR13, PT ;  /* 0x0000000dff007c0c */ /* 0x000fe2000bf63270 */
[----:B------:R-:W-:Y:S01]  /*2f20*/  UIADD3 UR13, UR4, 0xd8, URZ ;  /* 0x000000d8040d7890 */ /* 0x000fe2000fffe03f */
[--C-:B------:R-:W-:Y:S01]  /*2f30*/  @!P5 IMAD.IADD R89, R89, 0x1, -R4.reuse ;  /* 0x000000015959d824 */ /* 0x100fe200078e0a04 */
[----:B------:R-:W-:Y:S01]  /*2f40*/  ISETP.GT.U32.AND P5, PT, R4, R93, PT ;  /* 0x0000005d0400720c */ /* 0x000fe20003fa4070 */
[----:B------:R-:W-:-:S02]  /*2f50*/  @!P0 IMAD.IADD R87, R87, 0x1, -R4 ;  /* 0x0000000157578824 */ /* 0x000fc400078e0a04 */
[----:B------:R-:W-:-:S03]  /*2f60*/  IMAD.HI.U32 R6, R3, R95, RZ ;  /* 0x0000005f03067227 */ /* 0x000fc600078e00ff */
[C---:B------:R-:W-:Y:S01]  /*2f70*/  ISETP.GT.U32.AND P0, PT, R4.reuse, R87, PT ;  /* 0x000000570400720c */ /* 0x040fe20003f04070 */
[----:B------:R-:W-:Y:S02]  /*2f80*/  IMAD.U32 R10, RZ, RZ, UR13 ;  /* 0x0000000dff0a7e24 */ /* 0x000fe4000f8e00ff */
[----:B------:R-:W-:Y:S02]  /*2f90*/  IMAD.MOV R6, RZ, RZ, -R6 ;  /* 0x000000ffff067224 */ /* 0x000fe400078e0a06 */
[--C-:B------:R-:W-:Y:S01]  /*2fa0*/  @!P1 IMAD.IADD R91, R91, 0x1, -R4.reuse ;  /* 0x000000015b5b9824 */ /* 0x100fe200078e0a04 */
[----:B------:R-:W-:Y:S01]  /*2fb0*/  IABS R97, R10 ;  /* 0x0000000a00617213 */ /* 0x000fe20000000000 */
[C---:B------:R-:W-:Y:S02]  /*2fc0*/  IMAD R95, R4.reuse, R6, R95 ;  /* 0x00000006045f7224 */ /* 0x040fe400078e025f */
[----:B------:R-:W-:Y:S01]  /*2fd0*/  @!P5 IMAD.IADD R93, R93, 0x1, -R4 ;  /* 0x000000015d5dd824 */ /* 0x000fe200078e0a04 */
[C---:B------:R-:W-:Y:S01]  /*2fe0*/  ISETP.GT.U32.AND P5, PT, R4.reuse, R91, PT ;  /* 0x0000005b0400720c */ /* 0x040fe20003fa4070 */
[----:B------:R-:W-:Y:S01]  /*2ff0*/  IMAD.HI.U32 R6, R3, R97, RZ ;  /* 0x0000006103067227 */ /* 0x000fe200078e00ff */
[----:B------:R-:W-:-:S03]  /*3000*/  ISETP.GT.U32.AND P1, PT, R4, R95, PT ;  /* 0x0000005f0400720c */ /* 0x000fc60003f24070 */
[----:B------:R-:W-:Y:S02]  /*3010*/  IMAD.MOV R6, RZ, RZ, -R6 ;  /* 0x000000ffff067224 */ /* 0x000fe400078e0a06 */
[--C-:B------:R-:W-:Y:S01]  /*3020*/  @!P0 IMAD.IADD R87, R87, 0x1, -R4.reuse ;  /* 0x0000000157578824 */ /* 0x100fe200078e0a04 */
[----:B------:R-:W-:Y:S01]  /*3030*/  ISETP.LE.AND P0, PT, RZ, UR12, PT ;  /* 0x0000000cff007c0c */ /* 0x000fe2000bf03270 */
[----:B------:R-:W-:Y:S01]  /*3040*/  UIADD3 UR12, UR4, 0xb8, URZ ;  /* 0x000000b8040c7890 */ /* 0x000fe2000fffe03f */
[C---:B------:R-:W-:Y:S02]  /*3050*/  IMAD R97, R4.reuse, R6, R97 ;  /* 0x0000000604617224 */ /* 0x040fe400078e0261 */
[----:B------:R-:W-:Y:S01]  /*3060*/  @!P2 IMAD.MOV R27, RZ, RZ, -R27 ;  /* 0x000000ffff1ba224 */ /* 0x000fe200078e0a1b */
[----:B------:R-:W-:Y:S01]  /*3070*/  ISETP.LE.AND P2, PT, RZ, UR11, PT ;  /* 0x0000000bff007c0c */ /* 0x000fe2000bf43270 */
[--C-:B------:R-:W-:Y:S01]  /*3080*/  @!P5 IMAD.IADD R91, R91, 0x1, -R4.reuse ;  /* 0x000000015b5bd824 */ /* 0x100fe200078e0a04 */
[C---:B------:R-:W-:Y:S01]  /*3090*/  ISETP.GT.U32.AND P5, PT, R4.reuse, R97, PT ;  /* 0x000000610400720c */ /* 0x040fe20003fa4070 */
[----:B------:R-:W-:Y:S01]  /*30a0*/  IMAD.U32 R8, RZ, RZ, UR12 ;  /* 0x0000000cff087e24 */ /* 0x000fe2000f8e00ff */
[----:B------:R-:W-:Y:S01]  /*30b0*/  UIADD3 UR11, UR4, 0x98, URZ ;  /* 0x00000098040b7890 */ /* 0x000fe2000fffe03f */
[----:B------:R-:W-:Y:S01]  /*30c0*/  @!P1 IMAD.IADD R95, R95, 0x1, -R4 ;  /* 0x000000015f5f9824 */ /* 0x000fe200078e0a04 */
[C---:B------:R-:W-:Y:S01]  /*30d0*/  ISETP.GT.U32.AND P1, PT, R4.reuse, R93, PT ;  /* 0x0000005d0400720c */ /* 0x040fe20003f24070 */
[----:B------:R-:W-:Y:S01]  /*30e0*/  @!P4 IMAD.MOV R29, RZ, RZ, -R29 ;  /* 0x000000ffff1dc224 */ /* 0x000fe200078e0a1d */
[----:B------:R-:W-:Y:S01]  /*30f0*/  IABS R99, R8 ;  /* 0x0000000800637213 */ /* 0x000fe20000000000 */
[----:B------:R-:W-:Y:S01]  /*3100*/  @!P6 IMAD.MOV R25, RZ, RZ, -R25 ;  /* 0x000000ffff19e224 */ /* 0x000fe200078e0a19 */
[----:B------:R-:W-:Y:S01]  /*3110*/  ISETP.GT.U32.AND P4, PT, R4, R95, PT ;  /* 0x0000005f0400720c */ /* 0x000fe20003f84070 */
[----:B------:R-:W-:-:S02]  /*3120*/  IMAD.U32 R8, RZ, RZ, UR11 ;  /* 0x0000000bff087e24 */ /* 0x000fc4000f8e00ff */
[----:B------:R-:W-:-:S03]  /*3130*/  IMAD.HI.U32 R6, R3, R99, RZ ;  /* 0x0000006303067227 */ /* 0x000fc600078e00ff */
[----:B------:R-:W-:Y:S01]  /*3140*/  IABS R101, R8 ;  /* 0x0000000800657213 */ /* 0x000fe20000000000 */
[----:B------:R-:W-:Y:S02]  /*3150*/  @!P5 IMAD.IADD R97, R97, 0x1, -R4 ;  /* 0x000000016161d824 */ /* 0x000fe400078e0a04 */
[----:B------:R-:W-:Y:S02]  /*3160*/  IMAD.MOV R6, RZ, RZ, -R6 ;  /* 0x000000ffff067224 */ /* 0x000fe400078e0a06 */
[----:B------:R-:W-:Y:S01]  /*3170*/  @!P1 IMAD.IADD R93, R93, 0x1, -R4 ;  /* 0x000000015d5d9824 */ /* 0x000fe200078e0a04 */
[----:B------:R-:W-:Y:S01]  /*3180*/  ISETP.LE.AND P1, PT, RZ, UR10, PT ;  /* 0x0000000aff007c0c */ /* 0x000fe2000bf23270 */
[----:B------:R-:W-:Y:S01]  /*3190*/  UIADD3 UR10, UR4, 0x78, URZ ;  /* 0x00000078040a7890 */ /* 0x000fe2000fffe03f */
[C---:B------:R-:W-:Y:S01]  /*31a0*/  IMAD R99, R4.reuse, R6, R99 ;  /* 0x0000000604637224 */ /* 0x040fe200078e0263 */
[----:B------:R-:W-:Y:S01]  /*31b0*/  ISETP.GT.U32.AND P5, PT, R4, R97, PT ;  /* 0x000000610400720c */ /* 0x000fe20003fa4070 */
[----:B------:R-:W-:-:S04]  /*31c0*/  IMAD.HI.U32 R6, R3, R101, RZ ;  /* 0x0000006503067227 */ /* 0x000fc800078e00ff */
[----:B------:R-:W-:Y:S01]  /*31d0*/  @!P4 IMAD.IADD R95, R95, 0x1, -R4 ;  /* 0x000000015f5fc824 */ /* 0x000fe200078e0a04 */
[C---:B------:R-:W-:Y:S01]  /*31e0*/  ISETP.GT.U32.AND P4, PT, R4.reuse, R99, PT ;  /* 0x000000630400720c */ /* 0x040fe20003f84070 */
[----:B------:R-:W-:Y:S02]  /*31f0*/  IMAD.U32 R8, RZ, RZ, UR10 ;  /* 0x0000000aff087e24 */ /* 0x000fe4000f8e00ff */
[----:B------:R-:W-:Y:S02]  /*3200*/  IMAD.MOV R6, RZ, RZ, -R6 ;  /* 0x000000ffff067224 */ /* 0x000fe400078e0a06 */
[----:B------:R-:W-:Y:S01]  /*3210*/  @!P0 IMAD.MOV R7, RZ, RZ, -R7 ;  /* 0x000000ffff078224 */ /* 0x000fe200078e0a07 */
[----:B------:R-:W-:Y:S01]  /*3220*/  IABS R103, R8 ;  /* 0x0000000800677213 */ /* 0x000fe20000000000 */
[C---:B------:R-:W-:Y:S01]  /*3230*/  IMAD R101, R4.reuse, R6, R101 ;  /* 0x0000000604657224 */ /* 0x040fe200078e0265 */
[----:B------:R-:W-:Y:S01]  /*3240*/  ISETP.LE.AND P0, PT, RZ, UR61, PT ;  /* 0x0000003dff007c0c */ /* 0x000fe2000bf03270 */
[----:B------:R-:W-:Y:S01]  /*3250*/  @!P5 IMAD.IADD R97, R97, 0x1, -R4 ;  /* 0x000000016161d824 */ /* 0x000fe200078e0a04 */
[----:B------:R-:W0:Y:S01]  /*3260*/  LDC R8, c[0x0][0x240] ;  /* 0x00009000ff087b82 */ /* 0x000e220000000800 */
[----:B------:R-:W-:Y:S01]  /*3270*/  IMAD.HI.U32 R6, R3, R103, RZ ;  /* 0x0000006703067227 */ /* 0x000fe200078e00ff */
[----:B------:R-:W-:-:S03]  /*3280*/  ISETP.GT.U32.AND P5, PT, R4, R101, PT ;  /* 0x000000650400720c */ /* 0x000fc60003fa4070 */
[----:B------:R-:W-:Y:S02]  /*3290*/  @!P4 IMAD.IADD R99, R99, 0x1, -R4 ;  /* 0x000000016363c824 */ /* 0x000fe400078e0a04 */
[----:B------:R-:W-:Y:S02]  /*32a0*/  IMAD.MOV R6, RZ, RZ, -R6 ;  /* 0x000000ffff067224 */ /* 0x000fe400078e0a06 */
[----:B------:R-:W-:Y:S01]  /*32b0*/  @!P2 IMAD.MOV R9, RZ, RZ, -R9 ;  /* 0x000000ffff09a224 */ /* 0x000fe200078e0a09 */
[C---:B------:R-:W-:Y:S01]  /*32c0*/  ISETP.GT.U32.AND P4, PT, R4.reuse, R99, PT ;  /* 0x000000630400720c */ /* 0x040fe20003f84070 */
[C---:B------:R-:W-:Y:S01]  /*32d0*/  IMAD R103, R4.reuse, R6, R103 ;  /* 0x0000000604677224 */ /* 0x040fe200078e0267 */
[----:B------:R-:W-:Y:S01]  /*32e0*/  ISETP.LE.AND P2, PT, RZ, UR60, PT ;  /* 0x0000003cff007c0c */ /* 0x000fe2000bf43270 */
[----:B------:R-:W-:Y:S01]  /*32f0*/  @!P1 IMAD.MOV R11, RZ, RZ, -R11 ;  /* 0x000000ffff0b9224 */ /* 0x000fe200078e0a0b */
[----:B------:R-:W-:Y:S01]  /*3300*/  ISETP.LE.AND P1, PT, RZ, UR59, PT ;  /* 0x0000003bff007c0c */ /* 0x000fe2000bf23270 */
[----:B------:R-:W-:Y:S01]  /*3310*/  @!P5 IMAD.IADD R101, R101, 0x1, -R4 ;  /* 0x000000016565d824 */ /* 0x000fe200078e0a04 */
[----:B------:R-:W-:Y:S01]  /*3320*/  ISETP.GT.U32.AND P5, PT, R4, R103, PT ;  /* 0x000000670400720c */ /* 0x000fe20003fa4070 */
[----:B------:R-:W-:Y:S01]  /*3330*/  @!P0 IMAD.MOV R17, RZ, RZ, -R17 ;  /* 0x000000ffff118224 */ /* 0x000fe200078e0a11 */
[----:B------:R-:W-:Y:S01]  /*3340*/  ISETP.LE.AND P0, PT, RZ, UR56, PT ;  /* 0x00000038ff007c0c */ /* 0x000fe2000bf03270 */
[----:B------:R-:W-:Y:S01]  /*3350*/  @!P3 IMAD.MOV R5, RZ, RZ, -R5 ;  /* 0x000000ffff05b224 */ /* 0x000fe200078e0a05 */
[----:B------:R-:W-:Y:S01]  /*3360*/  ISETP.NE.AND P3, PT, R117, RZ, PT ;  /* 0x000000ff7500720c */ /* 0x000fe20003f65270 */
[----:B------:R-:W-:-:S02]  /*3370*/  IMAD.SHL.U32 R10, R36, 0x40, RZ ;  /* 0x00000040240a7824 */ /* 0x000fc400078e00ff */
[--C-:B------:R-:W-:Y:S01]  /*3380*/  @!P4 IMAD.IADD R99, R99, 0x1, -R4.reuse ;  /* 0x000000016363c824 */ /* 0x100fe200078e0a04 */
[----:B------:R-:W-:Y:S01]  /*3390*/  ISETP.LE.AND P4, PT, RZ, UR9, PT ;  /* 0x00000009ff007c0c */ /* 0x000fe2000bf83270 */
[----:B------:R-:W-:Y:S01]  /*33a0*/  UIADD3 UR9, UR4, 0x58, URZ ;  /* 0x0000005804097890 */ /* 0x000fe2000fffe03f */
[----:B------:R-:W-:Y:S01]  /*33b0*/  @!P2 IMAD.MOV R19, RZ, RZ, -R19 ;  /* 0x000000ffff13a224 */ /* 0x000fe200078e0a13 */
[----:B------:R-:W-:Y:S01]  /*33c0*/  ISETP.LE.AND P2, PT, RZ, UR55, PT ;  /* 0x00000037ff007c0c */ /* 0x000fe2000bf43270 */
[----:B------:R-:W-:Y:S01]  /*33d0*/  @!P1 IMAD.MOV R21, RZ, RZ, -R21 ;  /* 0x000000ffff159224 */ /* 0x000fe200078e0a15 */
[----:B------:R-:W-:Y:S01]  /*33e0*/  ISETP.LE.AND P1, PT, RZ, UR54, PT ;  /* 0x00000036ff007c0c */ /* 0x000fe2000bf23270 */
[----:B------:R-:W-:Y:S01]  /*33f0*/  @!P5 IMAD.IADD R103, R103, 0x1, -R4 ;  /* 0x000000016767d824 */ /* 0x000fe200078e0a04 */
[C---:B------:R-:W-:Y:S01]  /*3400*/  ISETP.GT.U32.AND P5, PT, R4.reuse, R101, PT ;  /* 0x000000650400720c */ /* 0x040fe20003fa4070 */
[----:B------:R-:W-:Y:S02]  /*3410*/  IMAD.U32 R6, RZ, RZ, UR9 ;  /* 0x00000009ff067e24 */ /* 0x000fe4000f8e00ff */
[----:B------:R-:W-:Y:S01]  /*3420*/  @!P0 IMAD.MOV R33, RZ, RZ, -R33 ;  /* 0x000000ffff218224 */ /* 0x000fe200078e0a21 */
[----:B------:R-:W-:-:S02]  /*3430*/  ISETP.GT.U32.AND P6, PT, R4, R103, PT ;  /* 0x000000670400720c */ /* 0x000fc40003fc4070 */
[----:B------:R-:W-:Y:S01]  /*3440*/  IABS R109, R6 ;  /* 0x00000006006d7213 */ /* 0x000fe20000000000 */
[----:B------:R-:W-:Y:S01]  /*3450*/  @!P4 IMAD.MOV R13, RZ, RZ, -R13 ;  /* 0x000000ffff0dc224 */ /* 0x000fe200078e0a0d */
[----:B------:R-:W-:Y:S01]  /*3460*/  ISETP.LE.AND P4, PT, RZ, UR58, PT ;  /* 0x0000003aff007c0c */ /* 0x000fe2000bf83270 */
[----:B------:R-:W-:Y:S01]  /*3470*/  @!P2 IMAD.MOV R35, RZ, RZ, -R35 ;  /* 0x000000ffff23a224 */ /* 0x000fe200078e0a23 */
[----:B------:R-:W-:Y:S01]  /*3480*/  ISETP.LE.AND P0, PT, RZ, UR51, PT ;  /* 0x00000033ff007c0c */ /* 0x000fe2000bf03270 */
[----:B------:R-:W-:Y:S01]  /*3490*/  IMAD.HI.U32 R6, R3, R109, RZ ;  /* 0x0000006d03067227 */ /* 0x000fe200078e00ff */
[----:B------:R-:W-:-:S03]  /*34a0*/  ISETP.LE.AND P2, PT, RZ, UR50, PT ;  /* 0x00000032ff007c0c */ /* 0x000fc6000bf43270 */
[----:B------:R-:W-:Y:S01]  /*34b0*/  @!P5 IMAD.IADD R101, R101, 0x1, -R4 ;  /* 0x000000016565d824 */ /* 0x000fe200078e0a04 */
[----:B------:R-:W-:Y:S01]  /*34c0*/  ISETP.LE.AND P5, PT, RZ, UR8, PT ;  /* 0x00000008ff007c0c */ /* 0x000fe2000bfa3270 */
[----:B------:R-:W-:Y:S01]  /*34d0*/  IMAD.MOV R6, RZ, RZ, -R6 ;  /* 0x000000ffff067224 */ /* 0x000fe200078e0a06 */
[----:B------:R-:W-:Y:S01]  /*34e0*/  UIADD3 UR8, UR4, 0x38, URZ ;  /* 0x0000003804087890 */ /* 0x000fe2000fffe03f */
[----:B------:R-:W-:Y:S01]  /*34f0*/  @!P6 IMAD.IADD R103, R103, 0x1, -R4 ;  /* 0x000000016767e824 */ /* 0x000fe200078e0a04 */
[----:B------:R-:W-:Y:S01]  /*3500*/  UIADD3 UR4, UR4, 0x18, URZ ;  /* 0x0000001804047890 */ /* 0x000fe2000fffe03f */
[C---:B------:R-:W-:Y:S02]  /*3510*/  IMAD R109, R4.reuse, R6, R109 ;  /* 0x00000006046d7224 */ /* 0x040fe400078e026d */
[----:B------:R-:W-:Y:S01]  /*3520*/  @!P4 IMAD.MOV R23, RZ, RZ, -R23 ;  /* 0x000000ffff17c224 */ /* 0x000fe200078e0a17 */
[----:B------:R-:W-:Y:S01]  /*3530*/  ISETP.LE.AND P4, PT, RZ, UR53, PT ;  /* 0x00000035ff007c0c */ /* 0x000fe2000bf83270 */
[----:B------:R-:W-:Y:S01]  /*3540*/  IMAD.U32 R6, RZ, RZ, UR8 ;  /* 0x00000008ff067e24 */ /* 0x000fe2000f8e00ff */
[----:B------:R-:W-:Y:S01]  /*3550*/  ISETP.GT.U32.AND P6, PT, R4, R109, PT ;  /* 0x0000006d0400720c */ /* 0x000fe20003fc4070 */
[----:B------:R-:W-:Y:S01]  /*3560*/  @!P1 IMAD.MOV R37, RZ, RZ, -R37 ;  /* 0x000000ffff259224 */ /* 0x000fe200078e0a25 */
[----:B------:R-:W-:Y:S01]  /*3570*/  ISETP.LE.AND P1, PT, RZ, UR49, PT ;  /* 0x00000031ff007c0c */ /* 0x000fe2000bf23270 */
[----:B------:R-:W-:Y:S01]  /*3580*/  @!P5 IMAD.MOV R15, RZ, RZ, -R15 ;  /* 0x000000ffff0fd224 */ /* 0x000fe200078e0a0f */
[----:B------:R-:W-:Y:S01]  /*3590*/  ISETP.LE.AND P5, PT, RZ, UR57, PT ;  /* 0x00000039ff007c0c */ /* 0x000fe2000bfa3270 */
[----:B------:R-:W-:Y:S01]  /*35a0*/  @!P0 IMAD.MOV R47, RZ, RZ, -R47 ;  /* 0x000000ffff2f8224 */ /* 0x000fe200078e0a2f */
[----:B------:R-:W-:Y:S01]  /*35b0*/  IABS R119, R6 ;  /* 0x0000000600777213 */ /* 0x000fe20000000000 */
[----:B------:R-:W-:Y:S01]  /*35c0*/  @!P2 IMAD.MOV R49, RZ, RZ, -R49 ;  /* 0x000000ffff31a224 */ /* 0x000fe200078e0a31 */
[----:B------:R-:W-:-:S02]  /*35d0*/  ISETP.LE.AND P0, PT, RZ, UR46, PT ;  /* 0x0000002eff007c0c */ /* 0x000fc4000bf03270 */
[----:B------:R-:W-:Y:S01]  /*35e0*/  ISETP.LE.AND P2, PT, RZ, UR45, PT ;  /* 0x0000002dff007c0c */ /* 0x000fe2000bf43270 */
[----:B------:R-:W-:-:S04]  /*35f0*/  IMAD.HI.U32 R6, R3, R119, RZ ;  /* 0x0000007703067227 */ /* 0x000fc800078e00ff */
[----:B------:R-:W-:Y:S02]  /*3600*/  @!P6 IMAD.IADD R109, R109, 0x1, -R4 ;  /* 0x000000016d6de824 */ /* 0x000fe400078e0a04 */
[----:B------:R-:W-:Y:S01]  /*3610*/  @!P5 IMAD.MOV R31, RZ, RZ, -R31 ;  /* 0x000000ffff1fd224 */ /* 0x000fe200078e0a1f */
[----:B------:R-:W-:Y:S01]  /*3620*/  ISETP.LE.AND P5, PT, RZ, UR52, PT ;  /* 0x00000034ff007c0c */ /* 0x000fe2000bfa3270 */
[----:B------:R-:W-:Y:S01]  /*3630*/  IMAD.MOV R6, RZ, RZ, -R6 ;  /* 0x000000ffff067224 */ /* 0x000fe200078e0a06 */
[C---:B------:R-:W-:Y:S01]  /*3640*/  ISETP.GT.U32.AND P6, PT, R4.reuse, R109, PT ;  /* 0x0000006d0400720c */ /* 0x040fe20003fc4070 */
[----:B------:R-:W-:Y:S01]  /*3650*/  @!P4 IMAD.MOV R39, RZ, RZ, -R39 ;  /* 0x000000ffff27c224 */ /* 0x000fe200078e0a27 */
[----:B------:R-:W-:Y:S01]  /*3660*/  ISETP.LE.AND P4, PT, RZ, UR48, PT ;  /* 0x00000030ff007c0c */ /* 0x000fe2000bf83270 */
[----:B------:R-:W-:Y:S02]  /*3670*/  IMAD R119, R4, R6, R119 ;  /* 0x0000000604777224 */ /* 0x000fe400078e0277 */
[----:B------:R-:W-:-:S02]  /*3680*/  IMAD.U32 R6, RZ, RZ, UR4 ;  /* 0x00000004ff067e24 */ /* 0x000fc4000f8e00ff */
[----:B------:R-:W-:Y:S01]  /*3690*/  @!P1 IMAD.MOV R51, RZ, RZ, -R51 ;  /* 0x000000ffff339224 */ /* 0x000fe200078e0a33 */
[----:B------:R-:W-:Y:S01]  /*36a0*/  ISETP.LE.AND P1, PT, RZ, UR44, PT ;  /* 0x0000002cff007c0c */ /* 0x000fe2000bf23270 */
[----:B------:R-:W-:Y:S01]  /*36b0*/  @!P0 IMAD.MOV R57, RZ, RZ, -R57 ;  /* 0x000000ffff398224 */ /* 0x000fe200078e0a39 */
        /* <DEDUP_REMOVED lines=8> */
[----:B------:R-:W-:-:S02]  /*3740*/  ISETP.LE.AND P2, PT, RZ, UR40, PT ;  /* 0x00000028ff007c0c */ /* 0x000fc4000bf43270 */
[----:B------:R-:W-:Y:S01]  /*3750*/  IABS R127, R6 ;  /* 0x00000006007f7213 */ /* 0x000fe20000000000 */
[----:B------:R-:W-:Y:S01]  /*3760*/  @!P1 IMAD.MOV R61, RZ, RZ, -R61 ;  /* 0x000000ffff3d9224 */ /* 0x000fe200078e0a3d */
[----:B------:R-:W-:Y:S01]  /*3770*/  ISETP.LE.AND P1, PT, RZ, UR39, PT ;  /* 0x00000027ff007c0c */ /* 0x000fe2000bf23270 */
[----:B------:R-:W-:Y:S01]  /*3780*/  @!P0 IMAD.MOV R69, RZ, RZ, -R69 ;  /* 0x000000ffff458224 */ /* 0x000fe200078e0a45 */
[----:B------:R-:W-:Y:S01]  /*3790*/  ISETP.LE.AND P0, PT, RZ, UR36, PT ;  /* 0x00000024ff007c0c */ /* 0x000fe2000bf03270 */
[----:B------:R-:W-:Y:S01]  /*37a0*/  @!P5 IMAD.MOV R55, RZ, RZ, -R55 ;  /* 0x000000ffff37d224 */ /* 0x000fe200078e0a37 */
[----:B------:R-:W-:Y:S01]  /*37b0*/  ISETP.LE.AND P5, PT, RZ, UR42, PT ;  /* 0x0000002aff007c0c */ /* 0x000fe2000bfa3270 */
[----:B------:R-:W-:Y:S02]  /*37c0*/  @!P6 IMAD.IADD R119, R119, 0x1, -R4 ;  /* 0x000000017777e824 */ /* 0x000fe400078e0a04 */
[----:B------:R-:W-:-:S03]  /*37d0*/  IMAD.HI.U32 R6, R3, R127, RZ ;  /* 0x0000007f03067227 */ /* 0x000fc600078e00ff */
[C---:B------:R-:W-:Y:S01]  /*37e0*/  ISETP.GT.U32.AND P6, PT, R4.reuse, R119, PT ;  /* 0x000000770400720c */ /* 0x040fe20003fc4070 */
[----:B------:R-:W-:Y:S02]  /*37f0*/  IMAD.MOV R6, RZ, RZ, -R6 ;  /* 0x000000ffff067224 */ /* 0x000fe400078e0a06 */
[----:B------:R-:W-:Y:S01]  /*3800*/  @!P4 IMAD.MOV R63, RZ, RZ, -R63 ;  /* 0x000000ffff3fc224 */ /* 0x000fe200078e0a3f */
[----:B------:R-:W-:Y:S01]  /*3810*/  ISETP.LE.AND P4, PT, RZ, UR38, PT ;  /* 0x00000026ff007c0c */ /* 0x000fe2000bf83270 */
[----:B------:R-:W-:Y:S01]  /*3820*/  @!P2 IMAD.MOV R71, RZ, RZ, -R71 ;  /* 0x000000ffff47a224 */ /* 0x000fe200078e0a47 */
[----:B------:R-:W-:Y:S01]  /*3830*/  ISETP.LE.AND P2, PT, RZ, UR35, PT ;  /* 0x00000023ff007c0c */ /* 0x000fe2000bf43270 */
[----:B------:R-:W-:Y:S01]  /*3840*/  @!P5 IMAD.MOV R67, RZ, RZ, -R67 ;  /* 0x000000ffff43d224 */ /* 0x000fe200078e0a43 */
[----:B------:R-:W-:Y:S01]  /*3850*/  ISETP.LE.AND P5, PT, RZ, UR37, PT ;  /* 0x00000025ff007c0c */ /* 0x000fe2000bfa3270 */
[C---:B------:R-:W-:Y:S02]  /*3860*/  IMAD R127, R4.reuse, R6, R127 ;  /* 0x00000006047f7224 */ /* 0x040fe400078e027f */
[----:B------:R-:W-:Y:S01]  /*3870*/  @!P1 IMAD.MOV R73, RZ, RZ, -R73 ;  /* 0x000000ffff499224 */ /* 0x000fe200078e0a49 */
[----:B------:R-:W-:Y:S01]  /*3880*/  ISETP.LE.AND P1, PT, RZ, UR34, PT ;  /* 0x00000022ff007c0c */ /* 0x000fe2000bf23270 */
[----:B------:R-:W-:Y:S01]  /*3890*/  @!P6 IMAD.IADD R119, R119, 0x1, -R4 ;  /* 0x000000017777e824 */ /* 0x000fe200078e0a04 */
[----:B------:R-:W-:Y:S01]  /*38a0*/  ISETP.GT.U32.AND P6, PT, R4, R127, PT ;  /* 0x0000007f0400720c */ /* 0x000fe20003fc4070 */
[----:B------:R-:W-:Y:S01]  /*38b0*/  @!P0 IMAD.MOV R79, RZ, RZ, -R79 ;  /* 0x000000ffff4f8224 */ /* 0x000fe200078e0a4f */
[----:B------:R-:W-:Y:S01]  /*38c0*/  ISETP.LE.AND P0, PT, RZ, UR31, PT ;  /* 0x0000001fff007c0c */ /* 0x000fe2000bf03270 */
[----:B------:R-:W-:Y:S01]  /*38d0*/  @!P4 IMAD.MOV R75, RZ, RZ, -R75 ;  /* 0x000000ffff4bc224 */ /* 0x000fe200078e0a4b */
[----:B------:R-:W-:Y:S01]  /*38e0*/  ISETP.LE.AND P4, PT, RZ, UR33, PT ;  /* 0x00000021ff007c0c */ /* 0x000fe2000bf83270 */
[----:B------:R-:W-:Y:S01]  /*38f0*/  @!P2 IMAD.MOV R105, RZ, RZ, -R105 ;  /* 0x000000ffff69a224 */ /* 0x000fe200078e0a69 */
[----:B------:R-:W-:Y:S01]  /*3900*/  ISETP.LE.AND P2, PT, RZ, UR30, PT ;  /* 0x0000001eff007c0c */ /* 0x000fe2000bf43270 */
[----:B------:R-:W-:Y:S01]  /*3910*/  @!P5 IMAD.MOV R77, RZ, RZ, -R77 ;  /* 0x000000ffff4dd224 */ /* 0x000fe200078e0a4d */
[----:B------:R-:W-:Y:S01]  /*3920*/  ISETP.LE.AND P5, PT, RZ, UR32, PT ;  /* 0x00000020ff007c0c */ /* 0x000fe2000bfa3270 */
[----:B------:R-:W-:-:S02]  /*3930*/  IMAD.U32 R6, RZ, RZ, UR5 ;  /* 0x00000005ff067e24 */ /* 0x000fc4000f8e00ff */
[----:B------:R-:W-:Y:S01]  /*3940*/  @!P1 IMAD.MOV R107, RZ, RZ, -R107 ;  /* 0x000000ffff6b9224 */ /* 0x000fe200078e0a6b */
[----:B------:R-:W-:Y:S01]  /*3950*/  ISETP.LE.AND P1, PT, RZ, UR29, PT ;  /* 0x0000001dff007c0c */ /* 0x000fe2000bf23270 */
[----:B------:R-:W-:Y:S01]  /*3960*/  @!P6 IMAD.IADD R127, R127, 0x1, -R4 ;  /* 0x000000017f7fe824 */ /* 0x000fe200078e0a04 */
[----:B------:R-:W-:Y:S01]  /*3970*/  IABS R133, R6 ;  /* 0x0000000600857213 */ /* 0x000fe20000000000 */
[----:B------:R-:W-:Y:S01]  /*3980*/  @!P0 IMAD.MOV R115, RZ, RZ, -R115 ;  /* 0x000000ffff738224 */ /* 0x000fe200078e0a73 */
[----:B------:R-:W-:Y:S01]  /*3990*/  ISETP.LE.AND P0, PT, RZ, UR23, PT ;  /* 0x00000017ff007c0c */ /* 0x000fe2000bf03270 */
[----:B------:R-:W-:Y:S01]  /*39a0*/  @!P4 IMAD.MOV R111, RZ, RZ, -R111 ;  /* 0x000000ffff6fc224 */ /* 0x000fe200078e0a6f */
[----:B------:R-:W-:Y:S01]  /*39b0*/  ISETP.GT.U32.AND P6, PT, R4, R127, PT ;  /* 0x0000007f0400720c */ /* 0x000fe20003fc4070 */
[----:B------:R-:W-:Y:S01]  /*39c0*/  IMAD.HI.U32 R3, R3, R133, RZ ;  /* 0x0000008503037227 */ /* 0x000fe200078e00ff */
[----:B------:R-:W-:Y:S01]  /*39d0*/  ISETP.LE.AND P4, PT, RZ, UR28, PT ;  /* 0x0000001cff007c0c */ /* 0x000fe2000bf83270 */
[----:B------:R-:W-:-:S02]  /*39e0*/  UIADD3 UR28, UR6, 0x8000, URZ ;  /* 0x00008000061c7890 */ /* 0x000fc4000fffe03f */
[----:B------:R-:W-:Y:S01]  /*39f0*/  @!P5 IMAD.MOV R113, RZ, RZ, -R113 ;  /* 0x000000ffff71d224 */ /* 0x000fe200078e0a71 */
[----:B------:R-:W-:Y:S01]  /*3a00*/  ISETP.LE.AND P5, PT, RZ, UR27, PT ;  /* 0x0000001bff007c0c */ /* 0x000fe2000bfa3270 */
[----:B------:R-:W-:Y:S01]  /*3a10*/  @!P2 IMAD.MOV R121, RZ, RZ, -R121 ;  /* 0x000000ffff79a224 */ /* 0x000fe200078e0a79 */
[----:B------:R-:W-:Y:S01]  /*3a20*/  ISETP.LE.AND P2, PT, RZ, UR22, PT ;  /* 0x00000016ff007c0c */ /* 0x000fe2000bf43270 */
[----:B------:R-:W-:Y:S01]  /*3a30*/  IMAD.MOV R3, RZ, RZ, -R3 ;  /* 0x000000ffff037224 */ /* 0x000fe200078e0a03 */
[----:B------:R-:W-:Y:S01]  /*3a40*/  USHF.R.U32.HI UR22, URZ, 0x4, UR6 ;  /* 0x000000043f167899 */ /* 0x000fe20008011606 */
[----:B------:R-:W-:Y:S01]  /*3a50*/  @!P1 IMAD.MOV R123, RZ, RZ, -R123 ;  /* 0x000000ffff7b9224 */ /* 0x000fe200078e0a7b */
[----:B------:R-:W-:Y:S01]  /*3a60*/  ISETP.LE.AND P1, PT, RZ, UR21, PT ;  /* 0x00000015ff007c0c */ /* 0x000fe2000bf23270 */
[C---:B------:R-:W-:Y:S01]  /*3a70*/  IMAD R133, R4.reuse, R3, R133 ;  /* 0x0000000304857224 */ /* 0x040fe200078e0285 */
[----:B------:R-:W-:Y:S01]  /*3a80*/  SHF.R.S32.HI R3, RZ, 0x1f, R176 ;  /* 0x0000001fff037819 */ /* 0x000fe200000114b0 */
[--C-:B------:R-:W-:Y:S01]  /*3a90*/  @!P6 IMAD.IADD R127, R127, 0x1, -R4.reuse ;  /* 0x000000017f7fe824 */ /* 0x100fe200078e0a04 */
[----:B------:R-:W-:Y:S01]  /*3aa0*/  USGXT.U32 UR22, UR22, 0xe ;  /* 0x0000000e1616789a */ /* 0x000fe20008000000 */
[----:B------:R-:W-:Y:S01]  /*3ab0*/  @!P4 IMAD.MOV R125, RZ, RZ, -R125 ;  /* 0x000000ffff7dc224 */ /* 0x000fe200078e0a7d */
        /* <DEDUP_REMOVED lines=9> */
[C---:B------:R-:W-:Y:S01]  /*3b50*/  IMAD.SHL.U32 R6, R36.reuse, 0x2, RZ ;  /* 0x0000000224067824 */ /* 0x040fe200078e00ff */
[----:B------:R-:W-:Y:S01]  /*3b60*/  ISETP.LE.AND P1, PT, RZ, UR16, PT ;  /* 0x00000010ff007c0c */ /* 0x000fe2000bf23270 */
[----:B------:R-:W-:Y:S01]  /*3b70*/  ULDC UR27, c[0x0][0x230] ;  /* 0x00008c00001b7ab9 */ /* 0x000fe20000000800 */
[----:B------:R-:W-:Y:S01]  /*3b80*/  LEA.HI R176, R3, R176, RZ, 0x5 ;  /* 0x000000b003b07211 */ /* 0x000fe200078f28ff */
[----:B------:R-:W-:Y:S01]  /*3b90*/  @!P6 IMAD.IADD R133, R133, 0x1, -R4 ;  /* 0x000000018585e824 */ /* 0x000fe200078e0a04 */
[----:B------:R-:W-:Y:S01]  /*3ba0*/  LOP3.LUT P6, RZ, R36, 0x80, RZ, 0xc0, !PT ;  /* 0x0000008024ff7812 */ /* 0x000fe200078cc0ff */
[----:B------:R-:W-:Y:S01]  /*3bb0*/  @!P4 IMAD.MOV R83, RZ, RZ, -R83 ;  /* 0x000000ffff53c224 */ /* 0x000fe200078e0a53 */
[----:B------:R-:W-:Y:S01]  /*3bc0*/  ISETP.LE.AND P4, PT, RZ, UR15, PT ;  /* 0x0000000fff007c0c */ /* 0x000fe2000bf83270 */
[----:B------:R-:W-:Y:S01]  /*3bd0*/  @!P5 IMAD.MOV R85, RZ, RZ, -R85 ;  /* 0x000000ffff55d224 */ /* 0x000fe200078e0a55 */
[----:B------:R-:W-:Y:S01]  /*3be0*/  SEL R135, RZ, 0x90, !P6 ;  /* 0x00000090ff877807 */ /* 0x000fe20007000000 */
[----:B------:R-:W-:Y:S01]  /*3bf0*/  @!P0 IMAD.MOV R87, RZ, RZ, -R87 ;  /* 0x000000ffff578224 */ /* 0x000fe200078e0a57 */
[----:B------:R-:W-:Y:S01]  /*3c00*/  ISETP.LE.AND P5, PT, RZ, UR14, PT ;  /* 0x0000000eff007c0c */ /* 0x000fe2000bfa3270 */
[----:B------:R-:W-:Y:S01]  /*3c10*/  @!P2 IMAD.MOV R89, RZ, RZ, -R89 ;  /* 0x000000ffff59a224 */ /* 0x000fe200078e0a59 */
[----:B------:R-:W-:Y:S01]  /*3c20*/  ISETP.LE.AND P0, PT, RZ, UR13, PT ;  /* 0x0000000dff007c0c */ /* 0x000fe2000bf03270 */
[----:B------:R-:W-:Y:S01]  /*3c30*/  @!P1 IMAD.MOV R91, RZ, RZ, -R91 ;  /* 0x000000ffff5b9224 */ /* 0x000fe200078e0a5b */
[----:B------:R-:W-:-:S02]  /*3c40*/  ISETP.LE.AND P2, PT, RZ, UR12, PT ;  /* 0x0000000cff007c0c */ /* 0x000fc4000bf43270 */
[----:B------:R-:W-:Y:S02]  /*3c50*/  ISETP.GT.U32.AND P6, PT, R4, R133, PT ;  /* 0x000000850400720c */ /* 0x000fe40003fc4070 */
[----:B------:R-:W-:Y:S01]  /*3c60*/  LOP3.LUT R3, R0, 0x30, R137, 0x78, !PT ;  /* 0x0000003000037812 */ /* 0x000fe200078e7889 */
[----:B------:R-:W-:Y:S01]  /*3c70*/  @!P4 IMAD.MOV R93, RZ, RZ, -R93 ;  /* 0x000000ffff5dc224 */ /* 0x000fe200078e0a5d */
[----:B------:R-:W-:Y:S02]  /*3c80*/  LOP3.LUT R0, RZ, R117, RZ, 0x33, !PT ;  /* 0x00000075ff007212 */ /* 0x000fe400078e33ff */
[----:B------:R-:W-:Y:S02]  /*3c90*/  CS2R R116, SRZ ;  /* 0x0000000000747805 */ /* 0x000fe4000001ff00 */
[----:B------:R-:W-:Y:S01]  /*3ca0*/  LOP3.LUT R135, R135, 0x7e, R6, 0x78, !PT ;  /* 0x0000007e87877812 */ /* 0x000fe200078e7806 */
[----:B------:R-:W-:Y:S01]  /*3cb0*/  @!P5 IMAD.MOV R95, RZ, RZ, -R95 ;  /* 0x000000ffff5fd224 */ /* 0x000fe200078e0a5f */
[----:B------:R-:W-:Y:S01]  /*3cc0*/  ISETP.LE.AND P1, PT, RZ, UR11, PT ;  /* 0x0000000bff007c0c */ /* 0x000fe2000bf23270 */
[----:B------:R-:W-:Y:S01]  /*3cd0*/  @!P0 IMAD.MOV R97, RZ, RZ, -R97 ;  /* 0x000000ffff618224 */ /* 0x000fe200078e0a61 */
[----:B------:R-:W-:Y:S01]  /*3ce0*/  ISETP.LE.AND P4, PT, RZ, UR10, PT ;  /* 0x0000000aff007c0c */ /* 0x000fe2000bf83270 */
[----:B------:R-:W-:Y:S01]  /*3cf0*/  @!P2 IMAD.MOV R99, RZ, RZ, -R99 ;  /* 0x000000ffff63a224 */ /* 0x000fe200078e0a63 */
[----:B------:R-:W-:Y:S01]  /*3d00*/  ISETP.LE.AND P5, PT, RZ, UR9, PT ;  /* 0x00000009ff007c0c */ /* 0x000fe2000bfa3270 */
[----:B------:R-:W-:Y:S01]  /*3d10*/  @!P6 IMAD.IADD R133, R133, 0x1, -R4 ;  /* 0x000000018585e824 */ /* 0x000fe200078e0a04 */
[----:B------:R-:W-:Y:S01]  /*3d20*/  ISETP.LE.AND P0, PT, RZ, UR8, PT ;  /* 0x00000008ff007c0c */ /* 0x000fe2000bf03270 */
[----:B------:R-:W-:Y:S01]  /*3d30*/  ULDC.64 UR8, c[0x0][0x210] ;  /* 0x0000840000087ab9 */ /* 0x000fe20000000a00 */
[----:B------:R-:W-:Y:S01]  /*3d40*/  ISETP.LE.AND P2, PT, RZ, UR4, PT ;  /* 0x00000004ff007c0c */ /* 0x000fe2000bf43270 */
[----:B------:R-:W-:Y:S01]  /*3d50*/  ULDC UR4, c[0x0][0x234] ;  /* 0x00008d0000047ab9 */ /* 0x000fe20000000800 */
[----:B------:R-:W-:Y:S01]  /*3d60*/  SEL R6, R0, R5, !P3 ;  /* 0x0000000500067207 */ /* 0x000fe20005800000 */
[----:B------:R-:W-:Y:S01]  /*3d70*/  IMAD R2, R2, UR4, RZ ;  /* 0x0000000402027c24 */ /* 0x000fe2000f8e02ff */
[----:B------:R-:W-:Y:S01]  /*3d80*/  ISETP.LE.AND P6, PT, RZ, UR5, PT ;  /* 0x00000005ff007c0c */ /* 0x000fe2000bfc3270 */
[----:B------:R-:W1:Y:S01]  /*3d90*/  LDC.64 R4, c[0x0][0x218] ;  /* 0x00008600ff047b82 */ /* 0x000e620000000a00 */
[----:B------:R-:W-:Y:S01]  /*3da0*/  @!P1 IMAD.MOV R101, RZ, RZ, -R101 ;  /* 0x000000ffff659224 */ /* 0x000fe200078e0a65 */
[C---:B------:R-:W-:Y:S01]  /*3db0*/  SEL R43, R0.reuse, R43, !P3 ;  /* 0x0000002b002b7207 */ /* 0x040fe20005800000 */
        /* <DEDUP_REMOVED lines=8> */
[-C--:B0-----:R-:W-:Y:S01]  /*3e40*/  IMAD R43, R43, R8.reuse, RZ ;  /* 0x000000082b2b7224 */ /* 0x081fe200078e02ff */
[C---:B------:R-:W-:Y:S01]  /*3e50*/  SEL R7, R0.reuse, R7, !P3 ;  /* 0x0000000700077207 */ /* 0x040fe20005800000 */
[----:B------:R-:W-:Y:S01]  /*3e60*/  @!P6 IMAD.MOV R133, RZ, RZ, -R133 ;  /* 0x000000ffff85e224 */ /* 0x000fe200078e0a85 */
[C---:B------:R-:W-:Y:S01]  /*3e70*/  SEL R9, R0.reuse, R9, !P3 ;  /* 0x0000000900097207 */ /* 0x040fe20005800000 */
[-C--:B------:R-:W-:Y:S01]  /*3e80*/  IMAD R41, R41, R8.reuse, RZ ;  /* 0x0000000829297224 */ /* 0x080fe200078e02ff */
[C---:B------:R-:W-:Y:S01]  /*3e90*/  SEL R11, R0.reuse, R11, !P3 ;  /* 0x0000000b000b7207 */ /* 0x040fe20005800000 */
[-C--:B------:R-:W-:Y:S01]  /*3ea0*/  IMAD R27, R27, R8.reuse, RZ ;  /* 0x000000081b1b7224 */ /* 0x080fe200078e02ff */
[C---:B------:R-:W-:Y:S01]  /*3eb0*/  SEL R13, R0.reuse, R13, !P3 ;  /* 0x0000000d000d7207 */ /* 0x040fe20005800000 */
[-C--:B------:R-:W-:Y:S01]  /*3ec0*/  IMAD R29, R29, R8.reuse, RZ ;  /* 0x000000081d1d7224 */ /* 0x080fe200078e02ff */
[C---:B------:R-:W-:Y:S01]  /*3ed0*/  SEL R15, R0.reuse, R15, !P3 ;  /* 0x0000000f000f7207 */ /* 0x040fe20005800000 */
[-C--:B------:R-:W-:Y:S01]  /*3ee0*/  IMAD R25, R25, R8.reuse, RZ ;  /* 0x0000000819197224 */ /* 0x080fe200078e02ff */
[----:B------:R-:W-:Y:S01]  /*3ef0*/  SEL R17, R0, R17, !P3 ;  /* 0x0000001100117207 */ /* 0x000fe20005800000 */
[-C--:B------:R-:W-:Y:S01]  /*3f00*/  IMAD R215, R6, R8.reuse, RZ ;  /* 0x0000000806d77224 */ /* 0x080fe200078e02ff */
        /* <DEDUP_REMOVED lines=103> */
[----:B------:R-:W-:Y:S01]  /*4580*/  IMAD R119, R119, R8, RZ ;  /* 0x0000000877777224 */ /* 0x000fe200078e02ff */
[----:B-1----:R-:W-:Y:S01]  /*4590*/  LEA R12, P5, R27, R4, 0x1 ;  /* 0x000000041b0c7211 */ /* 0x002fe200078a08ff */
[----:B------:R-:W-:Y:S01]  /*45a0*/  IMAD R123, R123, R8, RZ ;  /* 0x000000087b7b7224 */ /* 0x000fe200078e02ff */
[----:B------:R-:W-:Y:S01]  /*45b0*/  LEA R210, P4, R41, R4, 0x1 ;  /* 0x0000000429d27211 */ /* 0x000fe200078808ff */
[-C--:B------:R-:W-:Y:S01]  /*45c0*/  IMAD R125, R125, R8.reuse, RZ ;  /* 0x000000087d7d7224 */ /* 0x080fe200078e02ff */
[-C--:B------:R-:W-:Y:S01]  /*45d0*/  LEA.HI.X.SX32 R211, R27, R5.reuse, 0x1, P5 ;  /* 0x000000051bd37211 */ /* 0x080fe200028f0eff */
[-C--:B------:R-:W-:Y:S01]  /*45e0*/  IMAD R127, R127, R8.reuse, RZ ;  /* 0x000000087f7f7224 */ /* 0x080fe200078e02ff */
[-C--:B------:R-:W-:Y:S01]  /*45f0*/  LEA.HI.X.SX32 R178, R41, R5.reuse, 0x1, P4 ;  /* 0x0000000529b27211 */ /* 0x080fe200020f0eff */
[----:B------:R-:W-:Y:S01]  /*4600*/  IMAD R129, R129, R8, RZ ;  /* 0x0000000881817224 */ /* 0x000fe200078e02ff */
[----:B------:R-:W-:Y:S01]  /*4610*/  LEA R216, P4, R83, R4, 0x1 ;  /* 0x0000000453d87211 */ /* 0x000fe200078808ff */
[----:B------:R-:W-:Y:S01]  /*4620*/  IMAD R131, R131, R8, RZ ;  /* 0x0000000883837224 */ /* 0x000fe200078e02ff */
[----:B------:R-:W-:Y:S01]  /*4630*/  LEA R212, P6, R81, R4, 0x1 ;  /* 0x0000000451d47211 */ /* 0x000fe200078c08ff */
[----:B------:R-:W-:Y:S01]  /*4640*/  IMAD R0, R0, R8, RZ ;  /* 0x0000000800007224 */ /* 0x000fe200078e02ff */
[-C--:B------:R-:W-:Y:S01]  /*4650*/  LEA R8, P3, R43, R4.reuse, 0x1 ;  /* 0x000000042b087211 */ /* 0x080fe200078608ff */
[----:B------:R-:W-:Y:S01]  /*4660*/  UIADD3 UR10, UP0, UR22, 0x2, URZ ;  /* 0x00000002160a7890 */ /* 0x000fe2000ff1e03f */
[-C--:B------:R-:W-:Y:S01]  /*4670*/  LEA R208, P2, R65, R4.reuse, 0x1 ;  /* 0x0000000441d07211 */ /* 0x080fe200078408ff */
[----:B------:R-:W-:Y:S01]  /*4680*/  UMOV UR4, URZ ;  /* 0x0000003f00047c82 */ /* 0x000fe20008000000 */
[-C--:B------:R-:W-:Y:S01]  /*4690*/  LEA.HI.X.SX32 R209, R43, R5.reuse, 0x1, P3 ;  /* 0x000000052bd17211 */ /* 0x080fe200018f0eff */
[----:B------:R0:W-:Y:S01]  /*46a0*/  STL [R1+0x24c], R8 ;  /* 0x00024c0801007387 */ /* 0x0001e20000100800 */
[-C--:B------:R-:W-:Y:S01]  /*46b0*/  LEA.HI.X.SX32 R181, R83, R5.reuse, 0x1, P4 ;  /* 0x0000000553b57211 */ /* 0x080fe200020f0eff */
[----:B------:R-:W-:Y:S01]  /*46c0*/  UIADD3.X UR11, UR4, -0x7fffffe0, URZ, UP0, !UPT ;  /* 0x80000020040b7890 */ /* 0x000fe200087fe43f */
[----:B------:R-:W-:Y:S01]  /*46d0*/  LEA.HI.X.SX32 R179, R81, R5, 0x1, P6 ;  /* 0x0000000551b37211 */ /* 0x000fe200030f0eff */
[----:B------:R-:W-:Y:S01]  /*46e0*/  STL [R1+0x250], R12 ;  /* 0x0002500c01007387 */ /* 0x000fe20000100800 */
[----:B------:R-:W-:-:S02]  /*46f0*/  LEA R222, P4, R15, R4, 0x1 ;  /* 0x000000040fde7211 */ /* 0x000fc400078808ff */
[----:B------:R-:W-:Y:S02]  /*4700*/  CS2R R26, SRZ ;  /* 0x00000000001a7805 */ /* 0x000fe4000001ff00 */
[----:B------:R-:W-:Y:S02]  /*4710*/  LEA.HI.X.SX32 R177, R65, R5, 0x1, P2 ;  /* 0x0000000541b17211 */ /* 0x000fe400010f0eff */
[----:B------:R-:W-:Y:S02]  /*4720*/  CS2R R40, SRZ ;  /* 0x0000000000287805 */ /* 0x000fe4000001ff00 */
[-C--:B------:R-:W-:Y:S02]  /*4730*/  LEA R218, P6, R9, R4.reuse, 0x1 ;  /* 0x0000000409da7211 */ /* 0x080fe400078c08ff */
[----:B------:R-:W-:Y:S02]  /*4740*/  CS2R R42, SRZ ;  /* 0x00000000002a7805 */ /* 0x000fe4000001ff00 */
[----:B0-----:R-:W-:-:S02]  /*4750*/  LEA R8, P1, R29, R4, 0x1 ;  /* 0x000000041d087211 */ /* 0x001fc400078208ff */
[----:B------:R-:W-:Y:S02]  /*4760*/  CS2R R64, SRZ ;  /* 0x0000000000407805 */ /* 0x000fe4000001ff00 */
[----:B------:R-:W-:Y:S02]  /*4770*/  LEA R214, P2, R25, R4, 0x1 ;  /* 0x0000000419d67211 */ /* 0x000fe400078408ff */
[----:B------:R-:W-:Y:S02]  /*4780*/  CS2R R80, SRZ ;  /* 0x0000000000507805 */ /* 0x000fe4000001ff00 */
[-C--:B------:R-:W-:Y:S01]  /*4790*/  LEA.HI.X.SX32 R213, R29, R5.reuse, 0x1, P1 ;  /* 0x000000051dd57211 */ /* 0x080fe200008f0eff */
[----:B------:R0:W-:Y:S01]  /*47a0*/  STL [R1+0x254], R8 ;  /* 0x0002540801007387 */ /* 0x0001e20000100800 */
[----:B------:R-:W-:Y:S02]  /*47b0*/  LEA.HI.X.SX32 R184, R15, R5, 0x1, P4 ;  /* 0x000000050fb87211 */ /* 0x000fe400020f0eff */
[----:B------:R-:W-:-:S02]  /*47c0*/  CS2R R28, SRZ ;  /* 0x00000000001c7805 */ /* 0x000fc4000001ff00 */
[-C--:B------:R-:W-:Y:S02]  /*47d0*/  LEA.HI.X.SX32 R182, R9, R5.reuse, 0x1, P6 ;  /* 0x0000000509b67211 */ /* 0x080fe400030f0eff */
[----:B------:R-:W-:Y:S02]  /*47e0*/  CS2R R82, SRZ ;  /* 0x0000000000527805 */ /* 0x000fe4000001ff00 */
[----:B------:R-:W-:Y:S02]  /*47f0*/  LEA R228, P4, R89, R4, 0x1 ;  /* 0x0000000459e47211 */ /* 0x000fe400078808ff */
[----:B------:R-:W-:Y:S02]  /*4800*/  CS2R R132, SRZ ;  /* 0x0000000000847805 */ /* 0x000fe4000001ff00 */
[----:B------:R-:W-:Y:S02]  /*4810*/  LEA.HI.X.SX32 R180, R25, R5, 0x1, P2 ;  /* 0x0000000519b47211 */ /* 0x000fe400010f0eff */
[----:B------:R-:W-:-:S02]  /*4820*/  CS2R R24, SRZ ;  /* 0x0000000000187805 */ /* 0x000fc4000001ff00 */
[-C--:B------:R-:W-:Y:S02]  /*4830*/  LEA R224, P6, R87, R4.reuse, 0x1 ;  /* 0x0000000457e07211 */ /* 0x080fe400078c08ff */
[----:B------:R-:W-:Y:S02]  /*4840*/  CS2R R136, SRZ ;  /* 0x0000000000887805 */ /* 0x000fe4000001ff00 */
[-C--:B0-----:R-:W-:Y:S01]  /*4850*/  LEA R8, P3, R215, R4.reuse, 0x1 ;  /* 0x00000004d7087211 */ /* 0x081fe200078608ff */
[----:B------:R-:W-:Y:S01]  /*4860*/  UIADD3.64 UR14, UR10, 0x3fe, URZ ;  /* 0x000003fe0a0e7897 */ /* 0x000fe2000fffe03f */
[----:B------:R-:W-:Y:S01]  /*4870*/  LEA R220, P2, R85, R4, 0x1 ;  /* 0x0000000455dc7211 */ /* 0x000fe200078408ff */
[----:B------:R-:W-:Y:S01]  /*4880*/  UIADD3.64 UR18, UR10, 0x400, URZ ;  /* 0x000004000a127897 */ /* 0x000fe2000fffe03f */
[-C--:B------:R-:W-:Y:S01]  /*4890*/  LEA.HI.X.SX32 R215, R215, R5.reuse, 0x1, P3 ;  /* 0x00000005d7d77211 */ /* 0x080fe200018f0eff */
[----:B------:R0:W-:Y:S01]  /*48a0*/  STL [R1+0x258], R8 ;  /* 0x0002580801007387 */ /* 0x0001e20000100800 */
[----:B------:R-:W-:-:S02]  /*48b0*/  LEA.HI.X.SX32 R187, R89, R5, 0x1, P4 ;  /* 0x0000000559bb7211 */ /* 0x000fc400020f0eff */
[----:B------:R-:W-:Y:S02]  /*48c0*/  CS2R R88, SRZ ;  /* 0x0000000000587805 */ /* 0x000fe4000001ff00 */
[-C--:B------:R-:W-:Y:S02]  /*48d0*/  LEA.HI.X.SX32 R185, R87, R5.reuse, 0x1, P6 ;  /* 0x0000000557b97211 */ /* 0x080fe400030f0eff */
[----:B------:R-:W-:Y:S02]  /*48e0*/  CS2R R86, SRZ ;  /* 0x0000000000567805 */ /* 0x000fe4000001ff00 */
[----:B------:R-:W-:Y:S02]  /*48f0*/  LEA R234, P4, R39, R4, 0x1 ;  /* 0x0000000427ea7211 */ /* 0x000fe400078808ff */
[----:B------:R-:W-:Y:S02]  /*4900*/  LEA.HI.X.SX32 R183, R85, R5, 0x1, P2 ;  /* 0x0000000555b77211 */ /* 0x000fe400010f0eff */
[----:B------:R-:W-:-:S02]  /*4910*/  CS2R R84, SRZ ;  /* 0x0000000000547805 */ /* 0x000fc4000001ff00 */
[-C--:B------:R-:W-:Y:S02]  /*4920*/  LEA R230, P6, R33, R4.reuse, 0x1 ;  /* 0x0000000421e67211 */ /* 0x080fe400078c08ff */
[-C--:B0-----:R-:W-:Y:S02]  /*4930*/  LEA R8, P5, R7, R4.reuse, 0x1 ;  /* 0x0000000407087211 */ /* 0x081fe400078a08ff */
[-C--:B------:R-:W-:Y:S02]  /*4940*/  LEA R226, P2, R21, R4.reuse, 0x1 ;  /* 0x0000000415e27211 */ /* 0x080fe400078408ff */
[-C--:B------:R-:W-:Y:S01]  /*4950*/  LEA.HI.X.SX32 R217, R7, R5.reuse, 0x1, P5 ;  /* 0x0000000507d97211 */ /* 0x080fe200028f0eff */
[----:B------:R0:W-:Y:S01]  /*4960*/  STL [R1+0x25c], R8 ;  /* 0x00025c0801007387 */ /* 0x0001e20000100800 */
[----:B------:R-:W-:Y:S02]  /*4970*/  LEA R7, P5, R17, R4, 0x1 ;  /* 0x0000000411077211 */ /* 0x000fe400078a08ff */
[----:B------:R-:W-:-:S02]  /*4980*/  LEA.HI.X.SX32 R190, R39, R5, 0x1, P4 ;  /* 0x0000000527be7211 */ /* 0x000fc400020f0eff */
[----:B------:R-:W-:Y:S02]  /*4990*/  CS2R R38, SRZ ;  /* 0x0000000000267805 */ /* 0x000fe4000001ff00 */
[-C--:B------:R-:W-:Y:S02]  /*49a0*/  LEA.HI.X.SX32 R223, R17, R5.reuse, 0x1, P5 ;  /* 0x0000000511df7211 */ /* 0x080fe400028f0eff */
[-C--:B------:R-:W-:Y:S02]  /*49b0*/  LEA.HI.X.SX32 R188, R33, R5.reuse, 0x1, P6 ;  /* 0x0000000521bc7211 */ /* 0x080fe400030f0eff */
[----:B------:R-:W-:Y:S02]  /*49c0*/  CS2R R32, SRZ ;  /* 0x0000000000207805 */ /* 0x000fe4000001ff00 */
[----:B------:R-:W-:Y:S02]  /*49d0*/  LEA.HI.X.SX32 R186, R21, R5, 0x1, P2 ;  /* 0x0000000515ba7211 */ /* 0x000fe400010f0eff */
[----:B0-----:R-:W-:-:S02]  /*49e0*/  LEA R8, P1, R11, R4, 0x1 ;  /* 0x000000040b087211 */ /* 0x001fc400078208ff */
[-C--:B------:R-:W-:Y:S02]  /*49f0*/  LEA R236, P6, R93, R4.reuse, 0x1 ;  /* 0x000000045dec7211 */ /* 0x080fe400078c08ff */
[-C--:B------:R-:W-:Y:S01]  /*4a00*/  LEA.HI.X.SX32 R219, R11, R5.reuse, 0x1, P1 ;  /* 0x000000050bdb7211 */ /* 0x080fe200008f0eff */
[----:B------:R0:W-:Y:S01]  /*4a10*/  STL [R1+0x260], R8 ;  /* 0x0002600801007387 */ /* 0x0001e20000100800 */
[----:B------:R-:W-:Y:S02]  /*4a20*/  LEA R232, P2, R91, R4, 0x1 ;  /* 0x000000045be87211 */ /* 0x000fe400078408ff */
[-C--:B------:R-:W-:Y:S02]  /*4a30*/  LEA.HI.X.SX32 R191, R93, R5.reuse, 0x1, P6 ;  /* 0x000000055dbf7211 */ /* 0x080fe400030f0eff */
[----:B------:R-:W-:Y:S02]  /*4a40*/  CS2R R92, SRZ ;  /* 0x00000000005c7805 */ /* 0x000fe4000001ff00 */
[----:B------:R-:W-:-:S02]  /*4a50*/  LEA.HI.X.SX32 R189, R91, R5, 0x1, P2 ;  /* 0x000000055bbd7211 */ /* 0x000fc400010f0eff */
[----:B------:R-:W-:Y:S02]  /*4a60*/  CS2R R90, SRZ ;  /* 0x00000000005a7805 */ /* 0x000fe4000001ff00 */
[-C--:B------:R-:W-:Y:S02]  /*4a70*/  LEA R238, P2, R49, R4.reuse, 0x1 ;  /* 0x0000000431ee7211 */ /* 0x080fe400078408ff */
[----:B------:R-:W-:Y:S02]  /*4a80*/  LEA R6, P0, R2, UR8, 0x1 ;  /* 0x0000000802067c11 */ /* 0x000fe4000f8008ff */
[----:B0-----:R-:W-:Y:S02]  /*4a90*/  LEA R8, P3, R13, R4, 0x1 ;  /* 0x000000040d087211 */ /* 0x001fe400078608ff */
[----:B------:R-:W-:Y:S02]  /*4aa0*/  LEA.HI.X.SX32 R192, R49, R5, 0x1, P2 ;  /* 0x0000000531c07211 */ /* 0x000fe400010f0eff */
[----:B------:R-:W-:-:S02]  /*4ab0*/  CS2R R48, SRZ ;  /* 0x0000000000307805 */ /* 0x000fc4000001ff00 */
[----:B------:R-:W-:Y:S01]  /*4ac0*/  LEA.HI.X.SX32 R221, R13, R5, 0x1, P3 ;  /* 0x000000050ddd7211 */ /* 0x000fe200018f0eff */
[----:B------:R-:W-:Y:S01]  /*4ad0*/  STL [R1+0x264], R8 ;  /* 0x0002640801007387 */ /* 0x000fe20000100800 */
[C---:B------:R-:W-:Y:S02]  /*4ae0*/  LOP3.LUT R21, R174.reuse, 0x1e, RZ, 0xfc, !PT ;  /* 0x0000001eae157812 */ /* 0x040fe400078efcff */
[C---:B------:R-:W-:Y:S01]  /*4af0*/  LOP3.LUT R17, R174.reuse, 0x16, RZ, 0xfc, !PT ;  /* 0x00000016ae117812 */ /* 0x040fe200078efcff */
[----:B------:R0:W-:Y:S01]  /*4b00*/  STL [R1+0x268], R7 ;  /* 0x0002680701007387 */ /* 0x0001e20000100800 */
[C---:B------:R-:W-:Y:S02]  /*4b10*/  LOP3.LUT R15, R174.reuse, 0x12, RZ, 0xfc, !PT ;  /* 0x00000012ae0f7812 */ /* 0x040fe400078efcff */
[C---:B------:R-:W-:Y:S02]  /*4b20*/  LOP3.LUT R13, R174.reuse, 0xe, RZ, 0xfc, !PT ;  /* 0x0000000eae0d7812 */ /* 0x040fe400078efcff */
[----:B------:R-:W-:-:S02]  /*4b30*/  LOP3.LUT R12, R174, 0xc, RZ, 0xfc, !PT ;  /* 0x0000000cae0c7812 */ /* 0x000fc400078efcff */
[C---:B------:R-:W-:Y:S02]  /*4b40*/  LOP3.LUT R11, R174.reuse, 0xa, RZ, 0xfc, !PT ;  /* 0x0000000aae0b7812 */ /* 0x040fe400078efcff */
[----:B------:R-:W-:Y:S02]  /*4b50*/  LOP3.LUT R10, R135, 0x1000, R10, 0xf8, !PT ;  /* 0x00001000870a7812 */ /* 0x000fe400078ef80a */
[----:B------:R-:W-:Y:S02]  /*4b60*/  CS2R R134, SRZ ;  /* 0x0000000000867805 */ /* 0x000fe4000001ff00 */
[C---:B0-----:R-:W-:Y:S02]  /*4b70*/  LEA R7, P1, R19.reuse, R4, 0x1 ;  /* 0x0000000413077211 */ /* 0x041fe400078208ff */
[----:B------:R-:W-:Y:S02]  /*4b80*/  SHF.R.S32.HI R176, RZ, 0x5, R176 ;  /* 0x00000005ffb07819 */ /* 0x000fe400000114b0 */
[----:B------:R-:W-:Y:S01]  /*4b90*/  LEA.HI.X.SX32 R225, R19, R5, 0x1, P1 ;  /* 0x0000000513e17211 */ /* 0x000fe200008f0eff */
[----:B------:R0:W-:Y:S01]  /*4ba0*/  STL [R1+0x26c], R7 ;  /* 0x00026c0701007387 */ /* 0x0001e20000100800 */
[----:B------:R-:W-:-:S02]  /*4bb0*/  LOP3.LUT R19, R174, 0x1a, RZ, 0xfc, !PT ;  /* 0x0000001aae137812 */ /* 0x000fc400078efcff */
[----:B0-----:R-:W-:-:S04]  /*4bc0*/  LEA R7, P3, R23, R4, 0x1 ;  /* 0x0000000417077211 */ /* 0x001fc800078608ff */
[----:B------:R-:W-:Y:S01]  /*4bd0*/  LEA.HI.X.SX32 R227, R23, R5, 0x1, P3 ;  /* 0x0000000517e37211 */ /* 0x000fe200018f0eff */
[----:B------:R0:W-:Y:S02]  /*4be0*/  STL [R1+0x270], R7 ;  /* 0x0002700701007387 */ /* 0x0001e40000100800 */
[----:B0-----:R-:W-:-:S04]  /*4bf0*/  LEA R7, P5, R31, R4, 0x1 ;  /* 0x000000041f077211 */ /* 0x001fc800078a08ff */
[----:B------:R-:W-:Y:S01]  /*4c00*/  LEA.HI.X.SX32 R229, R31, R5, 0x1, P5 ;  /* 0x000000051fe57211 */ /* 0x000fe200028f0eff */
[----:B------:R0:W-:Y:S01]  /*4c10*/  STL [R1+0x274], R7 ;  /* 0x0002740701007387 */ /* 0x0001e20000100800 */
[----:B------:R-:W-:Y:S02]  /*4c20*/  CS2R R30, SRZ ;  /* 0x00000000001e7805 */ /* 0x000fe4000001ff00 */
[----:B0-----:R-:W-:-:S04]  /*4c30*/  LEA R7, P1, R35, R4, 0x1 ;  /* 0x0000000423077211 */ /* 0x001fc800078208ff */
[----:B------:R-:W-:Y:S01]  /*4c40*/  LEA.HI.X.SX32 R231, R35, R5, 0x1, P1 ;  /* 0x0000000523e77211 */ /* 0x000fe200008f0eff */
[----:B------:R0:W-:Y:S01]  /*4c50*/  STL [R1+0x278], R7 ;  /* 0x0002780701007387 */ /* 0x0001e20000100800 */
[----:B------:R-:W-:Y:S02]  /*4c60*/  CS2R R34, SRZ ;  /* 0x0000000000227805 */ /* 0x000fe4000001ff00 */
[----:B0-----:R-:W-:-:S04]  /*4c70*/  LEA R7, P3, R37, R4, 0x1 ;  /* 0x0000000425077211 */ /* 0x001fc800078608ff */
[-C--:B------:R-:W-:Y:S01]  /*4c80*/  LEA.HI.X.SX32 R233, R37, R5.reuse, 0x1, P3 ;  /* 0x0000000525e97211 */ /* 0x080fe200018f0eff */
[----:B------:R0:W-:Y:S01]  /*4c90*/  STL [R1+0x27c], R7 ;  /* 0x00027c0701007387 */ /* 0x0001e20000100800 */
[CC--:B------:R-:W-:Y:S02]  /*4ca0*/  LEA R8, P3, R51.reuse, R4.reuse, 0x1 ;  /* 0x0000000433087211 */ /* 0x0c0fe400078608ff */
[----:B------:R-:W-:Y:S02]  /*4cb0*/  CS2R R36, SRZ ;  /* 0x0000000000247805 */ /* 0x000fe4000001ff00 */
[----:B------:R-:W-:Y:S02]  /*4cc0*/  LEA.HI.X.SX32 R239, R51, R5, 0x1, P3 ;  /* 0x0000000533ef7211 */ /* 0x000fe400018f0eff */
[----:B------:R-:W-:Y:S02]  /*4cd0*/  CS2R R50, SRZ ;  /* 0x0000000000327805 */ /* 0x000fe4000001ff00 */
[----:B------:R-:W-:-:S02]  /*4ce0*/  LEA R245, P3, R59, R4, 0x1 ;  /* 0x000000043bf57211 */ /* 0x000fc400078608ff */
[-C--:B0-----:R-:W-:Y:S02]  /*4cf0*/  LEA R7, P5, R45, R4.reuse, 0x1 ;  /* 0x000000042d077211 */ /* 0x081fe400078a08ff */
[-C--:B------:R-:W-:Y:S02]  /*4d00*/  LEA.HI.X.SX32 R195, R59, R5.reuse, 0x1, P3 ;  /* 0x000000053bc37211 */ /* 0x080fe400018f0eff */
[----:B------:R-:W-:Y:S02]  /*4d10*/  CS2R R58, SRZ ;  /* 0x00000000003a7805 */ /* 0x000fe4000001ff00 */
[----:B------:R-:W-:Y:S01]  /*4d20*/  LEA.HI.X.SX32 R235, R45, R5, 0x1, P5 ;  /* 0x000000052deb7211 */ /* 0x000fe200028f0eff */
[----:B------:R0:W-:Y:S01]  /*4d30*/  STL [R1+0x280], R7 ;  /* 0x0002800701007387 */ /* 0x0001e20000100800 */
[----:B------:R-:W-:Y:S02]  /*4d40*/  LEA R241, P5, R53, R4, 0x1 ;  /* 0x0000000435f17211 */ /* 0x000fe400078a08ff */
[----:B------:R-:W-:-:S02]  /*4d50*/  CS2R R44, SRZ ;  /* 0x00000000002c7805 */ /* 0x000fc4000001ff00 */
[-C--:B------:R-:W-:Y:S02]  /*4d60*/  LEA R251, P3, R71, R4.reuse, 0x1 ;  /* 0x0000000447fb7211 */ /* 0x080fe400078608ff */
[-C--:B------:R-:W-:Y:S02]  /*4d70*/  LEA.HI.X.SX32 R193, R53, R5.reuse, 0x1, P5 ;  /* 0x0000000535c17211 */ /* 0x080fe400028f0eff */
[----:B------:R-:W-:Y:S02]  /*4d80*/  CS2R R52, SRZ ;  /* 0x0000000000347805 */ /* 0x000fe4000001ff00 */
[----:B------:R-:W-:Y:S02]  /*4d90*/  LEA R247, P5, R63, R4, 0x1 ;  /* 0x000000043ff77211 */ /* 0x000fe400078a08ff */
[----:B------:R-:W-:Y:S02]  /*4da0*/  LEA.HI.X.SX32 R198, R71, R5, 0x1, P3 ;  /* 0x0000000547c67211 */ /* 0x000fe400018f0eff */
[----:B------:R-:W-:-:S02]  /*4db0*/  CS2R R70, SRZ ;  /* 0x0000000000467805 */ /* 0x000fc4000001ff00 */
[-C--:B0-----:R-:W-:Y:S02]  /*4dc0*/  LEA R7, P1, R47, R4.reuse, 0x1 ;  /* 0x000000042f077211 */ /* 0x081fe400078208ff */
[-C--:B------:R-:W-:Y:S02]  /*4dd0*/  LEA.HI.X.SX32 R196, R63, R5.reuse, 0x1, P5 ;  /* 0x000000053fc47211 */ /* 0x080fe400028f0eff */
[----:B------:R-:W-:Y:S02]  /*4de0*/  CS2R R62, SRZ ;  /* 0x00000000003e7805 */ /* 0x000fe4000001ff00 */
[-C--:B------:R-:W-:Y:S01]  /*4df0*/  LEA.HI.X.SX32 R237, R47, R5.reuse, 0x1, P1 ;  /* 0x000000052fed7211 */ /* 0x080fe200008f0eff */
[----:B------:R0:W-:Y:S01]  /*4e00*/  STL [R1+0x284], R7 ;  /* 0x0002840701007387 */ /* 0x0001e20000100800 */
[C---:B------:R-:W-:Y:S02]  /*4e10*/  LEA R243, P1, R57.reuse, R4, 0x1 ;  /* 0x0000000439f37211 */ /* 0x040fe400078208ff */
[----:B------:R-:W-:Y:S01]  /*4e20*/  CS2R R46, SRZ ;  /* 0x00000000002e7805 */ /* 0x000fe2000001ff00 */
[----:B------:R1:W-:Y:S01]  /*4e30*/  STL [R1+0x288], R8 ;  /* 0x0002880801007387 */ /* 0x0003e20000100800 */
[----:B------:R-:W-:-:S02]  /*4e40*/  LEA.HI.X.SX32 R194, R57, R5, 0x1, P1 ;  /* 0x0000000539c27211 */ /* 0x000fc400008f0eff */
[----:B------:R-:W-:Y:S02]  /*4e50*/  CS2R R56, SRZ ;  /* 0x0000000000387805 */ /* 0x000fe4000001ff00 */
[-C--:B------:R-:W-:Y:S02]  /*4e60*/  LEA R249, P1, R67, R4.reuse, 0x1 ;  /* 0x0000000443f97211 */ /* 0x080fe400078208ff */
[-C--:B0-----:R-:W-:Y:S02]  /*4e70*/  LEA R7, P4, R95, R4.reuse, 0x1 ;  /* 0x000000045f077211 */ /* 0x081fe400078808ff */
[-C--:B------:R-:W-:Y:S02]  /*4e80*/  LEA.HI.X.SX32 R197, R67, R5.reuse, 0x1, P1 ;  /* 0x0000000543c57211 */ /* 0x080fe400008f0eff */
[----:B------:R-:W-:Y:S02]  /*4e90*/  CS2R R66, SRZ ;  /* 0x0000000000427805 */ /* 0x000fe4000001ff00 */
[----:B------:R-:W-:Y:S01]  /*4ea0*/  LEA.HI.X.SX32 R240, R95, R5, 0x1, P4 ;  /* 0x000000055ff07211 */ /* 0x000fe200020f0eff */
[----:B------:R0:W-:Y:S01]  /*4eb0*/  STL [R1+0x28c], R7 ;  /* 0x00028c0701007387 */ /* 0x0001e20000100800 */
[----:B-1----:R-:W-:-:S02]  /*4ec0*/  LEA R8, P5, R73, R4, 0x1 ;  /* 0x0000000449087211 */ /* 0x002fc400078a08ff */
[----:B------:R-:W-:Y:S02]  /*4ed0*/  CS2R R94, SRZ ;  /* 0x00000000005e7805 */ /* 0x000fe4000001ff00 */
[-C--:B------:R-:W-:Y:S02]  /*4ee0*/  LEA.HI.X.SX32 R199, R73, R5.reuse, 0x1, P5 ;  /* 0x0000000549c77211 */ /* 0x080fe400028f0eff */
[----:B------:R-:W-:Y:S02]  /*4ef0*/  CS2R R72, SRZ ;  /* 0x0000000000487805 */ /* 0x000fe4000001ff00 */
[-C--:B------:R-:W-:Y:S02]  /*4f00*/  LEA R9, P5, R107, R4.reuse, 0x1 ;  /* 0x000000046b097211 */ /* 0x080fe400078a08ff */
[----:B0-----:R-:W-:Y:S02]  /*4f10*/  LEA R7, P6, R55, R4, 0x1 ;  /* 0x0000000437077211 */ /* 0x001fe400078c08ff */
[----:B------:R-:W-:-:S02]  /*4f20*/  LEA.HI.X.SX32 R202, R107, R5, 0x1, P5 ;  /* 0x000000056bca7211 */ /* 0x000fc400028f0eff */
[----:B------:R-:W-:Y:S02]  /*4f30*/  CS2R R106, SRZ ;  /* 0x00000000006a7805 */ /* 0x000fe4000001ff00 */
        /* <DEDUP_REMOVED lines=22> */
[----:B------:R-:W-:-:S03]  /*50a0*/  CS2R R100, SRZ ;  /* 0x0000000000647805 */ /* 0x000fc6000001ff00 */
[----:B------:R1:W-:Y:S01]  /*50b0*/  STL [R1+0x200], R8 ;  /* 0x0002000801007387 */ /* 0x0003e20000100800 */
[-C--:B0-----:R-:W-:Y:S02]  /*50c0*/  LEA R7, P6, R75, R4.reuse, 0x1 ;  /* 0x000000044b077211 */ /* 0x081fe400078c08ff */
[----:B-1----:R-:W-:-:S03]  /*50d0*/  LEA R8, P1, R77, R4, 0x1 ;  /* 0x000000044d087211 */ /* 0x002fc600078208ff */
[----:B------:R0:W-:Y:S01]  /*50e0*/  STL [R1+0x2a8], R7 ;  /* 0x0002a80701007387 */ /* 0x0001e20000100800 */
[----:B------:R-:W-:-:S03]  /*50f0*/  LEA.HI.X.SX32 R200, R77, R5, 0x1, P1 ;  /* 0x000000054dc87211 */ /* 0x000fc600008f0eff */
[----:B------:R1:W-:Y:S01]  /*5100*/  STL [R1+0x208], R8 ;  /* 0x0002080801007387 */ /* 0x0003e20000100800 */
[----:B------:R-:W-:Y:S02]  /*5110*/  CS2R R76, SRZ ;  /* 0x00000000004c7805 */ /* 0x000fe4000001ff00 */
[-C--:B0-----:R-:W-:Y:S02]  /*5120*/  LEA R7, P2, R103, R4.reuse, 0x1 ;  /* 0x0000000467077211 */ /* 0x081fe400078408ff */
[----:B-1----:R-:W-:-:S03]  /*5130*/  LEA R8, P3, R79, R4, 0x1 ;  /* 0x000000044f087211 */ /* 0x002fc600078608ff */
[----:B------:R0:W-:Y:S01]  /*5140*/  STL [R1+0x2ac], R7 ;  /* 0x0002ac0701007387 */ /* 0x0001e20000100800 */
[----:B------:R-:W-:-:S03]  /*5150*/  LEA.HI.X.SX32 R201, R79, R5, 0x1, P3 ;  /* 0x000000054fc97211 */ /* 0x000fc600018f0eff */
[----:B------:R1:W-:Y:S01]  /*5160*/  STL [R1+0x210], R8 ;  /* 0x0002100801007387 */ /* 0x0003e20000100800 */
[----:B------:R-:W-:Y:S02]  /*5170*/  CS2R R78, SRZ ;  /* 0x00000000004e7805 */ /* 0x000fe4000001ff00 */
[----:B0-----:R-:W-:Y:S02]  /*5180*/  LEA R7, P4, R105, R4, 0x1 ;  /* 0x0000000469077211 */ /* 0x001fe400078808ff */
[----:B-1----:R-:W-:-:S03]  /*5190*/  LEA.HI.X.SX32 R8, R75, R5, 0x1, P6 ;  /* 0x000000054b087211 */ /* 0x002fc600030f0eff */
[----:B------:R0:W-:Y:S01]  /*51a0*/  STL [R1+0x2b4], R7 ;  /* 0x0002b40701007387 */ /* 0x0001e20000100800 */
[----:B------:R-:W-:-:S03]  /*51b0*/  CS2R R74, SRZ ;  /* 0x00000000004a7805 */ /* 0x000fc6000001ff00 */
[----:B------:R1:W-:Y:S04]  /*51c0*/  STL [R1+0x218], R9 ;  /* 0x0002180901007387 */ /* 0x0003e80000100800 */
[----:B------:R2:W-:Y:S01]  /*51d0*/  STL [R1+0x204], R8 ;  /* 0x0002040801007387 */ /* 0x0005e20000100800 */
[-C--:B0-----:R-:W-:Y:S02]  /*51e0*/  LEA R7, P6, R109, R4.reuse, 0x1 ;  /* 0x000000046d077211 */ /* 0x081fe400078c08ff */
[----:B-1----:R-:W-:-:S03]  /*51f0*/  LEA R9, P1, R111, R4, 0x1 ;  /* 0x000000046f097211 */ /* 0x002fc600078208ff */
[----:B------:R0:W-:Y:S01]  /*5200*/  STL [R1+0x2b8], R7 ;  /* 0x0002b80701007387 */ /* 0x0001e20000100800 */
[----:B--2---:R-:W-:-:S03]  /*5210*/  LEA.HI.X.SX32 R8, R103, R5, 0x1, P2 ;  /* 0x0000000567087211 */ /* 0x004fc600010f0eff */
[----:B------:R1:W-:Y:S01]  /*5220*/  STL [R1+0x220], R9 ;  /* 0x0002200901007387 */ /* 0x0003e20000100800 */
[----:B------:R-:W-:Y:S02]  /*5230*/  LEA.HI.X.SX32 R203, R111, R5, 0x1, P1 ;  /* 0x000000056fcb7211 */ /* 0x000fe400008f0eff */
[----:B------:R-:W-:Y:S02]  /*5240*/  CS2R R102, SRZ ;  /* 0x0000000000667805 */ /* 0x000fe4000001ff00 */
[----:B------:R-:W-:Y:S01]  /*5250*/  CS2R R110, SRZ ;  /* 0x00000000006e7805 */ /* 0x000fe2000001ff00 */
        /* <DEDUP_REMOVED lines=27> */
[----:B------:R-:W-:Y:S01]  /*5410*/  STL [R1+0x224], R8 ;  /* 0x0002240801007387 */ /* 0x000fe20000100800 */
[-C--:B0-----:R-:W-:Y:S02]  /*5420*/  LEA R7, P2, R127, R4.reuse, 0x1 ;  /* 0x000000047f077211 */ /* 0x081fe400078408ff */
[----:B-1----:R-:W-:-:S03]  /*5430*/  LEA R9, P3, R129, R4, 0x1 ;  /* 0x0000000481097211 */ /* 0x002fc600078608ff */
[----:B------:R0:W-:Y:S01]  /*5440*/  STL [R1+0x2c8], R7 ;  /* 0x0002c80701007387 */ /* 0x0001e20000100800 */
[----:B------:R-:W-:-:S03]  /*5450*/  LEA.HI.X.SX32 R207, R129, R5, 0x1, P3 ;  /* 0x0000000581cf7211 */ /* 0x000fc600018f0eff */
[----:B------:R1:W-:Y:S01]  /*5460*/  STL [R1+0x240], R9 ;  /* 0x0002400901007387 */ /* 0x0003e20000100800 */
[----:B------:R-:W-:Y:S02]  /*5470*/  CS2R R128, SRZ ;  /* 0x0000000000807805 */ /* 0x000fe4000001ff00 */
[----:B0-----:R-:W-:Y:S02]  /*5480*/  LEA.HI.X.SX32 R7, R119, R5, 0x1, P4 ;  /* 0x0000000577077211 */ /* 0x001fe400020f0eff */
[----:B------:R-:W-:Y:S02]  /*5490*/  CS2R R118, SRZ ;  /* 0x0000000000767805 */ /* 0x000fe4000001ff00 */
[-C--:B------:R-:W-:Y:S02]  /*54a0*/  LEA R8, P4, R131, R4.reuse, 0x1 ;  /* 0x0000000483087211 */ /* 0x080fe400078808ff */
[----:B-1----:R-:W-:Y:S01]  /*54b0*/  LOP3.LUT R9, R174, 0x8, RZ, 0xfc, !PT ;  /* 0x00000008ae097812 */ /* 0x002fe200078efcff */
[----:B------:R0:W-:Y:S04]  /*54c0*/  STL [R1+0x22c], R7 ;  /* 0x00022c0701007387 */ /* 0x0001e80000100800 */
[----:B------:R1:W-:Y:S01]  /*54d0*/  STL [R1+0x2cc], R8 ;  /* 0x0002cc0801007387 */ /* 0x0003e20000100800 */
[----:B0-----:R-:W-:-:S02]  /*54e0*/  LEA R7, P5, R0, R4, 0x1 ;  /* 0x0000000400077211 */ /* 0x001fc400078a08ff */
[-C--:B------:R-:W-:Y:S02]  /*54f0*/  LEA.HI.X.SX32 R4, R123, R5.reuse, 0x1, P6 ;  /* 0x000000057b047211 */ /* 0x080fe400030f0eff */
[----:B------:R-:W-:Y:S02]  /*5500*/  CS2R R122, SRZ ;  /* 0x00000000007a7805 */ /* 0x000fe4000001ff00 */
[----:B------:R-:W-:Y:S01]  /*5510*/  LEA.HI.X.SX32 R0, R0, R5, 0x1, P5 ;  /* 0x0000000500007211 */ /* 0x000fe200028f0eff */
[----:B------:R0:W-:Y:S01]  /*5520*/  STL [R1+0x2b0], R7 ;  /* 0x0002b00701007387 */ /* 0x0001e20000100800 */
[----:B-1----:R-:W-:-:S03]  /*5530*/  LOP3.LUT R8, R174, 0x4, RZ, 0xfc, !PT ;  /* 0x00000004ae087812 */ /* 0x002fc600078efcff */
[----:B------:R1:W-:Y:S01]  /*5540*/  STL [R1+0x234], R4 ;  /* 0x0002340401007387 */ /* 0x0003e20000100800 */
[-C--:B0-----:R-:W-:Y:S02]  /*5550*/  LEA.HI.X.SX32 R7, R127, R5.reuse, 0x1, P2 ;  /* 0x000000057f077211 */ /* 0x081fe400010f0eff */
[----:B------:R-:W-:Y:S02]  /*5560*/  CS2R R126, SRZ ;  /* 0x00000000007e7805 */ /* 0x000fe4000001ff00 */
[----:B-1----:R-:W-:Y:S01]  /*5570*/  LEA.HI.X.SX32 R4, R131, R5, 0x1, P4 ;  /* 0x0000000583047211 */ /* 0x002fe200020f0eff */
[----:B------:R0:W-:Y:S01]  /*5580*/  STL [R1+0x23c], R7 ;  /* 0x00023c0701007387 */ /* 0x0001e20000100800 */
[----:B------:R-:W1:Y:S01]  /*5590*/  LDC R5, c[0x0][0x238] ;  /* 0x00008e00ff057b82 */ /* 0x000e620000000800 */
[----:B------:R-:W-:Y:S02]  /*55a0*/  CS2R R130, SRZ ;  /* 0x0000000000827805 */ /* 0x000fe4000001ff00 */
[----:B------:R2:W-:Y:S04]  /*55b0*/  STL [R1+0x244], R4 ;  /* 0x0002440401007387 */ /* 0x0005e80000100800 */
[----:B------:R3:W-:Y:S01]  /*55c0*/  STL [R1+0x248], R0 ;  /* 0x0002480001007387 */ /* 0x0007e20000100800 */
[----:B0-----:R-:W-:-:S03]  /*55d0*/  LOP3.LUT R7, R174, 0x2, RZ, 0xfc, !PT ;  /* 0x00000002ae077812 */ /* 0x001fc600078efcff */
[----:B------:R-:W-:Y:S01]  /*55e0*/  STL [R1], RZ ;  /* 0x000000ff01007387 */ /* 0x000fe20000100800 */
[----:B--2---:R-:W-:-:S03]  /*55f0*/  LEA.HI.X.SX32 R4, R2, UR9, 0x1, P0 ;  /* 0x0000000902047c11 */ /* 0x004fc600080f0eff */
[----:B------:R-:W-:Y:S01]  /*5600*/  STL [R1+0x4], RZ ;  /* 0x000004ff01007387 */ /* 0x000fe20000100800 */
[----:B------:R-:W0:Y:S01]  /*5610*/  LDC R2, c[0x0][0x23c] ;  /* 0x00008f00ff027b82 */ /* 0x000e220000000800 */
[C---:B---3--:R-:W-:Y:S02]  /*5620*/  LOP3.LUT R0, R174.reuse, 0x6, RZ, 0xfc, !PT ;  /* 0x00000006ae007812 */ /* 0x048fe400078efcff */
[----:B------:R-:W-:Y:S04]  /*5630*/  STL [R1+0x8], RZ ;  /* 0x000008ff01007387 */ /* 0x000fe80000100800 */
[----:B------:R-:W-:Y:S01]  /*5640*/  STL [R1+0xc], RZ ;  /* 0x00000cff01007387 */ /* 0x000fe20000100800 */
[-C--:B-1----:R-:W-:Y:S02]  /*5650*/  IMAD R23, R174, R5.reuse, RZ ;  /* 0x00000005ae177224 */ /* 0x082fe400078e02ff */
[----:B------:R-:W-:Y:S01]  /*5660*/  IMAD R8, R8, R5, RZ ;  /* 0x0000000508087224 */ /* 0x000fe200078e02ff */
[----:B------:R-:W-:Y:S01]  /*5670*/  STL [R1+0x10], RZ ;  /* 0x000010ff01007387 */ /* 0x000fe20000100800 */
[----:B------:R-:W-:-:S03]  /*5680*/  LOP3.LUT R8, R10, 0x20, RZ, 0x3c, !PT ;  /* 0x000000200a087812 */ /* 0x000fc600078e3cff */
[----:B------:R-:W-:Y:S04]  /*5690*/  STL [R1+0x14], RZ ;  /* 0x000014ff01007387 */ /* 0x000fe80000100800 */
[----:B------:R-:W-:Y:S04]  /*56a0*/  STL [R1+0x18], RZ ;  /* 0x000018ff01007387 */ /* 0x000fe80000100800 */
[----:B------:R-:W-:Y:S01]  /*56b0*/  STL [R1+0x1c], RZ ;  /* 0x00001cff01007387 */ /* 0x000fe20000100800 */
[----:B0-----:R-:W-:Y:S02]  /*56c0*/  IMAD.SHL.U32 R175, R2, 0x20, RZ ;  /* 0x0000002002af7824 */ /* 0x001fe400078e00ff */
[----:B------:R-:W-:Y:S01]  /*56d0*/  IMAD R2, R22, R2, RZ ;  /* 0x0000000216027224 */ /* 0x000fe200078e02ff */
[----:B------:R-:W-:Y:S01]  /*56e0*/  STL [R1+0x20], RZ ;  /* 0x000020ff01007387 */ /* 0x000fe20000100800 */
[----:B------:R-:W-:-:S02]  /*56f0*/  IMAD R22, R21, R5, RZ ;  /* 0x0000000515167224 */ /* 0x000fc400078e02ff */
[-C--:B------:R-:W-:Y:S01]  /*5700*/  IMAD R21, R20, R5.reuse, RZ ;  /* 0x0000000514157224 */ /* 0x080fe200078e02ff */
[----:B------:R-:W-:Y:S01]  /*5710*/  STL [R1+0x24], RZ ;  /* 0x000024ff01007387 */ /* 0x000fe20000100800 */
[-C--:B------:R-:W-:Y:S02]  /*5720*/  IMAD R20, R19, R5.reuse, RZ ;  /* 0x0000000513147224 */ /* 0x080fe400078e02ff */
[-C--:B------:R-:W-:Y:S01]  /*5730*/  IMAD R19, R18, R5.reuse, RZ ;  /* 0x0000000512137224 */ /* 0x080fe200078e02ff */
[----:B------:R-:W-:Y:S01]  /*5740*/  STL [R1+0x28], RZ ;  /* 0x000028ff01007387 */ /* 0x000fe20000100800 */
[-C--:B------:R-:W-:Y:S02]  /*5750*/  IMAD R18, R17, R5.reuse, RZ ;  /* 0x0000000511127224 */ /* 0x080fe400078e02ff */
[-C--:B------:R-:W-:Y:S01]  /*5760*/  IMAD R17, R16, R5.reuse, RZ ;  /* 0x0000000510117224 */ /* 0x080fe200078e02ff */
        /* <DEDUP_REMOVED lines=10> */
[-C--:B------:R-:W-:Y:S01]  /*5810*/  IMAD R9, R0, R5.reuse, RZ ;  /* 0x0000000500097224 */ /* 0x080fe200078e02ff */
[----:B------:R-:W-:Y:S01]  /*5820*/  SHF.R.S32.HI R0, RZ, 0x1f, R2 ;  /* 0x0000001fff007819 */ /* 0x000fe20000011402 */
[----:B------:R-:W-:Y:S01]  /*5830*/  IMAD R5, R7, R5, RZ ;  /* 0x0000000507057224 */ /* 0x000fe200078e02ff */
[----:B------:R-:W-:Y:S01]  /*5840*/  STL [R1+0x3c], RZ ;  /* 0x00003cff01007387 */ /* 0x000fe20000100800 */
[----:B------:R-:W-:-:S02]  /*5850*/  LOP3.LUT R7, R10, 0x40, RZ, 0x3c, !PT ;  /* 0x000000400a077812 */ /* 0x000fc400078e3cff */
[C---:B------:R-:W-:Y:S01]  /*5860*/  SHF.L.U64.HI R0, R2.reuse, 0x1, R0 ;  /* 0x0000000102007819 */ /* 0x040fe20000010200 */
[----:B------:R-:W-:Y:S01]  /*5870*/  STL [R1+0x40], RZ ;  /* 0x000040ff01007387 */ /* 0x000fe20000100800 */
[----:B------:R-:W-:-:S03]  /*5880*/  IMAD.SHL.U32 R2, R2, 0x2, RZ ;  /* 0x0000000202027824 */ /* 0x000fc600078e00ff */
[----:B------:R-:W-:Y:S04]  /*5890*/  STL [R1+0x44], RZ ;  /* 0x000044ff01007387 */ /* 0x000fe80000100800 */
        /* <DEDUP_REMOVED lines=110> */
[----:B------:R-:W-:Y:S04]  /*5f80*/  STL [R1+0x2f8], R23 ;  /* 0x0002f81701007387 */ /* 0x000fe80000100800 */
[----:B------:R-:W-:Y:S04]  /*5f90*/  STL [R1+0x2f4], R19 ;  /* 0x0002f41301007387 */ /* 0x000fe80000100800 */
[----:B------:R-:W-:Y:S04]  /*5fa0*/  STL [R1+0x2f0], R16 ;  /* 0x0002f01001007387 */ /* 0x000fe80000100800 */
[----:B------:R-:W-:Y:S04]  /*5fb0*/  STL [R1+0x2ec], R15 ;  /* 0x0002ec0f01007387 */ /* 0x000fe80000100800 */
[----:B------:R-:W-:Y:S04]  /*5fc0*/  STL [R1+0x2e8], R12 ;  /* 0x0002e80c01007387 */ /* 0x000fe80000100800 */
[----:B------:R-:W-:Y:S04]  /*5fd0*/  STL [R1+0x2e4], R11 ;  /* 0x0002e40b01007387 */ /* 0x000fe80000100800 */
[----:B------:R0:W-:Y:S04]  /*5fe0*/  STL [R1+0x2e0], R5 ;  /* 0x0002e00501007387 */ /* 0x0001e80000100800 */
[----:B------:R1:W-:Y:S04]  /*5ff0*/  STL [R1+0x2dc], R8 ;  /* 0x0002dc0801007387 */ /* 0x0003e80000100800 */
[----:B------:R1:W-:Y:S01]  /*6000*/  STL [R1+0x2d8], R7 ;  /* 0x0002d80701007387 */ /* 0x0003e20000100800 */
[----:B0-----:R-:W-:-:S05]  /*6010*/  LOP3.LUT R5, R10, 0x60, RZ, 0x3c, !PT ;  /* 0x000000600a057812 */ /* 0x001fca00078e3cff */
[----:B------:R1:W-:Y:S02]  /*6020*/  STL [R1+0x2d4], R5 ;  /* 0x0002d40501007387 */ /* 0x0003e40000100800 */
.L_x_1:
[----:B-1----:R-:W2:Y:S04]  /*6030*/  LDL R7, [R1+0x2f8] ;  /* 0x0002f80001077983 */ /* 0x002ea80000100800 */
[----:B------:R0:W-:Y:S04]  /*6040*/  STL.64 [R1+0x5b0], R150 ;  /* 0x0005b09601007387 */ /* 0x0001e80000100a00 */
[----:B0-----:R-:W3:Y:S04]  /*6050*/  LDL R151, [R1+0x2f0] ;  /* 0x0002f00001977983 */ /* 0x001ee80000100800 */
[----:B------:R0:W-:Y:S04]  /*6060*/  STL.64 [R1+0x5a8], R148 ;  /* 0x0005a89401007387 */ /* 0x0001e80000100a00 */
[----:B0-----:R-:W4:Y:S04]  /*6070*/  LDL R149, [R1+0x2e0] ;  /* 0x0002e00001957983 */ /* 0x001f280000100800 */
[----:B------:R-:W3:Y:S04]  /*6080*/  LDL R148, [R1+0x2e8] ;  /* 0x0002e80001947983 */ /* 0x000ee80000100800 */
[----:B------:R0:W-:Y:S04]  /*6090*/  STL.64 [R1+0x5a0], R146 ;  /* 0x0005a09201007387 */ /* 0x0001e80000100a00 */
[----:B0-----:R-:W4:Y:S04]  /*60a0*/  LDL R146, [R1+0x2e4] ;  /* 0x0002e40001927983 */ /* 0x001f280000100800 */
[----:B------:R-:W3:Y:S04]  /*60b0*/  LDL R147, [R1+0x2f4] ;  /* 0x0002f40001937983 */ /* 0x000ee80000100800 */
[----:B------:R0:W-:Y:S04]  /*60c0*/  STL.64 [R1+0x598], R144 ;  /* 0x0005989001007387 */ /* 0x0001e80000100a00 */
[----:B0-----:R-:W3:Y:S01]  /*60d0*/  LDL R145, [R1+0x2ec] ;  /* 0x0002ec0001917983 */ /* 0x001ee20000100800 */
[C---:B------:R-:W-:Y:S01]  /*60e0*/  LOP3.LUT R150, R174.reuse, 0x8, RZ, 0xfc, !PT ;  /* 0x00000008ae967812 */ /* 0x040fe200078efcff */
[----:B------:R-:W-:Y:S01]  /*60f0*/  IMAD.MOV.U32 R5, RZ, RZ, R4 ;  /* 0x000000ffff057224 */ /* 0x000fe200078e0004 */
[----:B------:R-:W-:Y:S01]  /*6100*/  ISETP.GE.AND P0, PT, R174, UR27, PT ;  /* 0x0000001bae007c0c */ /* 0x000fe2000bf06270 */
[----:B------:R-:W-:Y:S01]  /*6110*/  IMAD.MOV.U32 R4, RZ, RZ, R6 ;  /* 0x000000ffff047224 */ /* 0x000fe200078e0006 */
[----:B------:R-:W-:Y:S01]  /*6120*/  ISETP.GE.AND P1, PT, R150, UR27, PT ;  /* 0x0000001b96007c0c */ /* 0x000fe2000bf26270 */
[----:B------:R-:W-:Y:S01]  /*6130*/  STL.64 [R1+0x590], R142 ;  /* 0x0005908e01007387 */ /* 0x000fe20000100a00 */
[----:B------:R-:W-:Y:S01]  /*6140*/  PRMT R17, RZ, 0x7610, R17 ;  /* 0x00007610ff117816 */ /* 0x000fe20000000011 */
[----:B------:R-:W0:Y:S01]  /*6150*/  S2R R150, SR_TID.X ;  /* 0x0000000000967919 */ /* 0x000e220000002100 */
[----:B------:R-:W-:-:S02]  /*6160*/  PRMT R14, RZ, 0x7610, R14 ;  /* 0x00007610ff0e7816 */ /* 0x000fc4000000000e */
[----:B------:R-:W-:Y:S01]  /*6170*/  PRMT R12, RZ, 0x7610, R12 ;  /* 0x00007610ff0c7816 */ /* 0x000fe2000000000c */
[----:B------:R-:W-:Y:S04]  /*6180*/  STL.64 [R1+0x588], R140 ;  /* 0x0005888c01007387 */ /* 0x000fe80000100a00 */
[----:B------:R-:W-:Y:S04]  /*6190*/  STL.64 [R1+0x580], R138 ;  /* 0x0005808a01007387 */ /* 0x000fe80000100a00 */
[----:B------:R-:W-:Y:S04]  /*61a0*/  STL.64 [R1+0x578], R136 ;  /* 0x0005788801007387 */ /* 0x000fe80000100a00 */
[----:B------:R-:W-:Y:S04]  /*61b0*/  STL.64 [R1+0x570], R134 ;  /* 0x0005708601007387 */ /* 0x000fe80000100a00 */
[----:B------:R-:W-:Y:S04]  /*61c0*/  STL.64 [R1+0x568], R132 ;  /* 0x0005688401007387 */ /* 0x000fe80000100a00 */
[----:B------:R-:W-:Y:S01]  /*61d0*/  STL.64 [R1+0x560], R130 ;  /* 0x0005608201007387 */ /* 0x000fe20000100a00 */
[----:B------:R-:W-:-:S03]  /*61e0*/  PRMT R9, RZ, 0x7610, R9 ;  /* 0x00007610ff097816 */ /* 0x000fc60000000009 */
[----:B------:R-:W-:Y:S01]  /*61f0*/  STL.64 [R1+0x558], R128 ;  /* 0x0005588001007387 */ /* 0x000fe20000100a00 */
[----:B0-----:R-:W-:-:S03]  /*6200*/  SHF.R.U32.HI R150, RZ, 0x7, R150 ;  /* 0x00000007ff967819 */ /* 0x001fc60000011696 */
[----:B------:R-:W-:Y:S01]  /*6210*/  STL.64 [R1+0x550], R126 ;  /* 0x0005507e01007387 */ /* 0x000fe20000100a00 */
[----:B------:R-:W-:-:S03]  /*6220*/  SGXT.U32 R150, R150, 0x1 ;  /* 0x000000019696781a */ /* 0x000fc60000000000 */
[----:B------:R-:W-:Y:S01]  /*6230*/  STL.64 [R1+0x548], R124 ;  /* 0x0005487c01007387 */ /* 0x000fe20000100a00 */
[----:B------:R-:W-:-:S03]  /*6240*/  LOP3.LUT R150, R150, 0x10, RZ, 0xfc, !PT ;  /* 0x0000001096967812 */ /* 0x000fc600078efcff */
[----:B------:R-:W-:Y:S04]  /*6250*/  STL.64 [R1+0x540], R122 ;  /* 0x0005407a01007387 */ /* 0x000fe80000100a00 */
[----:B------:R-:W-:Y:S04]  /*6260*/  STL.64 [R1+0x538], R120 ;  /* 0x0005387801007387 */ /* 0x000fe80000100a00 */
[----:B------:R-:W-:Y:S01]  /*6270*/  STL.64 [R1+0x530], R118 ;  /* 0x0005307601007387 */ /* 0x000fe20000100a00 */
[----:B------:R-:W-:-:S03]  /*6280*/  PRMT R16, RZ, 0x7610, R16 ;  /* 0x00007610ff107816 */ /* 0x000fc60000000010 */
[----:B------:R-:W-:Y:S04]  /*6290*/  STL.64 [R1+0x528], R116 ;  /* 0x0005287401007387 */ /* 0x000fe80000100a00 */
        /* <DEDUP_REMOVED lines=42> */
[----:B--2---:R-:W-:-:S03]  /*6540*/  IMAD.WIDE R6, R7, 0x2, R4 ;  /* 0x0000000207067825 */ /* 0x004fc600078e0204 */
[----:B------:R-:W-:Y:S04]  /*6550*/  STL.64 [R1+0x3d8], R32 ;  /* 0x0003d82001007387 */ /* 0x000fe80000100a00 */
[----:B------:R4:W2:Y:S01]  /*6560*/  @!P0 LDG.E.U16 R17, desc[UR24][R6.64] ;  /* 0x0000001806118981 */ /* 0x0008a2000c1e1500 */
[----:B------:R-:W-:-:S03]  /*6570*/  ISETP.GE.AND P0, PT, R150, UR27, PT ;  /* 0x0000001b96007c0c */ /* 0x000fc6000bf06270 */
[----:B------:R-:W-:Y:S04]  /*6580*/  STL.64 [R1+0x3d0], R30 ;  /* 0x0003d01e01007387 */ /* 0x000fe80000100a00 */
[----:B------:R-:W-:Y:S04]  /*6590*/  STL.64 [R1+0x3c8], R28 ;  /* 0x0003c81c01007387 */ /* 0x000fe80000100a00 */
[----:B------:R0:W-:Y:S04]  /*65a0*/  STL.64 [R1+0x3c0], R26 ;  /* 0x0003c01a01007387 */ /* 0x0001e80000100a00 */
[----:B------:R1:W-:Y:S01]  /*65b0*/  STL.64 [R1+0x3b8], R24 ;  /* 0x0003b81801007387 */ /* 0x0003e20000100a00 */
[----:B------:R-:W-:-:S02]  /*65c0*/  PRMT R11, RZ, 0x7610, R11 ;  /* 0x00007610ff0b7816 */ /* 0x000fc4000000000b */
[----:B------:R-:W-:Y:S01]  /*65d0*/  PRMT R8, RZ, 0x7610, R8 ;  /* 0x00007610ff087816 */ /* 0x000fe20000000008 */
[----:B------:R2:W-:Y:S01]  /*65e0*/  STL [R1+0x2fc], R176 ;  /* 0x0002fcb001007387 */ /* 0x0005e20000100800 */
[----:B0-----:R-:W0:Y:S01]  /*65f0*/  LDC R26, c[0x0][0x238] ;  /* 0x00008e00ff1a7b82 */ /* 0x001e220000000800 */
[--C-:B----4-:R-:W-:Y:S02]  /*6600*/  IMAD.WIDE R6, R146, 0x2, R4.reuse ;  /* 0x0000000292067825 */ /* 0x110fe400078e0204 */
[----:B------:R-:W4:Y:S03]  /*6610*/  S2R R146, SR_TID.X ;  /* 0x0000000000927919 */ /* 0x000f260000002100 */
[----:B------:R3:W2:Y:S02]  /*6620*/  @!P1 LDG.E.U16 R14, desc[UR24][R6.64] ;  /* 0x00000018060e9981 */ /* 0x0006a4000c1e1500 */
[----:B---3--:R-:W-:-:S05]  /*6630*/  IMAD.WIDE R6, R145, 0x2, R4 ;  /* 0x0000000291067825 */ /* 0x008fca00078e0204 */
[----:B------:R3:W2:Y:S01]  /*6640*/  @!P0 LDG.E.U16 R12, desc[UR24][R6.64] ;  /* 0x00000018060c8981 */ /* 0x0006a2000c1e1500 */
[----:B----4-:R-:W-:-:S04]  /*6650*/  SHF.R.U32.HI R150, RZ, 0x7, R146 ;  /* 0x00000007ff967819 */ /* 0x010fc80000011692 */
[----:B------:R-:W-:-:S04]  /*6660*/  SGXT.U32 R150, R150, 0x1 ;  /* 0x000000019696781a */ /* 0x000fc80000000000 */
[----:B------:R-:W-:-:S04]  /*6670*/  LOP3.LUT R150, R150, 0x2, RZ, 0xfc, !PT ;  /* 0x0000000296967812 */ /* 0x000fc800078efcff */
[----:B------:R-:W-:Y:S02]  /*6680*/  ISETP.GE.AND P0, PT, R150, UR27, PT ;  /* 0x0000001b96007c0c */ /* 0x000fe4000bf06270 */
[----:B------:R-:W4:Y:S01]  /*6690*/  S2R R150, SR_TID.X ;  /* 0x0000000000967919 */ /* 0x000f220000002100 */
[----:B------:R-:W-:-:S04]  /*66a0*/  SHF.R.U32.HI R146, RZ, 0x7, R146 ;  /* 0x00000007ff927819 */ /* 0x000fc80000011692 */
[----:B------:R-:W-:-:S04]  /*66b0*/  SGXT.U32 R146, R146, 0x1 ;  /* 0x000000019292781a */ /* 0x000fc80000000000 */
[----:B------:R-:W-:-:S04]  /*66c0*/  LOP3.LUT R146, R146, 0x18, RZ, 0xfc, !PT ;  /* 0x0000001892927812 */ /* 0x000fc800078efcff */
[----:B------:R-:W-:Y:S01]  /*66d0*/  ISETP.GE.AND P1, PT, R146, UR27, PT ;  /* 0x0000001b92007c0c */ /* 0x000fe2000bf26270 */
[----:B---3--:R-:W-:-:S12]  /*66e0*/  IMAD.WIDE R6, R147, 0x2, R4 ;  /* 0x0000000293067825 */ /* 0x008fd800078e0204 */
[----:B------:R3:W2:Y:S01]  /*66f0*/  @!P1 LDG.E.U16 R9, desc[UR24][R6.64] ;  /* 0x0000001806099981 */ /* 0x0006a2000c1e1500 */
[----:B----4-:R-:W-:-:S04]  /*6700*/  SHF.R.U32.HI R150, RZ, 0x7, R150 ;  /* 0x00000007ff967819 */ /* 0x010fc80000011696 */
[----:B------:R-:W-:Y:S01]  /*6710*/  SGXT.U32 R150, R150, 0x1 ;  /* 0x000000019696781a */ /* 0x000fe20000000000 */
[----:B---3--:R-:W-:-:S03]  /*6720*/  IMAD.WIDE R6, R149, 0x2, R4 ;  /* 0x0000000295067825 */ /* 0x008fc600078e0204 */
[----:B------:R-:W-:Y:S02]  /*6730*/  LOP3.LUT R150, R150, 0xa, RZ, 0xfc, !PT ;  /* 0x0000000a96967812 */ /* 0x000fe400078efcff */
[----:B------:R3:W4:Y:S02]  /*6740*/  @!P0 LDG.E.U16 R16, desc[UR24][R6.64] ;  /* 0x0000001806108981 */ /* 0x000724000c1e1500 */
[----:B------:R-:W-:Y:S01]  /*6750*/  ISETP.GE.AND P0, PT, R150, UR27, PT ;  /* 0x0000001b96007c0c */ /* 0x000fe2000bf06270 */
[----:B------:R-:W1:Y:S01]  /*6760*/  S2R R149, SR_TID.X ;  /* 0x0000000000957919 */ /* 0x000e620000002100 */
[----:B---3--:R-:W-:-:S11]  /*6770*/  IMAD.WIDE R6, R148, 0x2, R4 ;  /* 0x0000000294067825 */ /* 0x008fd600078e0204 */
[----:B------:R3:W4:Y:S02]  /*6780*/  @!P0 LDG.E.U16 R13, desc[UR24][R6.64] ;  /* 0x00000018060d8981 */ /* 0x000724000c1e1500 */
[----:B---3--:R-:W-:Y:S02]  /*6790*/  IMAD.WIDE R6, R151, 0x2, R4 ;  /* 0x0000000297067825 */ /* 0x008fe400078e0204 */
[----:B------:R-:W3:Y:S01]  /*67a0*/  S2R R151, SR_TID.X ;  /* 0x0000000000977919 */ /* 0x000ee20000002100 */
[--C-:B-1----:R-:W-:Y:S02]  /*67b0*/  SHF.R.U32.HI R150, RZ, 0x7, R149.reuse ;  /* 0x00000007ff967819 */ /* 0x102fe40000011695 */
[----:B------:R-:W-:-:S04]  /*67c0*/  SHF.R.U32.HI R149, RZ, 0x7, R149 ;  /* 0x00000007ff957819 */ /* 0x000fc80000011695 */
[----:B------:R-:W-:-:S04]  /*67d0*/  SGXT.U32 R149, R149, 0x1 ;  /* 0x000000019595781a */ /* 0x000fc80000000000 */
[----:B------:R-:W-:Y:S02]  /*67e0*/  LOP3.LUT R149, R149, 0x12, RZ, 0xfc, !PT ;  /* 0x0000001295957812 */ /* 0x000fe400078efcff */
[----:B---3--:R-:W-:-:S04]  /*67f0*/  SHF.R.U32.HI R25, RZ, 0x7, R151 ;  /* 0x00000007ff197819 */ /* 0x008fc80000011697 */
[----:B------:R-:W-:Y:S02]  /*6800*/  SGXT.U32 R25, R25, 0x1 ;  /* 0x000000011919781a */ /* 0x000fe40000000000 */
[----:B------:R-:W-:Y:S02]  /*6810*/  ISETP.GE.AND P0, PT, R149, UR27, PT ;  /* 0x0000001b95007c0c */ /* 0x000fe4000bf06270 */
[----:B------:R-:W-:-:S05]  /*6820*/  LOP3.LUT R25, R25, 0x1a, RZ, 0xfc, !PT ;  /* 0x0000001a19197812 */ /* 0x000fca00078efcff */
[----:B0-----:R-:W-:Y:S02]  /*6830*/  IMAD R25, R25, R26, RZ ;  /* 0x0000001a19197224 */ /* 0x001fe400078e02ff */
[----:B------:R-:W0:Y:S01]  /*6840*/  LDC R26, c[0x0][0x238] ;  /* 0x00008e00ff1a7b82 */ /* 0x000e220000000800 */
[----:B------:R-:W-:-:S03]  /*6850*/  SGXT.U32 R150, R150, 0x1 ;  /* 0x000000019696781a */ /* 0x000fc60000000000 */
[----:B------:R1:W3:Y:S01]  /*6860*/  @!P0 LDG.E.U16 R11, desc[UR24][R6.64] ;  /* 0x00000018060b8981 */ /* 0x0002e2000c1e1500 */
[----:B------:R-:W-:Y:S02]  /*6870*/  LOP3.LUT R150, R150, 0x1a, RZ, 0xfc, !PT ;  /* 0x0000001a96967812 */ /* 0x000fe400078efcff */
[----:B------:R-:W-:Y:S02]  /*6880*/  SHF.R.U32.HI R24, RZ, 0x7, R151 ;  /* 0x00000007ff187819 */ /* 0x000fe40000011697 */
[----:B------:R-:W-:Y:S01]  /*6890*/  ISETP.GE.AND P1, PT, R150, UR27, PT ;  /* 0x0000001b96007c0c */ /* 0x000fe2000bf26270 */
[----:B-1----:R-:W-:Y:S01]  /*68a0*/  IMAD.WIDE R6, R25, 0x2, R4 ;  /* 0x0000000219067825 */ /* 0x002fe200078e0204 */
[----:B------:R-:W-:-:S04]  /*68b0*/  SHF.R.U32.HI R25, RZ, 0x7, R151 ;  /* 0x00000007ff197819 */ /* 0x000fc80000011697 */
[----:B------:R-:W-:Y:S02]  /*68c0*/  SGXT.U32 R25, R25, 0x1 ;  /* 0x000000011919781a */ /* 0x000fe40000000000 */
[----:B------:R-:W-:-:S05]  /*68d0*/  SGXT.U32 R24, R24, 0x1 ;  /* 0x000000011818781a */ /* 0x000fca0000000000 */
[----:B------:R1:W3:Y:S01]  /*68e0*/  @!P1 LDG.E.U16 R8, desc[UR24][R6.64] ;  /* 0x0000001806089981 */ /* 0x0002e2000c1e1500 */
[----:B------:R-:W-:Y:S02]  /*68f0*/  LOP3.LUT R25, R25, 0x4, RZ, 0xfc, !PT ;  /* 0x0000000419197812 */ /* 0x000fe400078efcff */
[----:B------:R-:W-:-:S03]  /*6900*/  LOP3.LUT R24, R24, 0x4, RZ, 0xfc, !PT ;  /* 0x0000000418187812 */ /* 0x000fc600078efcff */
[----:B0-----:R-:W-:Y:S01]  /*6910*/  IMAD R25, R25, R26, RZ ;  /* 0x0000001a19197224 */ /* 0x001fe200078e02ff */
[----:B------:R-:W-:Y:S02]  /*6920*/  ISETP.GE.AND P0, PT, R24, UR27, PT ;  /* 0x0000001b18007c0c */ /* 0x000fe4000bf06270 */
[----:B------:R-:W-:Y:S01]  /*6930*/  SHF.R.U32.HI R24, RZ, 0x7, R151 ;  /* 0x00000007ff187819 */ /* 0x000fe20000011697 */
[----:B-1----:R-:W-:Y:S02]  /*6940*/  IMAD.WIDE R6, R25, 0x2, R4 ;  /* 0x0000000219067825 */ /* 0x002fe400078e0204 */
[----:B------:R-:W0:Y:S01]  /*6950*/  LDC R25, c[0x0][0x238] ;  /* 0x00008e00ff197b82 */ /* 0x000e220000000800 */
[----:B------:R-:W-:Y:S02]  /*6960*/  SGXT.U32 R24, R24, 0x1 ;  /* 0x000000011818781a */ /* 0x000fe40000000000 */
[----:B------:R-:W-:Y:S02]  /*6970*/  PRMT R15, RZ, 0x7610, R15 ;  /* 0x00007610ff0f7816 */ /* 0x000fe4000000000f */
[----:B------:R-:W-:-:S04]  /*6980*/  LOP3.LUT R24, R24, 0xc, RZ, 0xfc, !PT ;  /* 0x0000000c18187812 */ /* 0x000fc800078efcff */
[----:B------:R1:W3:Y:S01]  /*6990*/  @!P0 LDG.E.U16 R15, desc[UR24][R6.64] ;  /* 0x00000018060f8981 */ /* 0x0002e2000c1e1500 */
[----:B------:R-:W-:Y:S02]  /*69a0*/  ISETP.GE.AND P0, PT, R24, UR27, PT ;  /* 0x0000001b18007c0c */ /* 0x000fe4000bf06270 */
[----:B------:R-:W-:-:S04]  /*69b0*/  SHF.R.U32.HI R24, RZ, 0x7, R151 ;  /* 0x00000007ff187819 */ /* 0x000fc80000011697 */
[----:B------:R-:W-:-:S04]  /*69c0*/  SGXT.U32 R24, R24, 0x1 ;  /* 0x000000011818781a */ /* 0x000fc80000000000 */
[----:B------:R-:W-:-:S05]  /*69d0*/  LOP3.LUT R24, R24, 0xc, RZ, 0xfc, !PT ;  /* 0x0000000c18187812 */ /* 0x000fca00078efcff */
[----:B0-----:R-:W-:Y:S02]  /*69e0*/  IMAD R24, R24, R25, RZ ;  /* 0x0000001918187224 */ /* 0x001fe400078e02ff */
[----:B------:R-:W0:Y:S02]  /*69f0*/  LDC R25, c[0x0][0x238] ;  /* 0x00008e00ff197b82 */ /* 0x000e240000000800 */
[----:B-1----:R-:W-:Y:S01]  /*6a00*/  IMAD.WIDE R6, R24, 0x2, R4 ;  /* 0x0000000218067825 */ /* 0x002fe200078e0204 */
[----:B------:R-:W-:-:S04]  /*6a10*/  SHF.R.U32.HI R24, RZ, 0x7, R151 ;  /* 0x00000007ff187819 */ /* 0x000fc80000011697 */
[----:B------:R-:W-:-:S04]  /*6a20*/  SGXT.U32 R24, R24, 0x1 ;  /* 0x000000011818781a */ /* 0x000fc80000000000 */
[----:B------:R-:W-:Y:S02]  /*6a30*/  LOP3.LUT R24, R24, 0x14, RZ, 0xfc, !PT ;  /* 0x0000001418187812 */ /* 0x000fe400078efcff */
[----:B------:R-:W-:Y:S02]  /*6a40*/  PRMT R19, RZ, 0x7610, R19 ;  /* 0x00007610ff137816 */ /* 0x000fe40000000013 */
[----:B------:R-:W-:-:S04]  /*6a50*/  SHF.R.U32.HI R26, RZ, 0x7, R151 ;  /* 0x00000007ff1a7819 */ /* 0x000fc80000011697 */
[----:B------:R1:W3:Y:S01]  /*6a60*/  @!P0 LDG.E.U16 R19, desc[UR24][R6.64] ;  /* 0x0000001806138981 */ /* 0x0002e2000c1e1500 */
[----:B0-----:R-:W-:Y:S02]  /*6a70*/  IMAD R24, R24, R25, RZ ;  /* 0x0000001918187224 */ /* 0x001fe400078e02ff */
[----:B------:R-:W0:Y:S02]  /*6a80*/  LDC R25, c[0x0][0x238] ;  /* 0x00008e00ff197b82 */ /* 0x000e240000000800 */
[----:B-1----:R-:W-:Y:S01]  /*6a90*/  IMAD.WIDE R6, R24, 0x2, R4 ;  /* 0x0000000218067825 */ /* 0x002fe200078e0204 */
[----:B------:R-:W-:Y:S02]  /*6aa0*/  SHF.R.U32.HI R24, RZ, 0x7, R151 ;  /* 0x00000007ff187819 */ /* 0x000fe40000011697 */
[----:B------:R-:W-:Y:S02]  /*6ab0*/  SGXT.U32 R26, R26, 0x1 ;  /* 0x000000011a1a781a */ /* 0x000fe40000000000 */
[----:B------:R-:W-:-:S02]  /*6ac0*/  SGXT.U32 R24, R24, 0x1 ;  /* 0x000000011818781a */ /* 0x000fc40000000000 */
[----:B------:R-:W-:Y:S02]  /*6ad0*/  LOP3.LUT R26, R26, 0x14, RZ, 0xfc, !PT ;  /* 0x000000141a1a7812 */ /* 0x000fe400078efcff */
[----:B------:R-:W-:Y:S02]  /*6ae0*/  LOP3.LUT R24, R24, 0x1c, RZ, 0xfc, !PT ;  /* 0x0000001c18187812 */ /* 0x000fe400078efcff */
[----:B------:R-:W-:Y:S02]  /*6af0*/  ISETP.GE.AND P1, PT, R26, UR27, PT ;  /* 0x0000001b1a007c0c */ /* 0x000fe4000bf26270 */
[----:B------:R-:W-:Y:S02]  /*6b00*/  SHF.R.U32.HI R26, RZ, 0x7, R151 ;  /* 0x00000007ff1a7819 */ /* 0x000fe40000011697 */
[----:B------:R-:W-:Y:S01]  /*6b10*/  PRMT R22, RZ, 0x7610, R22 ;  /* 0x00007610ff167816 */ /* 0x000fe20000000016 */
[----:B0-----:R-:W-:Y:S02]  /*6b20*/  IMAD R24, R24, R25, RZ ;  /* 0x0000001918187224 */ /* 0x001fe400078e02ff */
[----:B------:R-:W0:Y:S01]  /*6b30*/  LDC R25, c[0x0][0x238] ;  /* 0x00008e00ff197b82 */ /* 0x000e220000000800 */
[----:B------:R-:W-:-:S05]  /*6b40*/  SGXT.U32 R26, R26, 0x1 ;  /* 0x000000011a1a781a */ /* 0x000fca0000000000 */
[----:B------:R1:W3:Y:S01]  /*6b50*/  @!P1 LDG.E.U16 R22, desc[UR24][R6.64] ;  /* 0x0000001806169981 */ /* 0x0002e2000c1e1500 */
[----:B------:R-:W-:-:S04]  /*6b60*/  LOP3.LUT R26, R26, 0x1c, RZ, 0xfc, !PT ;  /* 0x0000001c1a1a7812 */ /* 0x000fc800078efcff */
[----:B------:R-:W-:Y:S01]  /*6b70*/  ISETP.GE.AND P0, PT, R26, UR27, PT ;  /* 0x0000001b1a007c0c */ /* 0x000fe2000bf06270 */
[----:B-1----:R-:W-:Y:S01]  /*6b80*/  IMAD.WIDE R6, R24, 0x2, R4 ;  /* 0x0000000218067825 */ /* 0x002fe200078e0204 */
[--C-:B------:R-:W-:Y:S02]  /*6b90*/  SHF.R.U32.HI R24, RZ, 0x7, R151.reuse ;  /* 0x00000007ff187819 */ /* 0x100fe40000011697 */
[----:B------:R-:W-:Y:S02]  /*6ba0*/  SHF.R.U32.HI R26, RZ, 0x7, R151 ;  /* 0x00000007ff1a7819 */ /* 0x000fe40000011697 */
[----:B------:R-:W-:Y:S02]  /*6bb0*/  SGXT.U32 R24, R24, 0x1 ;  /* 0x000000011818781a */ /* 0x000fe40000000000 */
[----:B------:R-:W-:Y:S02]  /*6bc0*/  SGXT.U32 R26, R26, 0x1 ;  /* 0x000000011a1a781a */ /* 0x000fe40000000000 */
[----:B------:R-:W-:-:S02]  /*6bd0*/  LOP3.LUT R24, R24, 0x6, RZ, 0xfc, !PT ;  /* 0x0000000618187812 */ /* 0x000fc400078efcff */
[----:B------:R-:W-:Y:S02]  /*6be0*/  PRMT R152, RZ, 0x7610, R152 ;  /* 0x00007610ff987816 */ /* 0x000fe40000000098 */
[----:B------:R-:W-:Y:S01]  /*6bf0*/  LOP3.LUT R26, R26, 0x6, RZ, 0xfc, !PT ;  /* 0x000000061a1a7812 */ /* 0x000fe200078efcff */
[----:B0-----:R-:W-:Y:S01]  /*6c00*/  IMAD R24, R24, R25, RZ ;  /* 0x0000001918187224 */ /* 0x001fe200078e02ff */
[----:B------:R-:W-:Y:S01]  /*6c10*/  PRMT R154, RZ, 0x7610, R154 ;  /* 0x00007610ff9a7816 */ /* 0x000fe2000000009a */
[----:B------:R-:W4:Y:S04]  /*6c20*/  LDL R25, [R1+0x244] ;  /* 0x0002440001197983 */ /* 0x000f280000100800 */
[----:B------:R0:W3:Y:S01]  /*6c30*/  @!P0 LDG.E.U16 R152, desc[UR24][R6.64] ;  /* 0x0000001806988981 */ /* 0x0000e2000c1e1500 */
[----:B------:R-:W-:-:S02]  /*6c40*/  ISETP.GE.AND P0, PT, R26, UR27, PT ;  /* 0x0000001b1a007c0c */ /* 0x000fc4000bf06270 */
[----:B------:R-:W1:Y:S01]  /*6c50*/  LDC R26, c[0x0][0x238] ;  /* 0x00008e00ff1a7b82 */ /* 0x000e620000000800 */
[----:B------:R-:W-:Y:S01]  /*6c60*/  SHF.R.U32.HI R27, RZ, 0x7, R151 ;  /* 0x00000007ff1b7819 */ /* 0x000fe20000011697 */
[----:B--2---:R-:W2:Y:S01]  /*6c70*/  LDL.LU R176, [R1+0x2b0] ;  /* 0x0002b00001b07983 */ /* 0x004ea20000300800 */
[----:B0-----:R-:W-:Y:S01]  /*6c80*/  IMAD.WIDE R6, R24, 0x2, R4 ;  /* 0x0000000218067825 */ /* 0x001fe200078e0204 */
[----:B------:R-:W-:Y:S02]  /*6c90*/  SHF.R.U32.HI R24, RZ, 0x7, R151 ;  /* 0x00000007ff187819 */ /* 0x000fe40000011697 */
[----:B------:R-:W4:Y:S02]  /*6ca0*/  LDL.LU R174, [R1+0x248] ;  /* 0x0002480001ae7983 */ /* 0x000f240000300800 */
[----:B------:R-:W-:-:S03]  /*6cb0*/  SGXT.U32 R24, R24, 0x1 ;  /* 0x000000011818781a */ /* 0x000fc60000000000 */
[----:B------:R0:W3:Y:S01]  /*6cc0*/  @!P0 LDG.E.U16 R154, desc[UR24][R6.64] ;  /* 0x00000018069a8981 */ /* 0x0000e2000c1e1500 */
[----:B------:R-:W-:-:S04]  /*6cd0*/  LOP3.LUT R24, R24, 0xe, RZ, 0xfc, !PT ;  /* 0x0000000e18187812 */ /* 0x000fc800078efcff */
[----:B------:R-:W-:Y:S02]  /*6ce0*/  ISETP.GE.AND P0, PT, R24, UR27, PT ;  /* 0x0000001b18007c0c */ /* 0x000fe4000bf06270 */
[----:B------:R-:W-:-:S04]  /*6cf0*/  SHF.R.U32.HI R24, RZ, 0x7, R151 ;  /* 0x00000007ff187819 */ /* 0x000fc80000011697 */
[----:B------:R-:W-:-:S04]  /*6d00*/  SGXT.U32 R24, R24, 0x1 ;  /* 0x000000011818781a */ /* 0x000fc80000000000 */
[----:B------:R-:W-:-:S05]  /*6d10*/  LOP3.LUT R24, R24, 0xe, RZ, 0xfc, !PT ;  /* 0x0000000e18187812 */ /* 0x000fca00078efcff */
[----:B-1----:R-:W-:Y:S02]  /*6d20*/  IMAD R24, R24, R26, RZ ;  /* 0x0000001a18187224 */ /* 0x002fe400078e02ff */
[----:B------:R-:W1:Y:S02]  /*6d30*/  LDC R26, c[0x0][0x238] ;  /* 0x00008e00ff1a7b82 */ /* 0x000e640000000800 */
[----:B0-----:R-:W-:Y:S01]  /*6d40*/  IMAD.WIDE R6, R24, 0x2, R4 ;  /* 0x0000000218067825 */ /* 0x001fe200078e0204 */
[----:B------:R-:W-:-:S04]  /*6d50*/  SHF.R.U32.HI R24, RZ, 0x7, R151 ;  /* 0x00000007ff187819 */ /* 0x000fc80000011697 */
[----:B------:R-:W-:-:S04]  /*6d60*/  SGXT.U32 R24, R24, 0x1 ;  /* 0x000000011818781a */ /* 0x000fc80000000000 */
[----:B------:R-:W-:Y:S02]  /*6d70*/  LOP3.LUT R24, R24, 0x16, RZ, 0xfc, !PT ;  /* 0x0000001618187812 */ /* 0x000fe400078efcff */
[----:B------:R-:W-:Y:S02]  /*6d80*/  PRMT R156, RZ, 0x7610, R156 ;  /* 0x00007610ff9c7816 */ /* 0x000fe4000000009c */
[----:B------:R-:W-:-:S04]  /*6d90*/  SGXT.U32 R27, R27, 0x1 ;  /* 0x000000011b1b781a */ /* 0x000fc80000000000 */
[----:B------:R0:W3:Y:S01]  /*6da0*/  @!P0 LDG.E.U16 R156, desc[UR24][R6.64] ;  /* 0x00000018069c8981 */ /* 0x0000e2000c1e1500 */
[----:B-1----:R-:W-:Y:S02]  /*6db0*/  IMAD R24, R24, R26, RZ ;  /* 0x0000001a18187224 */ /* 0x002fe400078e02ff */
[----:B------:R-:W1:Y:S01]  /*6dc0*/  LDC R26, c[0x0][0x238] ;  /* 0x00008e00ff1a7b82 */ /* 0x000e620000000800 */
[----:B------:R-:W-:Y:S01]  /*6dd0*/  LOP3.LUT R27, R27, 0x16, RZ, 0xfc, !PT ;  /* 0x000000161b1b7812 */ /* 0x000fe200078efcff */
[----:B0-----:R-:W-:Y:S01]  /*6de0*/  IMAD.WIDE R6, R24, 0x2, R4 ;  /* 0x0000000218067825 */ /* 0x001fe200078e0204 */
[----:B------:R-:W-:Y:S02]  /*6df0*/  SHF.R.U32.HI R24, RZ, 0x7, R151 ;  /* 0x00000007ff187819 */ /* 0x000fe40000011697 */
[----:B------:R-:W-:Y:S02]  /*6e00*/  ISETP.GE.AND P1, PT, R27, UR27, PT ;  /* 0x0000001b1b007c0c */ /* 0x000fe4000bf26270 */
[----:B------:R-:W-:-:S02]  /*6e10*/  SGXT.U32 R24, R24, 0x1 ;  /* 0x000000011818781a */ /* 0x000fc40000000000 */
[----:B------:R-:W-:Y:S02]  /*6e20*/  PRMT R158, RZ, 0x7610, R158 ;  /* 0x00007610ff9e7816 */ /* 0x000fe4000000009e */
[----:B------:R-:W-:Y:S01]  /*6e30*/  LOP3.LUT R24, R24, 0x1e, RZ, 0xfc, !PT ;  /* 0x0000001e18187812 */ /* 0x000fe200078efcff */
[----:B------:R0:W-:Y:S06]  /*6e40*/  STL [R1+0x304], R4 ;  /* 0x0003040401007387 */ /* 0x0001ec0000100800 */
[----:B------:R0:W3:Y:S01]  /*6e50*/  @!P1 LDG.E.U16 R158, desc[UR24][R6.64] ;  /* 0x00000018069e9981 */ /* 0x0000e2000c1e1500 */
[----:B-1----:R-:W-:-:S04]  /*6e60*/  IMAD R24, R24, R26, RZ ;  /* 0x0000001a18187224 */ /* 0x002fc800078e02ff */
[----:B0-----:R-:W-:Y:S02]  /*6e70*/  IMAD.WIDE R6, R24, 0x2, R4 ;  /* 0x0000000218067825 */ /* 0x001fe400078e0204 */
[----:B------:R-:W3:Y:S01]  /*6e80*/  LDL.LU R4, [R1+0x2cc] ;  /* 0x0002cc0001047983 */ /* 0x000ee20000300800 */
[----:B------:R-:W-:-:S04]  /*6e90*/  SHF.R.U32.HI R27, RZ, 0x7, R151 ;  /* 0x00000007ff1b7819 */ /* 0x000fc80000011697 */
[----:B------:R-:W-:-:S04]  /*6ea0*/  SGXT.U32 R27, R27, 0x1 ;  /* 0x000000011b1b781a */ /* 0x000fc80000000000 */
[----:B------:R-:W-:-:S04]  /*6eb0*/  LOP3.LUT R27, R27, 0x1e, RZ, 0xfc, !PT ;  /* 0x0000001e1b1b7812 */ /* 0x000fc800078efcff */
[----:B------:R-:W-:Y:S02]  /*6ec0*/  ISETP.GE.AND P0, PT, R27, UR27, PT ;  /* 0x0000001b1b007c0c */ /* 0x000fe4000bf06270 */
[----:B------:R-:W-:Y:S01]  /*6ed0*/  PRMT R160, RZ, 0x7610, R160 ;  /* 0x00007610ffa07816 */ /* 0x000fe200000000a0 */
[----:B------:R0:W-:Y:S01]  /*6ee0*/  STL [R1+0x300], R5 ;  /* 0x0003000501007387 */ /* 0x0001e20000100800 */
[----:B------:R-:W-:-:S03]  /*6ef0*/  LOP3.LUT R24, R151, 0x1f, RZ, 0xc0, !PT ;  /* 0x0000001f97187812 */ /* 0x000fc600078ec0ff */
[----:B0-----:R-:W3:Y:S06]  /*6f00*/  LDL.LU R5, [R1+0x240] ;  /* 0x0002400001057983 */ /* 0x001eec0000300800 */
[----:B------:R2:W3:Y:S01]  /*6f10*/  @!P0 LDG.E.U16 R160, desc[UR24][R6.64] ;  /* 0x0000001806a08981 */ /* 0x0004e2000c1e1500 */
[----:B------:R-:W-:Y:S01]  /*6f20*/  BAR.SYNC.DEFER_BLOCKING 0x0 ;  /* 0x0000000000007b1d */ /* 0x000fe20000010000 */
[----:B------:R-:W-:Y:S02]  /*6f30*/  ISETP.GE.AND P0, PT, R24, UR27, PT ;  /* 0x0000001b18007c0c */ /* 0x000fe4000bf06270 */
[----:B------:R-:W-:-:S03]  /*6f40*/  PRMT R162, RZ, 0x7610, R162 ;  /* 0x00007610ffa27816 */ /* 0x000fc600000000a2 */
[----:B------:R-:W3:Y:S01]  /*6f50*/  LDL R24, [R1+0x2c4] ;  /* 0x0002c40001187983 */ /* 0x000ee20000100800 */
[----:B--2---:R-:W-:-:S03]  /*6f60*/  IADD3 R6, P1, R176, R2, RZ ;  /* 0x00000002b0067210 */ /* 0x004fc60007f3e0ff */
[----:B------:R0:W-:Y:S02]  /*6f70*/  STL [R1+0x308], R176 ;  /* 0x000308b001007387 */ /* 0x0001e40000100800 */
[----:B----4-:R-:W-:Y:S02]  /*6f80*/  IMAD.X R7, R174, 0x1, R0, P1 ;  /* 0x00000001ae077824 */ /* 0x010fe400008e0600 */
[----:B0-----:R-:W2:Y:S04]  /*6f90*/  LDL.LU R176, [R1+0x238] ;  /* 0x0002380001b07983 */ /* 0x001ea80000300800 */
[----:B------:R0:W-:Y:S04]  /*6fa0*/  STL [R1+0x30c], R174 ;  /* 0x00030cae01007387 */ /* 0x0001e80000100800 */
[----:B------:R3:W4:Y:S04]  /*6fb0*/  @!P0 LDG.E.U16 R162, desc[UR24][R6.64] ;  /* 0x0000001806a28981 */ /* 0x000728000c1e1500 */
[----:B0-----:R-:W2:Y:S01]  /*6fc0*/  LDL.LU R174, [R1+0x2c8] ;  /* 0x0002c80001ae7983 */ /* 0x001ea20000300800 */
[----:B---3--:R-:W-:-:S03]  /*6fd0*/  IADD3 R6, P1, R4, R2, RZ ;  /* 0x0000000204067210 */ /* 0x008fc60007f3e0ff */
[----:B------:R0:W-:Y:S04]  /*6fe0*/  STL [R1+0x310], R4 ;  /* 0x0003100401007387 */ /* 0x0001e80000100800 */
[----:B0-----:R-:W3:Y:S01]  /*6ff0*/  LDL.LU R4, [R1+0x23c] ;  /* 0x00023c0001047983 */ /* 0x001ee20000300800 */
[----:B------:R-:W-:Y:S01]  /*7000*/  PRMT R165, RZ, 0x7610, R165 ;  /* 0x00007610ffa57816 */ /* 0x000fe200000000a5 */
[----:B------:R-:W-:-:S05]  /*7010*/  IMAD.X R7, R25, 0x1, R0, P1 ;  /* 0x0000000119077824 */ /* 0x000fca00008e0600 */
[----:B------:R0:W4:Y:S02]  /*7020*/  @!P0 LDG.E.U16 R165, desc[UR24][R6.64] ;  /* 0x0000001806a58981 */ /* 0x000124000c1e1500 */
[----:B0-----:R-:W-:Y:S02]  /*7030*/  IADD3 R6, P1, R5, R2, RZ ;  /* 0x0000000205067210 */ /* 0x001fe40007f3e0ff */
[----:B------:R0:W-:Y:S03]  /*7040*/  STL [R1+0x314], R5 ;  /* 0x0003140501007387 */ /* 0x0001e60000100800 */
[----:B------:R-:W-:Y:S01]  /*7050*/  IMAD.X R7, R207, 0x1, R0, P1 ;  /* 0x00000001cf077824 */ /* 0x000fe200008e0600 */
[----:B0-----:R-:W4:Y:S04]  /*7060*/  LDL.LU R5, [R1+0x230] ;  /* 0x0002300001057983 */ /* 0x001f280000300800 */
[----:B------:R0:W-:Y:S01]  /*7070*/  STL [R1+0x318], R207 ;  /* 0x000318cf01007387 */ /* 0x0001e20000100800 */
[----:B------:R-:W-:-:S06]  /*7080*/  PRMT R166, RZ, 0x7610, R166 ;  /* 0x00007610ffa67816 */ /* 0x000fcc00000000a6 */
[----:B------:R2:W4:Y:S04]  /*7090*/  @!P0 LDG.E.U16 R166, desc[UR24][R6.64] ;  /* 0x0000001806a68981 */ /* 0x000528000c1e1500 */
[----:B0-----:R-:W4:Y:S01]  /*70a0*/  LDL.LU R207, [R1+0x234] ;  /* 0x0002340001cf7983 */ /* 0x001f220000300800 */
[----:B--2---:R-:W-:-:S03]  /*70b0*/  IADD3 R6, P1, R174, R2, RZ ;  /* 0x00000002ae067210 */ /* 0x004fc60007f3e0ff */
[----:B------:R0:W-:Y:S04]  /*70c0*/  STL [R1+0x31c], R174 ;  /* 0x00031cae01007387 */ /* 0x0001e80000100800 */
[----:B0-----:R-:W2:Y:S01]  /*70d0*/  LDL.LU R174, [R1+0x228] ;  /* 0x0002280001ae7983 */ /* 0x001ea20000300800 */
[----:B---3--:R-:W-:-:S03]  /*70e0*/  IMAD.X R7, R4, 0x1, R0, P1 ;  /* 0x0000000104077824 */ /* 0x008fc600008e0600 */
[----:B------:R0:W-:Y:S04]  /*70f0*/  STL [R1+0x320], R4 ;  /* 0x0003200401007387 */ /* 0x0001e80000100800 */
[----:B0-----:R-:W3:Y:S01]  /*7100*/  LDL.LU R4, [R1+0x2c0] ;  /* 0x0002c00001047983 */ /* 0x001ee20000300800 */
[----:B------:R-:W-:-:S06]  /*7110*/  PRMT R167, RZ, 0x7610, R167 ;  /* 0x00007610ffa77816 */ /* 0x000fcc00000000a7 */
[----:B------:R0:W2:Y:S01]  /*7120*/  @!P0 LDG.E.U16 R167, desc[UR24][R6.64] ;  /* 0x0000001806a78981 */ /* 0x0000a2000c1e1500 */
[----:B------:R-:W-:Y:S02]  /*7130*/  PRMT R173, RZ, 0x7610, R173 ;  /* 0x00007610ffad7816 */ /* 0x000fe400000000ad */
[----:B0-----:R-:W-:-:S05]  /*7140*/  IADD3 R6, P1, R208, R2, RZ ;  /* 0x00000002d0067210 */ /* 0x001fca0007f3e0ff */
[----:B------:R-:W-:Y:S01]  /*7150*/  IMAD.X R7, R177, 0x1, R0, P1 ;  /* 0x00000001b1077824 */ /* 0x000fe200008e0600 */
[----:B------:R0:W-:Y:S04]  /*7160*/  STL [R1+0x324], R176 ;  /* 0x000324b001007387 */ /* 0x0001e80000100800 */
[----:B------:R1:W2:Y:S02]  /*7170*/  @!P0 LDG.E.U16 R173, desc[UR24][R6.64] ;  /* 0x0000001806ad8981 */ /* 0x0002a4000c1e1500 */
[----:B-1----:R-:W-:Y:S02]  /*7180*/  IADD3 R6, P1, R176, R2, RZ ;  /* 0x00000002b0067210 */ /* 0x002fe40007f3e0ff */
[----:B0-----:R-:W2:Y:S01]  /*7190*/  LDL.LU R176, [R1+0x22c] ;  /* 0x00022c0001b07983 */ /* 0x001ea20000300800 */
[----:B------:R-:W-:-:S02]  /*71a0*/  PRMT R164, RZ, 0x7610, R164 ;  /* 0x00007610ffa47816 */ /* 0x000fc400000000a4 */
[----:B------:R-:W-:Y:S01]  /*71b0*/  IMAD.X R7, R206, 0x1, R0, P1 ;  /* 0x00000001ce077824 */ /* 0x000fe200008e0600 */
[----:B------:R0:W-:Y:S04]  /*71c0*/  STL [R1+0x328], R206 ;  /* 0x000328ce01007387 */ /* 0x0001e80000100800 */
[----:B------:R1:W2:Y:S04]  /*71d0*/  @!P0 LDG.E.U16 R164, desc[UR24][R6.64] ;  /* 0x0000001806a48981 */ /* 0x0002a8000c1e1500 */
[----:B------:R-:W2:Y:S01]  /*71e0*/  LDL R25, [R1+0x2bc] ;  /* 0x0002bc0001197983 */ /* 0x000ea20000100800 */
[----:B-1----:R-:W-:-:S03]  /*71f0*/  IADD3 R6, P1, R24, R2, RZ ;  /* 0x0000000218067210 */ /* 0x002fc60007f3e0ff */
[----:B------:R-:W2:Y:S02]  /*7200*/  LDL R24, [R1+0x2dc] ;  /* 0x0002dc0001187983 */ /* 0x000ea40000100800 */
[----:B----4-:R-:W-:Y:S02]  /*7210*/  IMAD.X R7, R207, 0x1, R0, P1 ;  /* 0x00000001cf077824 */ /* 0x010fe400008e0600 */
[----:B0-----:R-:W4:Y:S04]  /*7220*/  LDL.LU R206, [R1+0x220] ;  /* 0x0002200001ce7983 */ /* 0x001f280000300800 */
[----:B------:R0:W-:Y:S01]  /*7230*/  STL [R1+0x32c], R207 ;  /* 0x00032ccf01007387 */ /* 0x0001e20000100800 */
[----:B------:R-:W-:-:S06]  /*7240*/  PRMT R163, RZ, 0x7610, R163 ;  /* 0x00007610ffa37816 */ /* 0x000fcc00000000a3 */
[----:B------:R1:W4:Y:S04]  /*7250*/  @!P0 LDG.E.U16 R163, desc[UR24][R6.64] ;  /* 0x0000001806a38981 */ /* 0x000328000c1e1500 */
[----:B0-----:R-:W4:Y:S01]  /*7260*/  LDL.LU R207, [R1+0x224] ;  /* 0x0002240001cf7983 */ /* 0x001f220000300800 */
[----:B------:R-:W-:Y:S02]  /*7270*/  PRMT R161, RZ, 0x7610, R161 ;  /* 0x00007610ffa17816 */ /* 0x000fe400000000a1 */
[----:B-1----:R-:W-:Y:S01]  /*7280*/  IADD3 R6, P1, R5, R2, RZ ;  /* 0x0000000205067210 */ /* 0x002fe20007f3e0ff */
[----:B------:R0:W-:Y:S04]  /*7290*/  STL [R1+0x330], R5 ;  /* 0x0003300501007387 */ /* 0x0001e80000100800 */
[----:B------:R-:W-:-:S05]  /*72a0*/  IMAD.X R7, R205, 0x1, R0, P1 ;  /* 0x00000001cd077824 */ /* 0x000fca00008e0600 */
[----:B------:R3:W4:Y:S04]  /*72b0*/  @!P0 LDG.E.U16 R161, desc[UR24][R6.64] ;  /* 0x0000001806a18981 */ /* 0x000728000c1e1500 */
[----:B0-----:R-:W4:Y:S04]  /*72c0*/  LDL.LU R5, [R1+0x218] ;  /* 0x0002180001057983 */ /* 0x001f280000300800 */
[----:B------:R0:W-:Y:S04]  /*72d0*/  STL [R1+0x334], R205 ;  /* 0x000334cd01007387 */ /* 0x0001e80000100800 */
[----:B0-----:R-:W4:Y:S01]  /*72e0*/  LDL.LU R205, [R1+0x2b8] ;  /* 0x0002b80001cd7983 */ /* 0x001f220000300800 */
[----:B---3--:R-:W-:-:S03]  /*72f0*/  IADD3 R6, P1, R4, R2, RZ ;  /* 0x0000000204067210 */ /* 0x008fc60007f3e0ff */
[----:B------:R0:W-:Y:S04]  /*7300*/  STL [R1+0x338], R4 ;  /* 0x0003380401007387 */ /* 0x0001e80000100800 */
[----:B0-----:R-:W3:Y:S01]  /*7310*/  LDL.LU R4, [R1+0x21c] ;  /* 0x00021c0001047983 */ /* 0x001ee20000300800 */
[----:B------:R-:W-:Y:S02]  /*7320*/  PRMT R159, RZ, 0x7610, R159 ;  /* 0x00007610ff9f7816 */ /* 0x000fe4000000009f */
[----:B------:R-:W-:Y:S02]  /*7330*/  PRMT R157, RZ, 0x7610, R157 ;  /* 0x00007610ff9d7816 */ /* 0x000fe4000000009d */
[----:B------:R-:W-:Y:S01]  /*7340*/  PRMT R155, RZ, 0x7610, R155 ;  /* 0x00007610ff9b7816 */ /* 0x000fe2000000009b */
[----:B--2---:R-:W-:-:S05]  /*7350*/  IMAD.X R7, R176, 0x1, R0, P1 ;  /* 0x00000001b0077824 */ /* 0x004fca00008e0600 */
[----:B------:R0:W2:Y:S02]  /*7360*/  @!P0 LDG.E.U16 R159, desc[UR24][R6.64] ;  /* 0x00000018069f8981 */ /* 0x0000a4000c1e1500 */
[----:B0-----:R-:W-:-:S05]  /*7370*/  IADD3 R6, P1, R174, R2, RZ ;  /* 0x00000002ae067210 */ /* 0x001fca0007f3e0ff */
[----:B------:R-:W-:Y:S01]  /*7380*/  IMAD.X R7, R204, 0x1, R0, P1 ;  /* 0x00000001cc077824 */ /* 0x000fe200008e0600 */
[----:B------:R-:W-:Y:S04]  /*7390*/  STL [R1+0x33c], R176 ;  /* 0x00033cb001007387 */ /* 0x000fe80000100800 */
[----:B------:R0:W2:Y:S04]  /*73a0*/  @!P0 LDG.E.U16 R157, desc[UR24][R6.64] ;  /* 0x00000018069d8981 */ /* 0x0000a8000c1e1500 */
[----:B------:R-:W-:Y:S01]  /*73b0*/  STL [R1+0x340], R174 ;  /* 0x000340ae01007387 */ /* 0x000fe20000100800 */
[----:B0-----:R-:W-:-:S03]  /*73c0*/  IADD3 R6, P1, R25, R2, RZ ;  /* 0x0000000219067210 */ /* 0x001fc60007f3e0ff */
[----:B------:R0:W-:Y:S04]  /*73d0*/  STL [R1+0x344], R204 ;  /* 0x000344cc01007387 */ /* 0x0001e80000100800 */
[----:B-----5:R-:W-:Y:S01]  /*73e0*/  STL [R1+0x348], R10 ;  /* 0x0003480a01007387 */ /* 0x020fe20000100800 */
[----:B----4-:R-:W-:-:S03]  /*73f0*/  IMAD.X R7, R207, 0x1, R0, P1 ;  /* 0x00000001cf077824 */ /* 0x010fc600008e0600 */
[----:B------:R-:W4:Y:S04]  /*7400*/  LDL R25, [R1+0x2d8] ;  /* 0x0002d80001197983 */ /* 0x000f280000100800 */
[----:B0-----:R-:W2:Y:S04]  /*7410*/  LDL.LU R204, [R1+0x214] ;  /* 0x0002140001cc7983 */ /* 0x001ea80000300800 */
[----:B------:R-:W4:Y:S04]  /*7420*/  LDL.LU R174, [R1+0x2b4] ;  /* 0x0002b40001ae7983 */ /* 0x000f280000300800 */
[----:B------:R0:W2:Y:S01]  /*7430*/  @!P0 LDG.E.U16 R155, desc[UR24][R6.64] ;  /* 0x00000018069b8981 */ /* 0x0000a2000c1e1500 */
[----:B------:R-:W-:-:S03]  /*7440*/  PRMT R153, RZ, 0x7610, R153 ;  /* 0x00007610ff997816 */ /* 0x000fc60000000099 */
[----:B------:R-:W2:Y:S01]  /*7450*/  LDL.LU R176, [R1+0x210] ;  /* 0x0002100001b07983 */ /* 0x000ea20000300800 */
[----:B0-----:R-:W-:-:S05]  /*7460*/  IADD3 R6, P1, R206, R2, RZ ;  /* 0x00000002ce067210 */ /* 0x001fca0007f3e0ff */
[----:B------:R-:W-:Y:S01]  /*7470*/  IMAD.X R7, R203, 0x1, R0, P1 ;  /* 0x00000001cb077824 */ /* 0x000fe200008e0600 */
[----:B------:R0:W-:Y:S04]  /*7480*/  STL [R1+0x34c], R207 ;  /* 0x00034ccf01007387 */ /* 0x0001e80000100800 */
[----:B------:R1:W2:Y:S01]  /*7490*/  @!P0 LDG.E.U16 R153, desc[UR24][R6.64] ;  /* 0x0000001806998981 */ /* 0x0002a2000c1e1500 */
[----:B------:R-:W-:-:S03]  /*74a0*/  PRMT R23, RZ, 0x7610, R23 ;  /* 0x00007610ff177816 */ /* 0x000fc60000000017 */
[----:B0-----:R-:W2:Y:S01]  /*74b0*/  LDL.LU R207, [R1+0x2ac] ;  /* 0x0002ac0001cf7983 */ /* 0x001ea20000300800 */
[----:B-1----:R-:W-:-:S03]  /*74c0*/  IADD3 R6, P1, R205, R2, RZ ;  /* 0x00000002cd067210 */ /* 0x002fc60007f3e0ff */
[----:B------:R0:W-:Y:S04]  /*74d0*/  STL [R1+0x350], R206 ;  /* 0x000350ce01007387 */ /* 0x0001e80000100800 */
[----:B------:R-:W-:Y:S04]  /*74e0*/  STS.U16 [R10+UR6+0x8000], R17 ;  /* 0x008000110a007988 */ /* 0x000fe80008000406 */
[----:B------:R-:W-:Y:S04]  /*74f0*/  STS.U16 [R10+UR6+0x8400], R14 ;  /* 0x0084000e0a007988 */ /* 0x000fe80008000406 */
[----:B0-----:R-:W2:Y:S04]  /*7500*/  LDL.LU R206, [R1+0x20c] ;  /* 0x00020c0001ce7983 */ /* 0x001ea80000300800 */
[----:B------:R-:W-:Y:S04]  /*7510*/  STS.U16 [R10+UR6+0x8800], R12 ;  /* 0x0088000c0a007988 */ /* 0x000fe80008000406 */
[----:B------:R-:W-:Y:S04]  /*7520*/  STS.U16 [R10+UR6+0x8c00], R9 ;  /* 0x008c00090a007988 */ /* 0x000fe80008000406 */
[----:B------:R-:W-:Y:S04]  /*7530*/  STL [R1+0x354], R203 ;  /* 0x000354cb01007387 */ /* 0x000fe80000100800 */
[----:B------:R-:W-:Y:S04]  /*7540*/  STS.U16 [R24+UR6+0x8100], R16 ;  /* 0x0081001018007988 */ /* 0x000fe80008000406 */
[----:B------:R-:W-:Y:S04]  /*7550*/  STL [R1+0x358], R205 ;  /* 0x000358cd01007387 */ /* 0x000fe80000100800 */
[----:B------:R-:W-:Y:S04]  /*7560*/  STS.U16 [R24+UR6+0x8500], R13 ;  /* 0x0085000d18007988 */ /* 0x000fe80008000406 */
[----:B------:R-:W-:Y:S04]  /*7570*/  STS.U16 [R24+UR6+0x8900], R11 ;  /* 0x0089000b18007988 */ /* 0x000fe80008000406 */
[----:B------:R0:W-:Y:S01]  /*7580*/  STS.U16 [R24+UR6+0x8d00], R8 ;  /* 0x008d000818007988 */ /* 0x0001e20008000406 */
[----:B---3--:R-:W-:-:S03]  /*7590*/  IMAD.X R7, R4, 0x1, R0, P1 ;  /* 0x0000000104077824 */ /* 0x008fc600008e0600 */
[----:B------:R-:W-:Y:S04]  /*75a0*/  STL [R1+0x35c], R4 ;  /* 0x00035c0401007387 */ /* 0x000fe80000100800 */
[----:B------:R1:W-:Y:S04]  /*75b0*/  STL [R1+0x360], R5 ;  /* 0x0003600501007387 */ /* 0x0003e80000100800 */
[----:B------:R3:W2:Y:S04]  /*75c0*/  @!P0 LDG.E.U16 R23, desc[UR24][R6.64] ;  /* 0x0000001806178981 */ /* 0x0006a8000c1e1500 */
[----:B------:R-:W-:Y:S04]  /*75d0*/  STL [R1+0x364], R202 ;  /* 0x000364ca01007387 */ /* 0x000fe80000100800 */
[----:B0-----:R-:W2:Y:S01]  /*75e0*/  LDL R24, [R1+0x2d4] ;  /* 0x0002d40001187983 */ /* 0x001ea20000100800 */
[----:B---3--:R-:W-:-:S03]  /*75f0*/  IADD3 R6, P1, R5, R2, RZ ;  /* 0x0000000205067210 */ /* 0x008fc60007f3e0ff */
[----:B-1----:R-:W3:Y:S04]  /*7600*/  LDL.LU R5, [R1+0x2a4] ;  /* 0x0002a40001057983 */ /* 0x002ee80000300800 */
[----:B------:R-:W3:Y:S04]  /*7610*/  LDL.LU R4, [R1+0x204] ;  /* 0x0002040001047983 */ /* 0x000ee80000300800 */
[----:B------:R-:W3:Y:S04]  /*7620*/  LDL.LU R205, [R1+0x2a8] ;  /* 0x0002a80001cd7983 */ /* 0x000ee80000300800 */
[----:B------:R-:W3:Y:S04]  /*7630*/  LDL.LU R203, [R1+0x200] ;  /* 0x0002000001cb7983 */ /* 0x000ee80000300800 */
[----:B------:R-:W3:Y:S01]  /*7640*/  LDL.LU R10, [R1+0x208] ;  /* 0x00020800010a7983 */ /* 0x000ee20000300800 */
[----:B------:R-:W-:Y:S01]  /*7650*/  PRMT R21, RZ, 0x7610, R21 ;  /* 0x00007610ff157816 */ /* 0x000fe20000000015 */
[----:B------:R-:W-:-:S05]  /*7660*/  IMAD.X R7, R202, 0x1, R0, P1 ;  /* 0x00000001ca077824 */ /* 0x000fca00008e0600 */
[----:B------:R4:W3:Y:S01]  /*7670*/  @!P0 LDG.E.U16 R21, desc[UR24][R6.64] ;  /* 0x0000001806158981 */ /* 0x0008e2000c1e1500 */
[----:B------:R-:W-:Y:S02]  /*7680*/  PRMT R20, RZ, 0x7610, R20 ;  /* 0x00007610ff147816 */ /* 0x000fe40000000014 */
[----:B------:R-:W-:Y:S02]  /*7690*/  PRMT R18, RZ, 0x7610, R18 ;  /* 0x00007610ff127816 */ /* 0x000fe40000000012 */
[----:B------:R-:W-:Y:S02]  /*76a0*/  PRMT R17, RZ, 0x7610, R17 ;  /* 0x00007610ff117816 */ /* 0x000fe40000000011 */
[----:B----4-:R-:W-:-:S05]  /*76b0*/  IADD3 R6, P1, R174, R2, RZ ;  /* 0x00000002ae067210 */ /* 0x010fca0007f3e0ff */
[----:B--2---:R-:W-:-:S05]  /*76c0*/  IMAD.X R7, R204, 0x1, R0, P1 ;  /* 0x00000001cc077824 */ /* 0x004fca00008e0600 */
[----:B------:R0:W2:Y:S02]  /*76d0*/  @!P0 LDG.E.U16 R20, desc[UR24][R6.64] ;  /* 0x0000001806148981 */ /* 0x0000a4000c1e1500 */
[----:B0-----:R-:W-:-:S05]  /*76e0*/  IADD3 R6, P1, R176, R2, RZ ;  /* 0x00000002b0067210 */ /* 0x001fca0007f3e0ff */
[----:B------:R-:W-:Y:S01]  /*76f0*/  IMAD.X R7, R201, 0x1, R0, P1 ;  /* 0x00000001c9077824 */ /* 0x000fe200008e0600 */
[----:B------:R-:W-:Y:S04]  /*7700*/  STL [R1+0x368], R174 ;  /* 0x000368ae01007387 */ /* 0x000fe80000100800 */
[----:B------:R0:W4:Y:S04]  /*7710*/  @!P0 LDG.E.U16 R18, desc[UR24][R6.64] ;  /* 0x0000001806128981 */ /* 0x000128000c1e1500 */
[----:B------:R-:W-:Y:S01]  /*7720*/  STL [R1+0x36c], R204 ;  /* 0x00036ccc01007387 */ /* 0x000fe20000100800 */
[----:B0-----:R-:W-:-:S03]  /*7730*/  IADD3 R6, P1, R207, R2, RZ ;  /* 0x00000002cf067210 */ /* 0x001fc60007f3e0ff */
[----:B------:R-:W-:Y:S04]  /*7740*/  STL [R1+0x370], R176 ;  /* 0x000370b001007387 */ /* 0x000fe80000100800 */
[----:B------:R-:W-:Y:S01]  /*7750*/  STL [R1+0x374], R201 ;  /* 0x000374c901007387 */ /* 0x000fe20000100800 */
[----:B------:R-:W-:-:S03]  /*7760*/  IMAD.X R7, R206, 0x1, R0, P1 ;  /* 0x00000001ce077824 */ /* 0x000fc600008e0600 */
[----:B------:R-:W-:Y:S04]  /*7770*/  STL [R1+0x378], R207 ;  /* 0x000378cf01007387 */ /* 0x000fe80000100800 */
[----:B------:R-:W-:Y:S04]  /*7780*/  STL [R1+0x37c], R206 ;  /* 0x00037cce01007387 */ /* 0x000fe80000100800 */
[----:B------:R0:W4:Y:S01]  /*7790*/  @!P0 LDG.E.U16 R17, desc[UR24][R6.64] ;  /* 0x0000001806118981 */ /* 0x000122000c1e1500 */
[----:B------:R-:W-:-:S03]  /*77a0*/  PRMT R16, RZ, 0x7610, R16 ;  /* 0x00007610ff107816 */ /* 0x000fc60000000010 */
[----:B------:R1:W-:Y:S02]  /*77b0*/  STS.U16 [R25+UR6+0x8200], R15 ;  /* 0x0082000f19007988 */ /* 0x0003e40008000406 */
[----:B-1----:R-:W-:Y:S02]  /*77c0*/  PRMT R15, RZ, 0x7610, R15 ;  /* 0x00007610ff0f7816 */ /* 0x002fe4000000000f */
[----:B------:R-:W-:Y:S01]  /*77d0*/  PRMT R14, RZ, 0x7610, R14 ;  /* 0x00007610ff0e7816 */ /* 0x000fe2000000000e */
[----:B---3--:R-:W-:Y:S01]  /*77e0*/  STL [R1+0x380], R10 ;  /* 0x0003800a01007387 */ /* 0x008fe20000100800 */
[----:B0-----:R-:W-:-:S03]  /*77f0*/  IADD3 R6, P1, R10, R2, RZ ;  /* 0x000000020a067210 */ /* 0x001fc60007f3e0ff */
[----:B------:R-:W-:Y:S04]  /*7800*/  STL [R1+0x384], R200 ;  /* 0x000384c801007387 */ /* 0x000fe80000100800 */
[----:B------:R-:W3:Y:S04]  /*7810*/  LDL.LU R174, [R1+0x29c] ;  /* 0x00029c0001ae7983 */ /* 0x000ee80000300800 */
[----:B------:R-:W2:Y:S01]  /*7820*/  LDL.LU R202, [R1+0x2a0] ;  /* 0x0002a00001ca7983 */ /* 0x000ea20000300800 */
[----:B------:R-:W-:-:S05]  /*7830*/  IMAD.X R7, R200, 0x1, R0, P1 ;  /* 0x00000001c8077824 */ /* 0x000fca00008e0600 */
[----:B------:R0:W4:Y:S02]  /*7840*/  @!P0 LDG.E.U16 R16, desc[UR24][R6.64] ;  /* 0x0000001806108981 */ /* 0x000124000c1e1500 */
[----:B0-----:R-:W-:-:S05]  /*7850*/  IADD3 R6, P1, R205, R2, RZ ;  /* 0x00000002cd067210 */ /* 0x001fca0007f3e0ff */
[----:B------:R-:W-:-:S05]  /*7860*/  IMAD.X R7, R4, 0x1, R0, P1 ;  /* 0x0000000104077824 */ /* 0x000fca00008e0600 */
[----:B------:R0:W4:Y:S04]  /*7870*/  @!P0 LDG.E.U16 R15, desc[UR24][R6.64] ;  /* 0x00000018060f8981 */ /* 0x000128000c1e1500 */
[----:B------:R-:W-:Y:S01]  /*7880*/  STL [R1+0x388], R205 ;  /* 0x000388cd01007387 */ /* 0x000fe20000100800 */
[----:B0-----:R-:W-:-:S03]  /*7890*/  IADD3 R6, P1, R203, R2, RZ ;  /* 0x00000002cb067210 */ /* 0x001fc60007f3e0ff */
[----:B------:R-:W-:Y:S02]  /*78a0*/  STL [R1+0x38c], R4 ;  /* 0x00038c0401007387 */ /* 0x000fe40000100800 */
[----:B------:R-:W-:Y:S02]  /*78b0*/  IMAD.X R7, R199, 0x1, R0, P1 ;  /* 0x00000001c7077824 */ /* 0x000fe400008e0600 */
[----:B------:R-:W-:Y:S04]  /*78c0*/  STL [R1+0x390], R203 ;  /* 0x000390cb01007387 */ /* 0x000fe80000100800 */
[----:B------:R-:W-:Y:S04]  /*78d0*/  STL [R1+0x394], R199 ;  /* 0x000394c701007387 */ /* 0x000fe80000100800 */
[----:B------:R0:W-:Y:S04]  /*78e0*/  STL [R1+0x398], R5 ;  /* 0x0003980501007387 */ /* 0x0001e80000100800 */
[----:B------:R-:W-:Y:S04]  /*78f0*/  STL [R1+0x39c], R252 ;  /* 0x00039cfc01007387 */ /* 0x000fe80000100800 */
[----:B------:R1:W4:Y:S04]  /*7900*/  @!P0 LDG.E.U16 R14, desc[UR24][R6.64] ;  /* 0x00000018060e8981 */ /* 0x000328000c1e1500 */
[----:B------:R-:W-:Y:S04]  /*7910*/  STL [R1+0x3a0], R251 ;  /* 0x0003a0fb01007387 */ /* 0x000fe80000100800 */
[----:B------:R-:W-:Y:S01]  /*7920*/  STL [R1+0x3a4], R198 ;  /* 0x0003a4c601007387 */ /* 0x000fe20000100800 */
[----:B-1----:R-:W-:-:S03]  /*7930*/  IADD3 R6, P1, R5, R2, RZ ;  /* 0x0000000205067210 */ /* 0x002fc60007f3e0ff */
[----:B0-----:R-:W4:Y:S04]  /*7940*/  LDL R5, [R1+0x274] ;  /* 0x0002740001057983 */ /* 0x001f280000100800 */
[----:B------:R-:W4:Y:S04]  /*7950*/  LDL.LU R203, [R1+0x270] ;  /* 0x0002700001cb7983 */ /* 0x000f280000300800 */
        /* <DEDUP_REMOVED lines=8> */
[----:B------:R-:W4:Y:S01]  /*79e0*/  LDL.LU R204, [R1+0x298] ;  /* 0x0002980001cc7983 */ /* 0x000f220000300800 */
[----:B------:R-:W-:Y:S01]  /*79f0*/  PRMT R13, RZ, 0x7610, R13 ;  /* 0x00007610ff0d7816 */ /* 0x000fe2000000000d */
[----:B------:R-:W-:-:S05]  /*7a00*/  IMAD.X R7, R252, 0x1, R0, P1 ;  /* 0x00000001fc077824 */ /* 0x000fca00008e0600 */
[----:B------:R0:W4:Y:S01]  /*7a10*/  @!P0 LDG.E.U16 R13, desc[UR24][R6.64] ;  /* 0x00000018060d8981 */ /* 0x000122000c1e1500 */
[----:B------:R-:W-:Y:S02]  /*7a20*/  PRMT R12, RZ, 0x7610, R12 ;  /* 0x00007610ff0c7816 */ /* 0x000fe4000000000c */
[----:B0-----:R-:W-:-:S05]  /*7a30*/  IADD3 R6, P1, R251, R2, RZ ;  /* 0x00000002fb067210 */ /* 0x001fca0007f3e0ff */
[----:B------:R-:W-:-:S05]  /*7a40*/  IMAD.X R7, R198, 0x1, R0, P1 ;  /* 0x00000001c6077824 */ /* 0x000fca00008e0600 */
[----:B------:R2:W4:Y:S01]  /*7a50*/  @!P0 LDG.E.U16 R12, desc[UR24][R6.64] ;  /* 0x00000018060c8981 */ /* 0x000522000c1e1500 */
[----:B------:R-:W-:Y:S02]  /*7a60*/  PRMT R11, RZ, 0x7610, R11 ;  /* 0x00007610ff0b7816 */ /* 0x000fe4000000000b */
[----:B------:R-:W-:Y:S02]  /*7a70*/  PRMT R9, RZ, 0x7610, R9 ;  /* 0x00007610ff097816 */ /* 0x000fe40000000009 */
[----:B------:R-:W-:Y:S01]  /*7a80*/  PRMT R8, RZ, 0x7610, R8 ;  /* 0x00007610ff087816 */ /* 0x000fe20000000008 */
[----:B------:R0:W-:Y:S02]  /*7a90*/  STS.U16 [R25+UR6+0x8600], R19 ;  /* 0x0086001319007988 */ /* 0x0001e40008000406 */
[----:B0-----:R-:W-:Y:S02]  /*7aa0*/  PRMT R19, RZ, 0x7610, R19 ;  /* 0x00007610ff137816 */ /* 0x001fe40000000013 */
[----:B------:R-:W-:Y:S04]  /*7ab0*/  STS.U16 [R25+UR6+0x8a00], R22 ;  /* 0x008a001619007988 */ /* 0x000fe80008000406 */
[----:B------:R0:W-:Y:S02]  /*7ac0*/  STS.U16 [R25+UR6+0x8e00], R152 ;  /* 0x008e009819007988 */ /* 0x0001e40008000406 */
[----:B0-----:R-:W-:-:S02]  /*7ad0*/  PRMT R152, RZ, 0x7610, R152 ;  /* 0x00007610ff987816 */ /* 0x001fc40000000098 */
[----:B------:R-:W-:Y:S02]  /*7ae0*/  PRMT R172, RZ, 0x7610, R172 ;  /* 0x00007610ffac7816 */ /* 0x000fe400000000ac */
[----:B------:R-:W-:Y:S02]  /*7af0*/  PRMT R22, RZ, 0x7610, R22 ;  /* 0x00007610ff167816 */ /* 0x000fe40000000016 */
[----:B------:R-:W-:Y:S02]  /*7b00*/  PRMT R171, RZ, 0x7610, R171 ;  /* 0x00007610ffab7816 */ /* 0x000fe400000000ab */
[----:B------:R-:W-:Y:S02]  /*7b10*/  PRMT R170, RZ, 0x7610, R170 ;  /* 0x00007610ffaa7816 */ /* 0x000fe400000000aa */
[----:B------:R-:W-:Y:S02]  /*7b20*/  PRMT R169, RZ, 0x7610, R169 ;  /* 0x00007610ffa97816 */ /* 0x000fe400000000a9 */
[----:B------:R-:W-:-:S02]  /*7b30*/  PRMT R168, RZ, 0x7610, R168 ;  /* 0x00007610ffa87816 */ /* 0x000fc400000000a8 */
[----:B--2---:R-:W-:-:S05]  /*7b40*/  IADD3 R6, P1, R202, R2, RZ ;  /* 0x00000002ca067210 */ /* 0x004fca0007f3e0ff */
[----:B------:R-:W-:-:S05]  /*7b50*/  IMAD.X R7, R250, 0x1, R0, P1 ;  /* 0x00000001fa077824 */ /* 0x000fca00008e0600 */
[----:B------:R0:W2:Y:S02]  /*7b60*/  @!P0 LDG.E.U16 R11, desc[UR24][R6.64] ;  /* 0x00000018060b8981 */ /* 0x0000a4000c1e1500 */
[----:B0-----:R-:W-:-:S05]  /*7b70*/  IADD3 R6, P1, R249, R2, RZ ;  /* 0x00000002f9067210 */ /* 0x001fca0007f3e0ff */
[----:B------:R-:W-:-:S05]  /*7b80*/  IMAD.X R7, R197, 0x1, R0, P1 ;  /* 0x00000001c5077824 */ /* 0x000fca00008e0600 */
[----:B------:R3:W2:Y:S02]  /*7b90*/  @!P0 LDG.E.U16 R9, desc[UR24][R6.64] ;  /* 0x0000001806098981 */ /* 0x0006a4000c1e1500 */
[----:B---3--:R-:W-:-:S05]  /*7ba0*/  IADD3 R6, P1, R174, R2, RZ ;  /* 0x00000002ae067210 */ /* 0x008fca0007f3e0ff */
[----:B------:R-:W-:-:S05]  /*7bb0*/  IMAD.X R7, R248, 0x1, R0, P1 ;  /* 0x00000001f8077824 */ /* 0x000fca00008e0600 */
[----:B------:R0:W3:Y:S02]  /*7bc0*/  @!P0 LDG.E.U16 R8, desc[UR24][R6.64] ;  /* 0x0000001806088981 */ /* 0x0000e4000c1e1500 */
[----:B0-----:R-:W-:-:S05]  /*7bd0*/  IADD3 R6, P1, R247, R2, RZ ;  /* 0x00000002f7067210 */ /* 0x001fca0007f3e0ff */
[----:B------:R-:W-:-:S05]  /*7be0*/  IMAD.X R7, R196, 0x1, R0, P1 ;  /* 0x00000001c4077824 */ /* 0x000fca00008e0600 */
[----:B------:R4:W2:Y:S02]  /*7bf0*/  @!P0 LDG.E.U16 R19, desc[UR24][R6.64] ;  /* 0x0000001806138981 */ /* 0x0008a4000c1e1500 */
[----:B----4-:R-:W-:-:S05]  /*7c00*/  IADD3 R6, P1, R204, R2, RZ ;  /* 0x00000002cc067210 */ /* 0x010fca0007f3e0ff */
[----:B------:R-:W-:-:S05]  /*7c10*/  IMAD.X R7, R246, 0x1, R0, P1 ;  /* 0x00000001f6077824 */ /* 0x000fca00008e0600 */
[----:B------:R0:W4:Y:S02]  /*7c20*/  @!P0 LDG.E.U16 R152, desc[UR24][R6.64] ;  /* 0x0000001806988981 */ /* 0x000124000c1e1500 */
[----:B0-----:R-:W-:-:S05]  /*7c30*/  IADD3 R6, P1, R245, R2, RZ ;  /* 0x00000002f5067210 */ /* 0x001fca0007f3e0ff */
[----:B------:R-:W-:-:S05]  /*7c40*/  IMAD.X R7, R195, 0x1, R0, P1 ;  /* 0x00000001c3077824 */ /* 0x000fca00008e0600 */
[----:B------:R0:W3:Y:S02]  /*7c50*/  @!P0 LDG.E.U16 R172, desc[UR24][R6.64] ;  /* 0x0000001806ac8981 */ /* 0x0000e4000c1e1500 */
[----:B0-----:R-:W-:-:S05]  /*7c60*/  IADD3 R6, P1, R176, R2, RZ ;  /* 0x00000002b0067210 */ /* 0x001fca0007f3e0ff */
[----:B------:R-:W-:-:S05]  /*7c70*/  IMAD.X R7, R244, 0x1, R0, P1 ;  /* 0x00000001f4077824 */ /* 0x000fca00008e0600 */
[----:B------:R0:W2:Y:S02]  /*7c80*/  @!P0 LDG.E.U16 R22, desc[UR24][R6.64] ;  /* 0x0000001806168981 */ /* 0x0000a4000c1e1500 */
[----:B0-----:R-:W-:-:S05]  /*7c90*/  IADD3 R6, P1, R243, R2, RZ ;  /* 0x00000002f3067210 */ /* 0x001fca0007f3e0ff */
[----:B------:R-:W-:-:S05]  /*7ca0*/  IMAD.X R7, R194, 0x1, R0, P1 ;  /* 0x00000001c2077824 */ /* 0x000fca00008e0600 */
[----:B------:R0:W3:Y:S02]  /*7cb0*/  @!P0 LDG.E.U16 R171, desc[UR24][R6.64] ;  /* 0x0000001806ab8981 */ /* 0x0000e4000c1e1500 */
[----:B0-----:R-:W-:-:S05]  /*7cc0*/  IADD3 R6, P1, R206, R2, RZ ;  /* 0x00000002ce067210 */ /* 0x001fca0007f3e0ff */
[----:B------:R-:W-:-:S05]  /*7cd0*/  IMAD.X R7, R242, 0x1, R0, P1 ;  /* 0x00000001f2077824 */ /* 0x000fca00008e0600 */
[----:B------:R0:W3:Y:S02]  /*7ce0*/  @!P0 LDG.E.U16 R170, desc[UR24][R6.64] ;  /* 0x0000001806aa8981 */ /* 0x0000e4000c1e1500 */
[----:B0-----:R-:W-:-:S05]  /*7cf0*/  IADD3 R6, P1, R241, R2, RZ ;  /* 0x00000002f1067210 */ /* 0x001fca0007f3e0ff */
[----:B------:R-:W-:-:S05]  /*7d00*/  IMAD.X R7, R193, 0x1, R0, P1 ;  /* 0x00000001c1077824 */ /* 0x000fca00008e0600 */
[----:B------:R0:W3:Y:S02]  /*7d10*/  @!P0 LDG.E.U16 R169, desc[UR24][R6.64] ;  /* 0x0000001806a98981 */ /* 0x0000e4000c1e1500 */
[----:B0-----:R-:W-:-:S05]  /*7d20*/  IADD3 R6, P1, R201, R2, RZ ;  /* 0x00000002c9067210 */ /* 0x001fca0007f3e0ff */
[----:B------:R-:W-:Y:S01]  /*7d30*/  IMAD.X R7, R240, 0x1, R0, P1 ;  /* 0x00000001f0077824 */ /* 0x000fe200008e0600 */
[----:B------:R-:W-:Y:S04]  /*7d40*/  STS.U16 [R24+UR6+0x8300], R154 ;  /* 0x0083009a18007988 */ /* 0x000fe80008000406 */
[----:B------:R0:W3:Y:S04]  /*7d50*/  @!P0 LDG.E.U16 R168, desc[UR24][R6.64] ;  /* 0x0000001806a88981 */ /* 0x0000e8000c1e1500 */
[----:B------:R-:W-:Y:S04]  /*7d60*/  STS.U16 [R24+UR6+0x8700], R156 ;  /* 0x0087009c18007988 */ /* 0x000fe80008000406 */
[----:B------:R-:W-:Y:S01]  /*7d70*/  STS.U16 [R24+UR6+0x8b00], R158 ;  /* 0x008b009e18007988 */ /* 0x000fe20008000406 */
[----:B0-----:R-:W-:-:S03]  /*7d80*/  IADD3 R6, P1, R207, R2, RZ ;  /* 0x00000002cf067210 */ /* 0x001fc60007f3e0ff */
[----:B------:R-:W-:Y:S04]  /*7d90*/  STS.U16 [R24+UR6+0x8f00], R160 ;  /* 0x008f00a018007988 */ /* 0x000fe80008000406 */
[----:B------:R0:W-:Y:S01]  /*7da0*/  STS.U16 [R3+UR6+0x600], R167 ;  /* 0x000600a703007988 */ /* 0x0001e20008000406 */
[----:B------:R-:W-:Y:S01]  /*7db0*/  IMAD.X R7, R239, 0x1, R0, P1 ;  /* 0x00000001ef077824 */ /* 0x000fe200008e0600 */
[----:B0-----:R-:W-:Y:S02]  /*7dc0*/  PRMT R167, RZ, 0x7610, R167 ;  /* 0x00007610ffa77816 */ /* 0x001fe400000000a7 */
[----:B------:R0:W-:Y:S04]  /*7dd0*/  STS.U16 [R3+UR6+0x400], R166 ;  /* 0x000400a603007988 */ /* 0x0001e80008000406 */
[----:B------:R1:W3:Y:S01]  /*7de0*/  @!P0 LDG.E.U16 R167, desc[UR24][R6.64] ;  /* 0x0000001806a78981 */ /* 0x0002e2000c1e1500 */
[----:B0-----:R-:W-:-:S02]  /*7df0*/  PRMT R166, RZ, 0x7610, R166 ;  /* 0x00007610ffa67816 */ /* 0x001fc400000000a6 */
[----:B-1----:R-:W-:-:S05]  /*7e00*/  IADD3 R6, P1, R238, R2, RZ ;  /* 0x00000002ee067210 */ /* 0x002fca0007f3e0ff */
[----:B------:R-:W-:Y:S01]  /*7e10*/  IMAD.X R7, R192, 0x1, R0, P1 ;  /* 0x00000001c0077824 */ /* 0x000fe200008e0600 */
[----:B------:R0:W-:Y:S04]  /*7e20*/  STS.U16 [R3+UR6+0x200], R165 ;  /* 0x000200a503007988 */ /* 0x0001e80008000406 */
[----:B------:R1:W3:Y:S01]  /*7e30*/  @!P0 LDG.E.U16 R166, desc[UR24][R6.64] ;  /* 0x0000001806a68981 */ /* 0x0002e2000c1e1500 */
[----:B0-----:R-:W-:Y:S02]  /*7e40*/  PRMT R165, RZ, 0x7610, R165 ;  /* 0x00007610ffa57816 */ /* 0x001fe400000000a5 */
        /* <DEDUP_REMOVED lines=12> */
[----:B------:R0:W-:Y:S04]  /*7f10*/  STS.U16 [R3+UR6], R162 ;  /* 0x000000a203007988 */ /* 0x0001e80008000406 */
        /* <DEDUP_REMOVED lines=8> */
[----:B------:R-:W-:-:S05]  /*7fa0*/  IMAD.X R7, R233, 0x1, R0, P1 ;  /* 0x00000001e9077824 */ /* 0x000fca00008e0600 */
[----:B------:R0:W3:Y:S01]  /*7fb0*/  @!P0 LDG.E.U16 R161, desc[UR24][R6.64] ;  /* 0x0000001806a18981 */ /* 0x0000e2000c1e1500 */
[----:B------:R-:W-:Y:S02]  /*7fc0*/  PRMT R160, RZ, 0x7610, R160 ;  /* 0x00007610ffa07816 */ /* 0x000fe400000000a0 */
[----:B0-----:R-:W-:-:S05]  /*7fd0*/  IADD3 R6, P1, R232, R2, RZ ;  /* 0x00000002e8067210 */ /* 0x001fca0007f3e0ff */
[----:B------:R-:W-:Y:S01]  /*7fe0*/  IMAD.X R7, R189, 0x1, R0, P1 ;  /* 0x00000001bd077824 */ /* 0x000fe200008e0600 */
[----:B------:R0:W-:Y:S04]  /*7ff0*/  STS.U16 [R3+UR6+0xe00], R159 ;  /* 0x000e009f03007988 */ /* 0x0001e80008000406 */
[----:B------:R1:W3:Y:S01]  /*8000*/  @!P0 LDG.E.U16 R160, desc[UR24][R6.64] ;  /* 0x0000001806a08981 */ /* 0x0002e2000c1e1500 */
[----:B0-----:R-:W-:Y:S02]  /*8010*/  PRMT R159, RZ, 0x7610, R159 ;  /* 0x00007610ff9f7816 */ /* 0x001fe4000000009f */
[----:B-1----:R-:W-:-:S05]  /*8020*/  IADD3 R6, P1, R4, R2, RZ ;  /* 0x0000000204067210 */ /* 0x002fca0007f3e0ff */
[----:B------:R-:W-:Y:S01]  /*8030*/  IMAD.X R7, R231, 0x1, R0, P1 ;  /* 0x00000001e7077824 */ /* 0x000fe200008e0600 */
[----:B------:R-:W-:Y:S04]  /*8040*/  STL [R1+0x3a8], R202 ;  /* 0x0003a8ca01007387 */ /* 0x000fe80000100800 */
[----:B------:R0:W3:Y:S01]  /*8050*/  @!P0 LDG.E.U16 R159, desc[UR24][R6.64] ;  /* 0x00000018069f8981 */ /* 0x0000e2000c1e1500 */
[----:B------:R-:W-:-:S03]  /*8060*/  PRMT R158, RZ, 0x7610, R158 ;  /* 0x00007610ff9e7816 */ /* 0x000fc6000000009e */
[----:B------:R-:W-:Y:S01]  /*8070*/  STL [R1+0x3ac], R250 ;  /* 0x0003acfa01007387 */ /* 0x000fe20000100800 */
[----:B0-----:R-:W-:-:S03]  /*8080*/  IADD3 R6, P1, R230, R2, RZ ;  /* 0x00000002e6067210 */ /* 0x001fc60007f3e0ff */
[----:B------:R0:W-:Y:S02]  /*8090*/  STL [R1+0x3b0], R249 ;  /* 0x0003b0f901007387 */ /* 0x0001e40000100800 */
[----:B------:R-:W-:Y:S02]  /*80a0*/  IMAD.X R7, R188, 0x1, R0, P1 ;  /* 0x00000001bc077824 */ /* 0x000fe400008e0600 */
[----:B------:R-:W3:Y:S04]  /*80b0*/  LDL.LU R24, [R1+0x24c] ;  /* 0x00024c0001187983 */ /* 0x000ee80000300800 */
[----:B------:R1:W3:Y:S04]  /*80c0*/  @!P0 LDG.E.U16 R158, desc[UR24][R6.64] ;  /* 0x00000018069e8981 */ /* 0x0002e8000c1e1500 */
[----:B0-----:R-:W3:Y:S04]  /*80d0*/  LDL.LU R249, [R1+0x250] ;  /* 0x0002500001f97983 */ /* 0x001ee80000300800 */
[----:B------:R-:W3:Y:S04]  /*80e0*/  LDL.LU R250, [R1+0x254] ;  /* 0x0002540001fa7983 */ /* 0x000ee80000300800 */
[----:B------:R-:W3:Y:S01]  /*80f0*/  LDL.LU R202, [R1+0x258] ;  /* 0x0002580001ca7983 */ /* 0x000ee20000300800 */
[----:B-1----:R-:W-:-:S03]  /*8100*/  IADD3 R6, P1, R5, R2, RZ ;  /* 0x0000000205067210 */ /* 0x002fc60007f3e0ff */
[----:B------:R-:W3:Y:S04]  /*8110*/  LDL.LU R198, [R1+0x25c] ;  /* 0x00025c0001c67983 */ /* 0x000ee80000300800 */
[----:B------:R-:W3:Y:S04]  /*8120*/  LDL.LU R251, [R1+0x260] ;  /* 0x0002600001fb7983 */ /* 0x000ee80000300800 */
[----:B------:R-:W3:Y:S04]  /*8130*/  LDL.LU R252, [R1+0x264] ;  /* 0x0002640001fc7983 */ /* 0x000ee80000300800 */
[----:B------:R-:W3:Y:S04]  /*8140*/  LDL.LU R5, [R1+0x268] ;  /* 0x0002680001057983 */ /* 0x000ee80000300800 */
[----:B------:R-:W3:Y:S01]  /*8150*/  LDL.LU R199, [R1+0x26c] ;  /* 0x00026c0001c77983 */ /* 0x000ee20000300800 */
[----:B------:R-:W-:-:S03]  /*8160*/  IMAD.X R7, R229, 0x1, R0, P1 ;  /* 0x00000001e5077824 */ /* 0x000fc600008e0600 */
[----:B------:R0:W-:Y:S02]  /*8170*/  STS.U16 [R3+UR6+0x1000], R157 ;  /* 0x0010009d03007988 */ /* 0x0001e40008000406 */
[----:B0-----:R-:W-:-:S06]  /*8180*/  PRMT R157, RZ, 0x7610, R157 ;  /* 0x00007610ff9d7816 */ /* 0x001fcc000000009d */
        /* <DEDUP_REMOVED lines=15> */
[----:B0-----:R-:W-:-:S03]  /*8280*/  PRMT R153, RZ, 0x7610, R153 ;  /* 0x00007610ff997816 */ /* 0x001fc60000000099 */
[----:B----4-:R0:W-:Y:S02]  /*8290*/  STS.U16 [R3+UR6+0x3200], R152 ;  /* 0x0032009803007988 */ /* 0x0101e40008000406 */
[----:B0-----:R-:W-:Y:S02]  /*82a0*/  PRMT R152, RZ, 0x7610, R152 ;  /* 0x00007610ff987816 */ /* 0x001fe40000000098 */
[----:B------:R0:W-:Y:S02]  /*82b0*/  STS.U16 [R3+UR6+0x1600], R23 ;  /* 0x0016001703007988 */ /* 0x0001e40008000406 */
[----:B0-----:R-:W-:Y:S02]  /*82c0*/  PRMT R23, RZ, 0x7610, R23 ;  /* 0x00007610ff177816 */ /* 0x001fe40000000017 */
[----:B--2---:R0:W-:Y:S02]  /*82d0*/  STS.U16 [R3+UR6+0x3600], R22 ;  /* 0x0036001603007988 */ /* 0x0041e40008000406 */
[----:B0-----:R-:W-:-:S02]  /*82e0*/  PRMT R22, RZ, 0x7610, R22 ;  /* 0x00007610ff167816 */ /* 0x001fc40000000016 */
[----:B------:R0:W-:Y:S02]  /*82f0*/  STS.U16 [R3+UR6+0x1800], R21 ;  /* 0x0018001503007988 */ /* 0x0001e40008000406 */
[----:B0-----:R-:W-:Y:S02]  /*8300*/  PRMT R21, RZ, 0x7610, R21 ;  /* 0x00007610ff157816 */ /* 0x001fe40000000015 */
[----:B------:R0:W-:Y:S02]  /*8310*/  STS.U16 [R3+UR6+0x1a00], R20 ;  /* 0x001a001403007988 */ /* 0x0001e40008000406 */
[----:B0-----:R-:W-:Y:S02]  /*8320*/  PRMT R20, RZ, 0x7610, R20 ;  /* 0x00007610ff147816 */ /* 0x001fe40000000014 */
[----:B------:R0:W-:Y:S02]  /*8330*/  STS.U16 [R3+UR6+0x3000], R19 ;  /* 0x0030001303007988 */ /* 0x0001e40008000406 */
[----:B0-----:R-:W-:-:S02]  /*8340*/  PRMT R19, RZ, 0x7610, R19 ;  /* 0x00007610ff137816 */ /* 0x001fc40000000013 */
[----:B------:R0:W-:Y:S02]  /*8350*/  STS.U16 [R3+UR6+0x1c00], R18 ;  /* 0x001c001203007988 */ /* 0x0001e40008000406 */
[----:B0-----:R-:W-:Y:S02]  /*8360*/  PRMT R18, RZ, 0x7610, R18 ;  /* 0x00007610ff127816 */ /* 0x001fe40000000012 */
[----:B------:R0:W-:Y:S02]  /*8370*/  STS.U16 [R3+UR6+0x1e00], R17 ;  /* 0x001e001103007988 */ /* 0x0001e40008000406 */
[----:B0-----:R-:W-:Y:S02]  /*8380*/  PRMT R17, RZ, 0x7610, R17 ;  /* 0x00007610ff117816 */ /* 0x001fe40000000011 */
[----:B------:R0:W-:Y:S02]  /*8390*/  STS.U16 [R3+UR6+0x2000], R16 ;  /* 0x0020001003007988 */ /* 0x0001e40008000406 */
[----:B0-----:R-:W-:-:S02]  /*83a0*/  PRMT R16, RZ, 0x7610, R16 ;  /* 0x00007610ff107816 */ /* 0x001fc40000000010 */
[----:B------:R0:W-:Y:S01]  /*83b0*/  STS.U16 [R3+UR6+0x2200], R15 ;  /* 0x0022000f03007988 */ /* 0x0001e20008000406 */
[----:B---3--:R-:W-:-:S05]  /*83c0*/  IADD3 R6, P1, R199, R2, RZ ;  /* 0x00000002c7067210 */ /* 0x008fca0007f3e0ff */
[----:B------:R-:W-:-:S05]  /*83d0*/  IMAD.X R7, R225, 0x1, R0, P1 ;  /* 0x00000001e1077824 */ /* 0x000fca00008e0600 */
[----:B------:R1:W2:Y:S02]  /*83e0*/  @!P0 LDG.E.U16 R153, desc[UR24][R6.64] ;  /* 0x0000001806998981 */ /* 0x0002a4000c1e1500 */
[----:B-1----:R-:W-:-:S05]  /*83f0*/  IADD3 R6, P1, R224, R2, RZ ;  /* 0x00000002e0067210 */ /* 0x002fca0007f3e0ff */
[----:B------:R-:W-:-:S05]  /*8400*/  IMAD.X R7, R185, 0x1, R0, P1 ;  /* 0x00000001b9077824 */ /* 0x000fca00008e0600 */
[----:B------:R1:W3:Y:S02]  /*8410*/  @!P0 LDG.E.U16 R152, desc[UR24][R6.64] ;  /* 0x0000001806988981 */ /* 0x0002e4000c1e1500 */
[----:B-1----:R-:W-:-:S05]  /*8420*/  IADD3 R6, P1, R5, R2, RZ ;  /* 0x0000000205067210 */ /* 0x002fca0007f3e0ff */
[----:B------:R-:W-:-:S05]  /*8430*/  IMAD.X R7, R223, 0x1, R0, P1 ;  /* 0x00000001df077824 */ /* 0x000fca00008e0600 */
[----:B------:R1:W4:Y:S02]  /*8440*/  @!P0 LDG.E.U16 R23, desc[UR24][R6.64] ;  /* 0x0000001806178981 */ /* 0x000324000c1e1500 */
        /* <DEDUP_REMOVED lines=20> */
[----:B------:R1:W4:Y:S01]  /*8590*/  @!P0 LDG.E.U16 R16, desc[UR24][R6.64] ;  /* 0x0000001806108981 */ /* 0x000322000c1e1500 */
[----:B0-----:R-:W-:Y:S02]  /*85a0*/  PRMT R15, RZ, 0x7610, R15 ;  /* 0x00007610ff0f7816 */ /* 0x001fe4000000000f */
[----:B-1----:R-:W-:-:S05]  /*85b0*/  IADD3 R6, P1, R202, R2, RZ ;  /* 0x00000002ca067210 */ /* 0x002fca0007f3e0ff */
[----:B------:R-:W-:Y:S01]  /*85c0*/  IMAD.X R7, R215, 0x1, R0, P1 ;  /* 0x00000001d7077824 */ /* 0x000fe200008e0600 */
[----:B------:R0:W-:Y:S04]  /*85d0*/  STS.U16 [R3+UR6+0x2400], R14 ;  /* 0x0024000e03007988 */ /* 0x0001e80008000406 */
        /* <DEDUP_REMOVED lines=28> */
[----:B------:R-:W-:-:S05]  /*87a0*/  IMAD.X R7, R209, 0x1, R0, P1 ;  /* 0x00000001d1077824 */ /* 0x000fca00008e0600 */
[----:B------:R0:W4:Y:S02]  /*87b0*/  @!P0 LDG.E.U16 R8, desc[UR24][R6.64] ;  /* 0x0000001806088981 */ /* 0x000124000c1e1500 */
[----:B0-----:R-:W-:Y:S02]  /*87c0*/  IMAD.MOV.U32 R7, RZ, RZ, R24 ;  /* 0x000000ffff077224 */ /* 0x001fe400078e0018 */
[----:B------:R-:W4:Y:S04]  /*87d0*/  LDL.LU.64 R24, [R1] ;  /* 0x0000000001187983 */ /* 0x000f280000300a00 */
[----:B------:R-:W4:Y:S04]  /*87e0*/  LDL.LU.64 R26, [R1+0x8] ;  /* 0x00000800011a7983 */ /* 0x000f280000300a00 */
        /* <DEDUP_REMOVED lines=62> */
[----:B------:R-:W-:Y:S04]  /*8bd0*/  STS.U16 [R3+UR6+0x3400], R172 ;  /* 0x003400ac03007988 */ /* 0x000fe80008000406 */
        /* <DEDUP_REMOVED lines=19> */
[----:B--2---:R-:W-:Y:S04]  /*8d10*/  STS.U16 [R3+UR6+0x5c00], R153 ;  /* 0x005c009903007988 */ /* 0x004fe80008000406 */
[----:B---3--:R-:W-:Y:S04]  /*8d20*/  STS.U16 [R3+UR6+0x5e00], R152 ;  /* 0x005e009803007988 */ /* 0x008fe80008000406 */
[----:B----4-:R0:W-:Y:S04]  /*8d30*/  STS.U16 [R3+UR6+0x6000], R23 ;  /* 0x0060001703007988 */ /* 0x0101e80008000406 */
[----:B------:R1:W-:Y:S04]  /*8d40*/  STS.U16 [R3+UR6+0x6200], R22 ;  /* 0x0062001603007988 */ /* 0x0003e80008000406 */
[----:B------:R2:W-:Y:S04]  /*8d50*/  STS.U16 [R3+UR6+0x6400], R21 ;  /* 0x0064001503007988 */ /* 0x0005e80008000406 */
[----:B------:R3:W-:Y:S04]  /*8d60*/  STS.U16 [R3+UR6+0x6600], R20 ;  /* 0x0066001403007988 */ /* 0x0007e80008000406 */
[----:B------:R-:W-:Y:S04]  /*8d70*/  STS.U16 [R3+UR6+0x6800], R19 ;  /* 0x0068001303007988 */ /* 0x000fe80008000406 */
[----:B------:R-:W-:Y:S04]  /*8d80*/  STS.U16 [R3+UR6+0x6a00], R18 ;  /* 0x006a001203007988 */ /* 0x000fe80008000406 */
[----:B------:R-:W-:Y:S04]  /*8d90*/  STS.U16 [R3+UR6+0x6c00], R17 ;  /* 0x006c001103007988 */ /* 0x000fe80008000406 */
[----:B------:R-:W-:Y:S04]  /*8da0*/  STS.U16 [R3+UR6+0x6e00], R16 ;  /* 0x006e001003007988 */ /* 0x000fe80008000406 */
[----:B------:R4:W-:Y:S04]  /*8db0*/  STS.U16 [R3+UR6+0x7000], R15 ;  /* 0x0070000f03007988 */ /* 0x0009e80008000406 */
[----:B------:R4:W-:Y:S04]  /*8dc0*/  STS.U16 [R3+UR6+0x7200], R14 ;  /* 0x0072000e03007988 */ /* 0x0009e80008000406 */
[----:B------:R-:W-:Y:S04]  /*8dd0*/  STS.U16 [R3+UR6+0x7400], R13 ;  /* 0x0074000d03007988 */ /* 0x000fe80008000406 */
[----:B------:R-:W-:Y:S04]  /*8de0*/  STS.U16 [R3+UR6+0x7600], R12 ;  /* 0x0076000c03007988 */ /* 0x000fe80008000406 */
[----:B------:R-:W-:Y:S04]  /*8df0*/  STS.U16 [R3+UR6+0x7800], R11 ;  /* 0x0078000b03007988 */ /* 0x000fe80008000406 */
[----:B------:R-:W-:Y:S04]  /*8e00*/  STS.U16 [R3+UR6+0x7a00], R9 ;  /* 0x007a000903007988 */ /* 0x000fe80008000406 */
[----:B------:R-:W-:Y:S01]  /*8e10*/  STS.U16 [R3+UR6+0x7c00], R8 ;  /* 0x007c000803007988 */ /* 0x000fe20008000406 */
[----:B------:R0:W-:Y:S06]  /*8e20*/  MEMBAR.ALL.CTA ;  /* 0x0000000000007992 */ /* 0x0001ec0000008000 */
[----:B0-----:R-:W0:Y:S01]  /*8e30*/  FENCE.VIEW.ASYNC.S ;  /* 0x00000000000073c6 */ /* 0x001e220000000000 */
[----:B------:R-:W-:-:S04]  /*8e40*/  USHF.L.U32 UR4, UR26, 0x6, URZ ;  /* 0x000000061a047899 */ /* 0x000fc8000800063f */
[----:B------:R-:W-:Y:S01]  /*8e50*/  ULOP3.LUT UR4, UR4, 0x100, URZ, 0xc0, !UPT ;  /* 0x0000010004047892 */ /* 0x000fe2000f8ec03f */
[----:B0-----:R-:W-:Y:S03]  /*8e60*/  BAR.SYNC.DEFER_BLOCKING 0x0 ;  /* 0x0000000000007b1d */ /* 0x001fe60000010000 */
[----:B------:R-:W-:-:S04]  /*8e70*/  ULEA.HI UR4, UR28, UR4, URZ, 0x1c ;  /* 0x000000041c047291 */ /* 0x000fc8000f8fe03f */
[----:B------:R-:W-:Y:S01]  /*8e80*/  ULOP3.LUT UR4, UR4, 0x3fff, URZ, 0xc0, !UPT ;  /* 0x00003fff04047892 */ /* 0x000fe2000f8ec03f */
[----:B------:R-:W-:Y:S01]  /*8e90*/  UMOV UR23, 0x80000020 ;  /* 0x8000002000177882 */ /* 0x000fe20000000000 */
[----:B------:R-:W-:-:S05]  /*8ea0*/  UMOV UR21, 0x40000040 ;  /* 0x4000004000157882 */ /* 0x000fca0000000000 */
[----:B------:R-:W-:Y:S01]  /*8eb0*/  UMOV UR20, UR4 ;  /* 0x0000000400147c82 */ /* 0x000fe20008000000 */
[----:B------:R-:W-:-:S06]  /*8ec0*/  WARPGROUP.ARRIVE ;  /* 0x00000000000079c5 */ /* 0x000fcc0000000000 */
[----:B------:R-:W-:Y:S01]  /*8ed0*/  HGMMA.64x256x16.F32 R24, gdesc[UR20].tnspA, R24, gsb0 ;  /* 0x23e00000141879f0 */ /* 0x000fe20008000818 */
[----:B------:R-:W-:Y:S01]  /*8ee0*/  UMOV UR8, 0x80 ;  /* 0x0000008000087882 */ /* 0x000fe20000000000 */
[----:B------:R-:W-:Y:S01]  /*8ef0*/  UMOV UR9, 0x40000040 ;  /* 0x4000004000097882 */ /* 0x000fe20000000000 */
[----:B------:R-:W-:Y:S02]  /*8f00*/  UMOV UR5, URZ ;  /* 0x0000003f00057c82 */ /* 0x000fe40008000000 */
[----:B------:R-:W-:Y:S01]  /*8f10*/  UIADD3.64 UR8, UR4, UR8, URZ ;  /* 0x0000000804087297 */ /* 0x000fe2000fffe03f */
[----:B------:R-:W-:Y:S02]  /*8f20*/  WARPGROUP.DEPBAR.LE gsb0, 0x0 ;  /* 0x00008000000079c5 */ /* 0x000fe40000010000 */
[----:B------:R-:W-:-:S15]  /*8f30*/  WARPGROUP.ARRIVE ;  /* 0x00000000000079c5 */ /* 0x000fde0000000000 */
[----:B------:R-:W-:-:S05]  /*8f40*/  NOP ;  /* 0x0000000000007918 */ /* 0x000fca0000000000 */
[----:B------:R-:W-:Y:S01]  /*8f50*/  HGMMA.64x256x16.F32 R24, gdesc[UR8].tnspA, R24, gsb0 ;  /* 0x23e00000081879f0 */ /* 0x000fe20008000818 */
[----:B------:R-:W-:Y:S02]  /*8f60*/  IMAD.MOV.U32 R6, RZ, RZ, R7 ;  /* 0x000000ffff067224 */ /* 0x000fe400078e0007 */
[----:B------:R-:W-:Y:S02]  /*8f70*/  IMAD.MOV.U32 R7, RZ, RZ, R209 ;  /* 0x000000ffff077224 */ /* 0x000fe400078e00d1 */
[----:B------:R-:W-:-:S04]  /*8f80*/  IMAD.WIDE R6, R175, 0x2, R6 ;  /* 0x00000002af067825 */ /* 0x000fc800078e0206 */
[----:B------:R-:W-:Y:S01]  /*8f90*/  IMAD.MOV.U32 R209, RZ, RZ, R7 ;  /* 0x000000ffffd17224 */ /* 0x000fe200078e0007 */
[----:B------:R-:W-:Y:S02]  /*8fa0*/  WARPGROUP.DEPBAR.LE gsb0, 0x0 ;  /* 0x00008000000079c5 */ /* 0x000fe40000010000 */
[----:B------:R-:W-:Y:S04]  /*8fb0*/  STL.64 [R1], R24 ;  /* 0x0000001801007387 */ /* 0x000fe80000100a00 */
        /* <DEDUP_REMOVED lines=61> */
[----:B------:R-:W-:-:S03]  /*9390*/  IMAD.MOV.U32 R23, RZ, RZ, R147 ;  /* 0x000000ffff177224 */ /* 0x000fc600078e0093 */
[----:B------:R-:W-:Y:S01]  /*93a0*/  STL.64 [R1+0x1f0], R148 ;  /* 0x0001f09401007387 */ /* 0x000fe20000100a00 */
[----:B-1----:R-:W-:-:S03]  /*93b0*/  IMAD.MOV.U32 R22, RZ, RZ, R146 ;  /* 0x000000ffff167224 */ /* 0x002fc600078e0092 */
[----:B------:R0:W-:Y:S01]  /*93c0*/  STL.64 [R1+0x1f8], R150 ;  /* 0x0001f89601007387 */ /* 0x0001e20000100a00 */
[----:B--2---:R-:W-:Y:S02]  /*93d0*/  IMAD.MOV.U32 R21, RZ, RZ, R145 ;  /* 0x000000ffff157224 */ /* 0x004fe400078e0091 */
[----:B---3--:R-:W-:Y:S02]  /*93e0*/  IMAD.MOV.U32 R20, RZ, RZ, R144 ;  /* 0x000000ffff147224 */ /* 0x008fe400078e0090 */
[----:B----4-:R-:W-:Y:S02]  /*93f0*/  IMAD.MOV.U32 R15, RZ, RZ, R139 ;  /* 0x000000ffff0f7224 */ /* 0x010fe400078e008b */
[----:B------:R-:W-:Y:S01]  /*9400*/  IMAD.MOV.U32 R14, RZ, RZ, R138 ;  /* 0x000000ffff0e7224 */ /* 0x000fe200078e008a */
[----:B0-----:R-:W2:Y:S04]  /*9410*/  LDL.LU.64 R150, [R1+0x5b0] ;  /* 0x0005b00001967983 */ /* 0x001ea80000300a00 */
[----:B------:R-:W2:Y:S04]  /*9420*/  LDL.LU.64 R148, [R1+0x5a8] ;  /* 0x0005a80001947983 */ /* 0x000ea80000300a00 */
[----:B------:R-:W2:Y:S01]  /*9430*/  LDL.LU.64 R146, [R1+0x5a0] ;  /* 0x0005a00001927983 */ /* 0x000ea20000300a00 */
[----:B------:R-:W-:-:S03]  /*9440*/  IMAD.MOV.U32 R13, RZ, RZ, R137 ;  /* 0x000000ffff0d7224 */ /* 0x000fc600078e0089 */
[----:B------:R-:W2:Y:S01]  /*9450*/  LDL.LU.64 R144, [R1+0x598] ;  /* 0x0005980001907983 */ /* 0x000ea20000300a00 */
[----:B------:R-:W-:-:S03]  /*9460*/  IMAD.MOV.U32 R12, RZ, RZ, R136 ;  /* 0x000000ffff0c7224 */ /* 0x000fc600078e0088 */
[----:B------:R-:W2:Y:S04]  /*9470*/  LDL.LU.64 R142, [R1+0x590] ;  /* 0x00059000018e7983 */ /* 0x000ea80000300a00 */
[----:B------:R-:W2:Y:S01]  /*9480*/  LDL.LU.64 R140, [R1+0x588] ;  /* 0x00058800018c7983 */ /* 0x000ea20000300a00 */
[----:B------:R-:W-:-:S03]  /*9490*/  IMAD.MOV.U32 R19, RZ, RZ, R131 ;  /* 0x000000ffff137224 */ /* 0x000fc600078e0083 */
[----:B------:R-:W2:Y:S01]  /*94a0*/  LDL.LU.64 R138, [R1+0x580] ;  /* 0x00058000018a7983 */ /* 0x000ea20000300a00 */
[----:B------:R-:W-:-:S03]  /*94b0*/  IMAD.MOV.U32 R18, RZ, RZ, R130 ;  /* 0x000000ffff127224 */ /* 0x000fc600078e0082 */
[----:B------:R-:W2:Y:S01]  /*94c0*/  LDL.LU.64 R136, [R1+0x578] ;  /* 0x0005780001887983 */ /* 0x000ea20000300a00 */
[----:B------:R-:W-:-:S03]  /*94d0*/  IMAD.MOV.U32 R17, RZ, RZ, R129 ;  /* 0x000000ffff117224 */ /* 0x000fc600078e0081 */
[----:B------:R-:W2:Y:S01]  /*94e0*/  LDL.LU.64 R134, [R1+0x570] ;  /* 0x0005700001867983 */ /* 0x000ea20000300a00 */
[----:B------:R-:W-:-:S03]  /*94f0*/  IMAD.MOV.U32 R16, RZ, RZ, R128 ;  /* 0x000000ffff107224 */ /* 0x000fc600078e0080 */
[----:B------:R-:W2:Y:S04]  /*9500*/  LDL.LU.64 R132, [R1+0x568] ;  /* 0x0005680001847983 */ /* 0x000ea80000300a00 */
[----:B------:R-:W2:Y:S04]  /*9510*/  LDL.LU.64 R130, [R1+0x560] ;  /* 0x0005600001827983 */ /* 0x000ea80000300a00 */
[----:B------:R-:W2:Y:S04]  /*9520*/  LDL.LU.64 R128, [R1+0x558] ;  /* 0x0005580001807983 */ /* 0x000ea80000300a00 */
[----:B------:R-:W2:Y:S04]  /*9530*/  LDL.LU.64 R126, [R1+0x550] ;  /* 0x00055000017e7983 */ /* 0x000ea80000300a00 */
[----:B------:R-:W2:Y:S04]  /*9540*/  LDL.LU.64 R124, [R1+0x548] ;  /* 0x00054800017c7983 */ /* 0x000ea80000300a00 */
[----:B------:R-:W2:Y:S04]  /*9550*/  LDL.LU.64 R122, [R1+0x540] ;  /* 0x00054000017a7983 */ /* 0x000ea80000300a00 */
[----:B------:R-:W2:Y:S04]  /*9560*/  LDL.LU.64 R120, [R1+0x538] ;  /* 0x0005380001787983 */ /* 0x000ea80000300a00 */
[----:B------:R-:W2:Y:S04]  /*9570*/  LDL.LU.64 R118, [R1+0x530] ;  /* 0x0005300001767983 */ /* 0x000ea80000300a00 */
        /* <DEDUP_REMOVED lines=44> */
[----:B------:R-:W-:Y:S02]  /*9840*/  IMAD.MOV.U32 R167, RZ, RZ, R39 ;  /* 0x000000ffffa77224 */ /* 0x000fe400078e0027 */
[----:B------:R-:W-:Y:S01]  /*9850*/  IMAD.MOV.U32 R165, RZ, RZ, R38 ;  /* 0x000000ffffa57224 */ /* 0x000fe200078e0026 */
[----:B------:R-:W2:Y:S01]  /*9860*/  LDL.LU.64 R42, [R1+0x400] ;  /* 0x00040000012a7983 */ /* 0x000ea20000300a00 */
[----:B------:R-:W-:Y:S02]  /*9870*/  IMAD.MOV.U32 R163, RZ, RZ, R37 ;  /* 0x000000ffffa37224 */ /* 0x000fe400078e0025 */
[----:B------:R-:W-:Y:S01]  /*9880*/  IMAD.MOV.U32 R161, RZ, RZ, R36 ;  /* 0x000000ffffa17224 */ /* 0x000fe200078e0024 */
[----:B------:R-:W2:Y:S01]  /*9890*/  LDL.LU.64 R40, [R1+0x3f8] ;  /* 0x0003f80001287983 */ /* 0x000ea20000300a00 */
[----:B------:R-:W-:Y:S02]  /*98a0*/  IMAD.MOV.U32 R166, RZ, RZ, R35 ;  /* 0x000000ffffa67224 */ /* 0x000fe400078e0023 */
[----:B------:R-:W-:Y:S01]  /*98b0*/  IMAD.MOV.U32 R164, RZ, RZ, R34 ;  /* 0x000000ffffa47224 */ /* 0x000fe200078e0022 */
[----:B------:R-:W2:Y:S01]  /*98c0*/  LDL.LU.64 R38, [R1+0x3f0] ;  /* 0x0003f00001267983 */ /* 0x000ea20000300a00 */
[----:B------:R-:W-:-:S02]  /*98d0*/  IMAD.MOV.U32 R162, RZ, RZ, R33 ;  /* 0x000000ffffa27224 */ /* 0x000fc400078e0021 */
        /* <DEDUP_REMOVED lines=13> */
[----:B------:R-:W2:Y:S04]  /*99b0*/  LDL.LU.64 R28, [R1+0x3c8] ;  /* 0x0003c800011c7983 */ /* 0x000ea80000300a00 */
[----:B------:R-:W2:Y:S04]  /*99c0*/  LDL.LU.64 R26, [R1+0x3c0] ;  /* 0x0003c000011a7983 */ /* 0x000ea80000300a00 */
[----:B------:R-:W2:Y:S04]  /*99d0*/  LDL.LU.64 R24, [R1+0x3b8] ;  /* 0x0003b80001187983 */ /* 0x000ea80000300a00 */
[----:B------:R0:W-:Y:S01]  /*99e0*/  STL [R1+0x24c], R6 ;  /* 0x00024c0601007387 */ /* 0x0001e20000100800 */
[----:B------:R-:W-:-:S03]  /*99f0*/  IMAD.MOV.U32 R7, RZ, RZ, R249 ;  /* 0x000000ffff077224 */ /* 0x000fc600078e00f9 */
[----:B------:R-:W3:Y:S01]  /*9a00*/  LDL.LU R249, [R1+0x3b0] ;  /* 0x0003b00001f97983 */ /* 0x000ee20000300800 */
[----:B0-----:R-:W-:Y:S02]  /*9a10*/  IMAD.MOV.U32 R6, RZ, RZ, R7 ;  /* 0x000000ffff067224 */ /* 0x001fe400078e0007 */
[----:B------:R-:W-:Y:S02]  /*9a20*/  IMAD.MOV.U32 R7, RZ, RZ, R211 ;  /* 0x000000ffff077224 */ /* 0x000fe400078e00d3 */
[----:B------:R-:W-:-:S04]  /*9a30*/  IMAD.WIDE R6, R175, 0x2, R6 ;  /* 0x00000002af067825 */ /* 0x000fc800078e0206 */
[----:B------:R-:W-:Y:S01]  /*9a40*/  IMAD.MOV.U32 R211, RZ, RZ, R7 ;  /* 0x000000ffffd37224 */ /* 0x000fe200078e0007 */
[----:B------:R0:W-:Y:S01]  /*9a50*/  STL [R1+0x250], R6 ;  /* 0x0002500601007387 */ /* 0x0001e20000100800 */
[----:B------:R-:W-:-:S03]  /*9a60*/  IMAD.MOV.U32 R7, RZ, RZ, R250 ;  /* 0x000000ffff077224 */ /* 0x000fc600078e00fa */
[----:B------:R-:W4:Y:S01]  /*9a70*/  LDL.LU R250, [R1+0x3ac] ;  /* 0x0003ac0001fa7983 */ /* 0x000f220000300800 */
[----:B0-----:R-:W-:Y:S02]  /*9a80*/  IMAD.MOV.U32 R6, RZ, RZ, R7 ;  /* 0x000000ffff067224 */ /* 0x001fe400078e0007 */
[----:B------:R-:W-:Y:S02]  /*9a90*/  IMAD.MOV.U32 R7, RZ, RZ, R213 ;  /* 0x000000ffff077224 */ /* 0x000fe400078e00d5 */
[----:B------:R-:W-:-:S04]  /*9aa0*/  IMAD.WIDE R6, R175, 0x2, R6 ;  /* 0x00000002af067825 */ /* 0x000fc800078e0206 */
[----:B------:R-:W-:Y:S01]  /*9ab0*/  IMAD.MOV.U32 R213, RZ, RZ, R7 ;  /* 0x000000ffffd57224 */ /* 0x000fe200078e0007 */
[----:B------:R0:W-:Y:S01]  /*9ac0*/  STL [R1+0x254], R6 ;  /* 0x0002540601007387 */ /* 0x0001e20000100800 */
[----:B------:R-:W-:-:S03]  /*9ad0*/  IMAD.MOV.U32 R7, RZ, RZ, R202 ;  /* 0x000000ffff077224 */ /* 0x000fc600078e00ca */
[----:B------:R-:W2:Y:S01]  /*9ae0*/  LDL.LU R202, [R1+0x3a8] ;  /* 0x0003a80001ca7983 */ /* 0x000ea20000300800 */
[----:B0-----:R-:W-:Y:S02]  /*9af0*/  IMAD.MOV.U32 R6, RZ, RZ, R7 ;  /* 0x000000ffff067224 */ /* 0x001fe400078e0007 */
[----:B------:R-:W-:Y:S02]  /*9b00*/  IMAD.MOV.U32 R7, RZ, RZ, R215 ;  /* 0x000000ffff077224 */ /* 0x000fe400078e00d7 */
[----:B------:R-:W-:-:S04]  /*9b10*/  IMAD.WIDE R6, R175, 0x2, R6 ;  /* 0x00000002af067825 */ /* 0x000fc800078e0206 */
[----:B------:R-:W-:Y:S01]  /*9b20*/  IMAD.MOV.U32 R215, RZ, RZ, R7 ;  /* 0x000000ffffd77224 */ /* 0x000fe200078e0007 */
        /* <DEDUP_REMOVED lines=42> */
[----:B------:R0:W-:Y:S04]  /*9dd0*/  STL [R1+0x270], R6 ;  /* 0x0002700601007387 */ /* 0x0001e80000100800 */
[----:B------:R-:W0:Y:S01]  /*9de0*/  LDL.LU R7, [R1+0x274] ;  /* 0x0002740001077983 */ /* 0x000e220000300800 */
[----:B------:R-:W-:Y:S02]  /*9df0*/  IMAD.MOV.U32 R8, RZ, RZ, R208 ;  /* 0x000000ffff087224 */ /* 0x000fe400078e00d0 */
[----:B------:R-:W-:Y:S02]  /*9e00*/  IMAD.MOV.U32 R9, RZ, RZ, R177 ;  /* 0x000000ffff097224 */ /* 0x000fe400078e00b1 */
[----:B------:R-:W-:-:S04]  /*9e10*/  IMAD.WIDE R8, R175, 0x2, R8 ;  /* 0x00000002af087825 */ /* 0x000fc800078e0208 */
[----:B------:R-:W-:Y:S02]  /*9e20*/  IMAD.MOV.U32 R208, RZ, RZ, R8 ;  /* 0x000000ffffd07224 */ /* 0x000fe400078e0008 */
[----:B------:R-:W-:Y:S02]  /*9e30*/  IMAD.MOV.U32 R177, RZ, RZ, R9 ;  /* 0x000000ffffb17224 */ /* 0x000fe400078e0009 */
        /* <DEDUP_REMOVED lines=70> */
[----:B------:R0:W-:Y:S02]  /*a2a0*/  STL [R1+0x284], R6 ;  /* 0x0002840601007387 */ /* 0x0001e40000100800 */
[----:B0-----:R-:W-:Y:S02]  /*a2b0*/  IMAD.MOV.U32 R6, RZ, RZ, R206 ;  /* 0x000000ffff067224 */ /* 0x001fe400078e00ce */
[----:B------:R-:W3:Y:S01]  /*a2c0*/  LDL.LU R206, [R1+0x37c] ;  /* 0x00037c0001ce7983 */ /* 0x000ee20000300800 */
[----:B------:R-:W-:-:S03]  /*a2d0*/  IMAD.MOV.U32 R7, RZ, RZ, R207 ;  /* 0x000000ffff077224 */ /* 0x000fc600078e00cf */
[----:B------:R-:W3:Y:S01]  /*a2e0*/  LDL.LU R207, [R1+0x378] ;  /* 0x0003780001cf7983 */ /* 0x000ee20000300800 */
        /* <DEDUP_REMOVED lines=34> */
[----:B------:R-:W-:Y:S02]  /*a510*/  IMAD.MOV.U32 R8, RZ, RZ, R238 ;  /* 0x000000ffff087224 */ /* 0x000fe400078e00ee */
[----:B------:R-:W-:-:S02]  /*a520*/  IMAD.MOV.U32 R6, RZ, RZ, R7 ;  /* 0x000000ffff067224 */ /* 0x000fc400078e0007 */
[----:B------:R-:W-:Y:S02]  /*a530*/  IMAD.MOV.U32 R7, RZ, RZ, R239 ;  /* 0x000000ffff077224 */ /* 0x000fe400078e00ef */
[----:B------:R-:W-:-:S04]  /*a540*/  IMAD.WIDE R8, R175, 0x2, R8 ;  /* 0x00000002af087825 */ /* 0x000fc800078e0208 */
[----:B------:R-:W-:Y:S02]  /*a550*/  IMAD.MOV.U32 R239, RZ, RZ, R192 ;  /* 0x000000ffffef7224 */ /* 0x000fe400078e00c0 */
[----:B------:R-:W-:-:S04]  /*a560*/  IMAD.WIDE R6, R175, 0x2, R6 ;  /* 0x00000002af067825 */ /* 0x000fc800078e0206 */
[----:B------:R-:W-:Y:S01]  /*a570*/  IMAD.MOV.U32 R192, RZ, RZ, R9 ;  /* 0x000000ffffc07224 */ /* 0x000fe200078e0009 */
[----:B------:R0:W-:Y:S01]  /*a580*/  STL [R1+0x288], R6 ;  /* 0x0002880601007387 */ /* 0x0001e20000100800 */
[----:B------:R-:W-:Y:S02]  /*a590*/  IMAD.MOV.U32 R9, RZ, RZ, R239 ;  /* 0x000000ffff097224 */ /* 0x000fe400078e00ef */
[----:B------:R-:W-:Y:S02]  /*a5a0*/  IMAD.MOV.U32 R239, RZ, RZ, R7 ;  /* 0x000000ffffef7224 */ /* 0x000fe400078e0007 */
[----:B0-----:R-:W-:Y:S02]  /*a5b0*/  IMAD.MOV.U32 R6, RZ, RZ, R201 ;  /* 0x000000ffff067224 */ /* 0x001fe400078e00c9 */
[----:B------:R-:W-:Y:S01]  /*a5c0*/  IMAD.MOV.U32 R7, RZ, RZ, R240 ;  /* 0x000000ffff077224 */ /* 0x000fe200078e00f0 */
[----:B------:R-:W3:Y:S01]  /*a5d0*/  LDL.LU R201, [R1+0x374] ;  /* 0x0003740001c97983 */ /* 0x000ee20000300800 */
[----:B------:R-:W-:-:S04]  /*a5e0*/  IMAD.WIDE R6, R175, 0x2, R6 ;  /* 0x00000002af067825 */ /* 0x000fc800078e0206 */
[----:B------:R-:W-:Y:S01]  /*a5f0*/  IMAD.MOV.U32 R240, RZ, RZ, R7 ;  /* 0x000000fffff07224 */ /* 0x000fe200078e0007 */
[----:B------:R0:W-:Y:S01]  /*a600*/  STL [R1+0x28c], R6 ;  /* 0x00028c0601007387 */ /* 0x0001e20000100800 */
[----:B------:R-:W-:-:S04]  /*a610*/  IMAD.MOV.U32 R7, RZ, RZ, R9 ;  /* 0x000000ffff077224 */ /* 0x000fc800078e0009 */
        /* <DEDUP_REMOVED lines=19> */
[----:B------:R-:W-:Y:S02]  /*a750*/  IMAD.MOV.U32 R238, RZ, RZ, R8 ;  /* 0x000000ffffee7224 */ /* 0x000fe400078e0008 */
[----:B------:R-:W-:Y:S02]  /*a760*/  IMAD.MOV.U32 R8, RZ, RZ, R241 ;  /* 0x000000ffff087224 */ /* 0x000fe400078e00f1 */
[----:B------:R-:W-:Y:S02]  /*a770*/  IMAD.MOV.U32 R9, RZ, RZ, R193 ;  /* 0x000000ffff097224 */ /* 0x000fe400078e00c1 */
[----:B------:R-:W-:Y:S02]  /*a780*/  IMAD.MOV.U32 R7, RZ, RZ, R174 ;  /* 0x000000ffff077224 */ /* 0x000fe400078e00ae */
[----:B------:R-:W-:Y:S01]  /*a790*/  IMAD.WIDE R8, R175, 0x2, R8 ;  /* 0x00000002af087825 */ /* 0x000fe200078e0208 */
[----:B------:R-:W3:Y:S03]  /*a7a0*/  LDL.LU R174, [R1+0x368] ;  /* 0x0003680001ae7983 */ /* 0x000ee60000300800 */
[----:B0-----:R-:W-:-:S02]  /*a7b0*/  IMAD.MOV.U32 R6, RZ, RZ, R7 ;  /* 0x000000ffff067224 */ /* 0x001fc400078e0007 */
[----:B------:R-:W-:Y:S02]  /*a7c0*/  IMAD.MOV.U32 R7, RZ, RZ, R248 ;  /* 0x000000ffff077224 */ /* 0x000fe400078e00f8 */
[----:B------:R-:W-:-:S04]  /*a7d0*/  IMAD.WIDE R6, R175, 0x2, R6 ;  /* 0x00000002af067825 */ /* 0x000fc800078e0206 */
[----:B------:R-:W-:Y:S02]  /*a7e0*/  IMAD.MOV.U32 R241, RZ, RZ, R8 ;  /* 0x000000fffff17224 */ /* 0x000fe400078e0008 */
[----:B------:R-:W-:Y:S01]  /*a7f0*/  IMAD.MOV.U32 R193, RZ, RZ, R9 ;  /* 0x000000ffffc17224 */ /* 0x000fe200078e0009 */
[----:B------:R0:W-:Y:S01]  /*a800*/  STL [R1+0x29c], R6 ;  /* 0x00029c0601007387 */ /* 0x0001e20000100800 */
[----:B------:R-:W-:Y:S02]  /*a810*/  IMAD.MOV.U32 R8, RZ, RZ, R243 ;  /* 0x000000ffff087224 */ /* 0x000fe400078e00f3 */
[----:B------:R-:W-:Y:S02]  /*a820*/  IMAD.MOV.U32 R9, RZ, RZ, R194 ;  /* 0x000000ffff097224 */ /* 0x000fe400078e00c2 */
[----:B------:R-:W-:Y:S02]  /*a830*/  IMAD.MOV.U32 R248, RZ, RZ, R7 ;  /* 0x000000fffff87224 */ /* 0x000fe400078e0007 */
[----:B------:R-:W-:-:S04]  /*a840*/  IMAD.WIDE R8, R175, 0x2, R8 ;  /* 0x00000002af087825 */ /* 0x000fc800078e0208 */
[----:B--2---:R-:W-:Y:S02]  /*a850*/  IMAD.MOV.U32 R7, RZ, RZ, R202 ;  /* 0x000000ffff077224 */ /* 0x004fe400078e00ca */
[----:B------:R-:W-:Y:S01]  /*a860*/  IMAD.MOV.U32 R243, RZ, RZ, R8 ;  /* 0x000000fffff37224 */ /* 0x000fe200078e0008 */
[----:B------:R-:W2:Y:S01]  /*a870*/  LDL.LU R202, [R1+0x364] ;  /* 0x0003640001ca7983 */ /* 0x000ea20000300800 */
[----:B0-----:R-:W-:Y:S02]  /*a880*/  IMAD.MOV.U32 R6, RZ, RZ, R7 ;  /* 0x000000ffff067224 */ /* 0x001fe400078e0007 */
[----:B----4-:R-:W-:Y:S02]  /*a890*/  IMAD.MOV.U32 R7, RZ, RZ, R250 ;  /* 0x000000ffff077224 */ /* 0x010fe400078e00fa */
[----:B------:R-:W-:Y:S02]  /*a8a0*/  IMAD.MOV.U32 R194, RZ, RZ, R9 ;  /* 0x000000ffffc27224 */ /* 0x000fe400078e0009 */
[----:B------:R-:W-:-:S02]  /*a8b0*/  IMAD.MOV.U32 R8, RZ, RZ, R245 ;  /* 0x000000ffff087224 */ /* 0x000fc400078e00f5 */
[----:B------:R-:W-:Y:S02]  /*a8c0*/  IMAD.MOV.U32 R9, RZ, RZ, R195 ;  /* 0x000000ffff097224 */ /* 0x000fe400078e00c3 */
[----:B------:R-:W-:-:S04]  /*a8d0*/  IMAD.WIDE R6, R175, 0x2, R6 ;  /* 0x00000002af067825 */ /* 0x000fc800078e0206 */
[----:B------:R-:W-:Y:S01]  /*a8e0*/  IMAD.WIDE R8, R175, 0x2, R8 ;  /* 0x00000002af087825 */ /* 0x000fe200078e0208 */
[----:B------:R0:W-:Y:S03]  /*a8f0*/  STL [R1+0x2a0], R6 ;  /* 0x0002a00601007387 */ /* 0x0001e60000100800 */
[----:B------:R-:W-:Y:S02]  /*a900*/  IMAD.MOV.U32 R250, RZ, RZ, R7 ;  /* 0x000000fffffa7224 */ /* 0x000fe400078e0007 */
[----:B------:R-:W-:Y:S02]  /*a910*/  IMAD.MOV.U32 R245, RZ, RZ, R8 ;  /* 0x000000fffff57224 */ /* 0x000fe400078e0008 */
[----:B------:R-:W-:Y:S02]  /*a920*/  IMAD.MOV.U32 R195, RZ, RZ, R9 ;  /* 0x000000ffffc37224 */ /* 0x000fe400078e0009 */
[----:B------:R-:W-:-:S02]  /*a930*/  IMAD.MOV.U32 R8, RZ, RZ, R247 ;  /* 0x000000ffff087224 */ /* 0x000fc400078e00f7 */
[----:B------:R-:W-:Y:S02]  /*a940*/  IMAD.MOV.U32 R9, RZ, RZ, R196 ;  /* 0x000000ffff097224 */ /* 0x000fe400078e00c4 */
[----:B---3--:R-:W-:Y:S02]  /*a950*/  IMAD.MOV.U32 R7, RZ, RZ, R5 ;  /* 0x000000ffff077224 */ /* 0x008fe400078e0005 */
[----:B------:R-:W-:Y:S01]  /*a960*/  IMAD.WIDE R8, R175, 0x2, R8 ;  /* 0x00000002af087825 */ /* 0x000fe200078e0208 */
[----:B------:R-:W3:Y:S03]  /*a970*/  LDL.LU R5, [R1+0x360] ;  /* 0x0003600001057983 */ /* 0x000ee60000300800 */
[----:B0-----:R-:W-:Y:S02]  /*a980*/  IMAD.MOV.U32 R6, RZ, RZ, R7 ;  /* 0x000000ffff067224 */ /* 0x001fe400078e0007 */
[----:B------:R-:W-:-:S02]  /*a990*/  IMAD.MOV.U32 R7, RZ, RZ, R252 ;  /* 0x000000ffff077224 */ /* 0x000fc400078e00fc */
[----:B------:R-:W-:Y:S02]  /*a9a0*/  IMAD.MOV.U32 R247, RZ, RZ, R8 ;  /* 0x000000fffff77224 */ /* 0x000fe400078e0008 */
[----:B------:R-:W-:Y:S02]  /*a9b0*/  IMAD.MOV.U32 R196, RZ, RZ, R9 ;  /* 0x000000ffffc47224 */ /* 0x000fe400078e0009 */
[----:B------:R-:W-:-:S04]  /*a9c0*/  IMAD.WIDE R6, R175, 0x2, R6 ;  /* 0x00000002af067825 */ /* 0x000fc800078e0206 */
[----:B------:R-:W-:Y:S02]  /*a9d0*/  IMAD.MOV.U32 R8, RZ, RZ, R249 ;  /* 0x000000ffff087224 */ /* 0x000fe400078e00f9 */
[----:B------:R-:W-:Y:S01]  /*a9e0*/  IMAD.MOV.U32 R9, RZ, RZ, R197 ;  /* 0x000000ffff097224 */ /* 0x000fe200078e00c5 */
[----:B------:R0:W-:Y:S01]  /*a9f0*/  STL [R1+0x2a4], R6 ;  /* 0x0002a40601007387 */ /* 0x0001e20000100800 */
[----:B------:R-:W-:Y:S02]  /*aa00*/  IMAD.MOV.U32 R252, RZ, RZ, R7 ;  /* 0x000000fffffc7224 */ /* 0x000fe400078e0007 */
[----:B------:R-:W-:-:S04]  /*aa10*/  IMAD.WIDE R8, R175, 0x2, R8 ;  /* 0x00000002af087825 */ /* 0x000fc800078e0208 */
[----:B------:R-:W-:Y:S02]  /*aa20*/  IMAD.MOV.U32 R249, RZ, RZ, R8 ;  /* 0x000000fffff97224 */ /* 0x000fe400078e0008 */
[----:B------:R-:W-:Y:S02]  /*aa30*/  IMAD.MOV.U32 R197, RZ, RZ, R9 ;  /* 0x000000ffffc57224 */ /* 0x000fe400078e0009 */
[----:B0-----:R-:W-:Y:S02]  /*aa40*/  IMAD.MOV.U32 R6, RZ, RZ, R4 ;  /* 0x000000ffff067224 */ /* 0x001fe400078e0004 */
[----:B------:R-:W-:Y:S01]  /*aa50*/  IMAD.MOV.U32 R7, RZ, RZ, R205 ;  /* 0x000000ffff077224 */ /* 0x000fe200078e00cd */
[----:B------:R-:W4:Y:S01]  /*aa60*/  LDL.LU R4, [R1+0x35c] ;  /* 0x00035c0001047983 */ /* 0x000f220000300800 */
[----:B------:R-:W-:-:S03]  /*aa70*/  IMAD.MOV.U32 R8, RZ, RZ, R251 ;  /* 0x000000ffff087224 */ /* 0x000fc600078e00fb */
[----:B------:R-:W4:Y:S01]  /*aa80*/  LDL.LU R205, [R1+0x358] ;  /* 0x0003580001cd7983 */ /* 0x000f220000300800 */
[----:B------:R-:W-:Y:S01]  /*aa90*/  IMAD.MOV.U32 R9, RZ, RZ, R198 ;  /* 0x000000ffff097224 */ /* 0x000fe200078e00c6 */
[----:B------:R-:W-:Y:S01]  /*aaa0*/  LOP3.LUT R7, R7, R6, RZ, 0x3c, !PT ;  /* 0x0000000607077212 */ /* 0x000fe200078e3cff */
[----:B------:R-:W-:-:S03]  /*aab0*/  IMAD.WIDE R8, R175, 0x2, R8 ;  /* 0x00000002af087825 */ /* 0x000fc600078e0208 */
[----:B------:R-:W-:Y:S01]  /*aac0*/  LOP3.LUT R6, R7, R6, RZ, 0x3c, !PT ;  /* 0x0000000607067212 */ /* 0x000fe200078e3cff */
[----:B------:R-:W-:-:S03]  /*aad0*/  IMAD.MOV.U32 R251, RZ, RZ, R8 ;  /* 0x000000fffffb7224 */ /* 0x000fc600078e0008 */
[----:B------:R-:W-:Y:S01]  /*aae0*/  LOP3.LUT R7, R7, R6, RZ, 0x3c, !PT ;  /* 0x0000000607077212 */ /* 0x000fe200078e3cff */
[----:B------:R-:W-:Y:S02]  /*aaf0*/  IMAD.MOV.U32 R198, RZ, RZ, R9 ;  /* 0x000000ffffc67224 */ /* 0x000fe400078e0009 */
[----:B------:R-:W-:Y:S02]  /*ab00*/  IMAD.MOV.U32 R8, RZ, RZ, R203 ;  /* 0x000000ffff087224 */ /* 0x000fe400078e00cb */
[----:B------:R-:W-:Y:S01]  /*ab10*/  IMAD.MOV.U32 R9, RZ, RZ, R199 ;  /* 0x000000ffff097224 */ /* 0x000fe200078e00c7 */
[----:B------:R-:W4:Y:S01]  /*ab20*/  LDL.LU R203, [R1+0x354] ;  /* 0x0003540001cb7983 */ /* 0x000f220000300800 */
[----:B------:R-:W-:-:S04]  /*ab30*/  IMAD.WIDE R6, R175, 0x2, R6 ;  /* 0x00000002af067825 */ /* 0x000fc800078e0206 */
[----:B------:R-:W-:-:S05]  /*ab40*/  IMAD.WIDE R8, R175, 0x2, R8 ;  /* 0x00000002af087825 */ /* 0x000fca00078e0208 */
[----:B------:R-:W-:Y:S04]  /*ab50*/  STL [R1+0x200], R8 ;  /* 0x0002000801007387 */ /* 0x000fe80000100800 */
[----:B------:R0:W-:Y:S04]  /*ab60*/  STL [R1+0x2a8], R6 ;  /* 0x0002a80601007387 */ /* 0x0001e80000100800 */
[----:B------:R1:W-:Y:S01]  /*ab70*/  STL [R1+0x204], R7 ;  /* 0x0002040701007387 */ /* 0x0003e20000100800 */
[----:B0-----:R-:W-:-:S03]  /*ab80*/  IMAD.MOV.U32 R6, RZ, RZ, R206 ;  /* 0x000000ffff067224 */ /* 0x001fc600078e00ce */
[----:B------:R-:W4:Y:S01]  /*ab90*/  LDL.LU R206, [R1+0x350] ;  /* 0x0003500001ce7983 */ /* 0x000f220000300800 */
[----:B-1----:R-:W-:-:S03]  /*aba0*/  IMAD.MOV.U32 R7, RZ, RZ, R207 ;  /* 0x000000ffff077224 */ /* 0x002fc600078e00cf */
[----:B------:R-:W4:Y:S02]  /*abb0*/  LDL.LU R207, [R1+0x34c] ;  /* 0x00034c0001cf7983 */ /* 0x000f240000300800 */
[----:B------:R-:W-:Y:S01]  /*abc0*/  LOP3.LUT R7, R7, R6, RZ, 0x3c, !PT ;  /* 0x0000000607077212 */ /* 0x000fe200078e3cff */
[----:B------:R-:W-:-:S03]  /*abd0*/  IMAD.MOV.U32 R199, RZ, RZ, R9 ;  /* 0x000000ffffc77224 */ /* 0x000fc600078e0009 */
[C---:B------:R-:W-:Y:S01]  /*abe0*/  LOP3.LUT R6, R7.reuse, R6, RZ, 0x3c, !PT ;  /* 0x0000000607067212 */ /* 0x040fe200078e3cff */
[----:B------:R-:W-:Y:S02]  /*abf0*/  IMAD.MOV.U32 R8, RZ, RZ, R10 ;  /* 0x000000ffff087224 */ /* 0x000fe400078e000a */
[----:B------:R-:W-:Y:S01]  /*ac00*/  IMAD.MOV.U32 R9, RZ, RZ, R200 ;  /* 0x000000ffff097224 */ /* 0x000fe200078e00c8 */
[----:B------:R-:W-:Y:S01]  /*ac10*/  LOP3.LUT R7, R7, R6, RZ, 0x3c, !PT ;  /* 0x0000000607077212 */ /* 0x000fe200078e3cff */
[----:B------:R0:W5:Y:S01]  /*ac20*/  LDL.LU R10, [R1+0x348] ;  /* 0x00034800010a7983 */ /* 0x0001620000300800 */
[----:B------:R-:W-:-:S04]  /*ac30*/  IMAD.WIDE R8, R175, 0x2, R8 ;  /* 0x00000002af087825 */ /* 0x000fc800078e0208 */
[----:B------:R-:W-:Y:S01]  /*ac40*/  IMAD.WIDE R6, R175, 0x2, R6 ;  /* 0x00000002af067825 */ /* 0x000fe200078e0206 */
[----:B------:R1:W-:Y:S04]  /*ac50*/  STL [R1+0x208], R8 ;  /* 0x0002080801007387 */ /* 0x0003e80000100800 */
[----:B------:R0:W-:Y:S04]  /*ac60*/  STL [R1+0x2ac], R6 ;  /* 0x0002ac0601007387 */ /* 0x0001e80000100800 */
[----:B------:R0:W-:Y:S01]  /*ac70*/  STL [R1+0x20c], R7 ;  /* 0x00020c0701007387 */ /* 0x0001e20000100800 */
[----:B------:R-:W-:-:S02]  /*ac80*/  IMAD.MOV.U32 R200, RZ, RZ, R9 ;  /* 0x000000ffffc87224 */ /* 0x000fc400078e0009 */
[----:B------:R-:W-:Y:S02]  /*ac90*/  IMAD.MOV.U32 R9, RZ, RZ, R201 ;  /* 0x000000ffff097224 */ /* 0x000fe400078e00c9 */
[----:B-1----:R-:W-:-:S04]  /*aca0*/  IMAD.MOV.U32 R8, RZ, RZ, R176 ;  /* 0x000000ffff087224 */ /* 0x002fc800078e00b0 */
[----:B------:R-:W-:-:S04]  /*acb0*/  IMAD.WIDE R8, R175, 0x2, R8 ;  /* 0x00000002af087825 */ /* 0x000fc800078e0208 */
[----:B0-----:R-:W-:Y:S02]  /*acc0*/  IMAD.MOV.U32 R6, RZ, RZ, R204 ;  /* 0x000000ffff067224 */ /* 0x001fe400078e00cc */
[----:B------:R-:W4:Y:S01]  /*acd0*/  LDL.LU R204, [R1+0x344] ;  /* 0x0003440001cc7983 */ /* 0x000f220000300800 */
[----:B------:R-:W-:-:S03]  /*ace0*/  IMAD.MOV.U32 R7, RZ, RZ, R174 ;  /* 0x000000ffff077224 */ /* 0x000fc600078e00ae */
[----:B------:R-:W4:Y:S02]  /*acf0*/  LDL.LU R174, [R1+0x340] ;  /* 0x0003400001ae7983 */ /* 0x000f240000300800 */
[-C--:B------:R-:W-:Y:S02]  /*ad00*/  LOP3.LUT R7, R7, R6.reuse, RZ, 0x3c, !PT ;  /* 0x0000000607077212 */ /* 0x080fe400078e3cff */
[----:B------:R-:W4:Y:S02]  /*ad10*/  LDL.LU R176, [R1+0x33c] ;  /* 0x00033c0001b07983 */ /* 0x000f240000300800 */
[----:B------:R-:W-:-:S04]  /*ad20*/  LOP3.LUT R6, R7, R6, RZ, 0x3c, !PT ;  /* 0x0000000607067212 */ /* 0x000fc800078e3cff */
[----:B------:R-:W-:Y:S01]  /*ad30*/  LOP3.LUT R7, R7, R6, RZ, 0x3c, !PT ;  /* 0x0000000607077212 */ /* 0x000fe200078e3cff */
[----:B------:R3:W-:Y:S02]  /*ad40*/  STL [R1+0x210], R8 ;  /* 0x0002100801007387 */ /* 0x0007e40000100800 */
[----:B------:R-:W-:-:S05]  /*ad50*/  IMAD.WIDE R6, R175, 0x2, R6 ;  /* 0x00000002af067825 */ /* 0x000fca00078e0206 */
[----:B------:R4:W-:Y:S04]  /*ad60*/  STL [R1+0x2b4], R6 ;  /* 0x0002b40601007387 */ /* 0x0009e80000100800 */
[----:B------:R0:W-:Y:S01]  /*ad70*/  STL [R1+0x214], R7 ;  /* 0x0002140701007387 */ /* 0x0001e20000100800 */
[----:B------:R-:W-:Y:S02]  /*ad80*/  IMAD.MOV.U32 R201, RZ, RZ, R9 ;  /* 0x000000ffffc97224 */ /* 0x000fe400078e0009 */
[----:B--2---:R-:W-:Y:S02]  /*ad90*/  IMAD.MOV.U32 R9, RZ, RZ, R202 ;  /* 0x000000ffff097224 */ /* 0x004fe400078e00ca */
[----:B---3--:R-:W-:-:S04]  /*ada0*/  IMAD.MOV.U32 R8, RZ, RZ, R5 ;  /* 0x000000ffff087224 */ /* 0x008fc800078e0005 */
[----:B------:R-:W-:-:S04]  /*adb0*/  IMAD.WIDE R8, R175, 0x2, R8 ;  /* 0x00000002af087825 */ /* 0x000fc800078e0208 */
[----:B----4-:R-:W-:Y:S02]  /*adc0*/  IMAD.MOV.U32 R6, RZ, RZ, R4 ;  /* 0x000000ffff067224 */ /* 0x010fe400078e0004 */
[----:B------:R-:W2:Y:S01]  /*add0*/  LDL.LU R4, [R1+0x338] ;  /* 0x0003380001047983 */ /* 0x000ea20000300800 */
[----:B0-----:R-:W-:-:S03]  /*ade0*/  IMAD.MOV.U32 R7, RZ, RZ, R205 ;  /* 0x000000ffff077224 */ /* 0x001fc600078e00cd */
[----:B------:R-:W3:Y:S02]  /*adf0*/  LDL.LU R205, [R1+0x334] ;  /* 0x0003340001cd7983 */ /* 0x000ee40000300800 */
[-C--:B------:R-:W-:Y:S02]  /*ae00*/  LOP3.LUT R7, R7, R6.reuse, RZ, 0x3c, !PT ;  /* 0x0000000607077212 */ /* 0x080fe400078e3cff */
[----:B------:R-:W4:Y:S02]  /*ae10*/  LDL.LU R5, [R1+0x330] ;  /* 0x0003300001057983 */ /* 0x000f240000300800 */
[----:B------:R-:W-:-:S04]  /*ae20*/  LOP3.LUT R6, R7, R6, RZ, 0x3c, !PT ;  /* 0x0000000607067212 */ /* 0x000fc800078e3cff */
[----:B------:R-:W-:Y:S01]  /*ae30*/  LOP3.LUT R7, R7, R6, RZ, 0x3c, !PT ;  /* 0x0000000607077212 */ /* 0x000fe200078e3cff */
[----:B------:R-:W-:Y:S02]  /*ae40*/  STL [R1+0x218], R8 ;  /* 0x0002180801007387 */ /* 0x000fe40000100800 */
[----:B------:R-:W-:-:S05]  /*ae50*/  IMAD.WIDE R6, R175, 0x2, R6 ;  /* 0x00000002af067825 */ /* 0x000fca00078e0206 */
[----:B------:R0:W-:Y:S04]  /*ae60*/  STL [R1+0x2b8], R6 ;  /* 0x0002b80601007387 */ /* 0x0001e80000100800 */
[----:B------:R1:W-:Y:S01]  /*ae70*/  STL [R1+0x21c], R7 ;  /* 0x00021c0701007387 */ /* 0x0003e20000100800 */
[----:B0-----:R-:W-:-:S03]  /*ae80*/  IMAD.MOV.U32 R6, RZ, RZ, R207 ;  /* 0x000000ffff067224 */ /* 0x001fc600078e00cf */
[----:B------:R-:W3:Y:S04]  /*ae90*/  LDL.LU R207, [R1+0x32c] ;  /* 0x00032c0001cf7983 */ /* 0x000ee80000300800 */
[----:B-1----:R-:W2:Y:S01]  /*aea0*/  LDL.LU R7, [R1+0x2bc] ;  /* 0x0002bc0001077983 */ /* 0x002ea20000300800 */
[----:B------:R-:W-:Y:S02]  /*aeb0*/  IMAD.MOV.U32 R202, RZ, RZ, R9 ;  /* 0x000000ffffca7224 */ /* 0x000fe400078e0009 */
[----:B------:R-:W-:Y:S02]  /*aec0*/  IMAD.MOV.U32 R8, RZ, RZ, R206 ;  /* 0x000000ffff087224 */ /* 0x000fe400078e00ce */
[----:B------:R-:W-:Y:S01]  /*aed0*/  IMAD.MOV.U32 R9, RZ, RZ, R203 ;  /* 0x000000ffff097224 */ /* 0x000fe200078e00cb */
[----:B------:R-:W4:Y:S01]  /*aee0*/  LDL.LU R206, [R1+0x328] ;  /* 0x0003280001ce7983 */ /* 0x000f220000300800 */
[----:B------:R-:W-:-:S05]  /*aef0*/  IMAD.WIDE R8, R175, 0x2, R8 ;  /* 0x00000002af087825 */ /* 0x000fca00078e0208 */
[----:B------:R0:W-:Y:S01]  /*af00*/  STL [R1+0x220], R8 ;  /* 0x0002200801007387 */ /* 0x0001e20000100800 */
[----:B------:R-:W-:Y:S02]  /*af10*/  IMAD.MOV.U32 R203, RZ, RZ, R9 ;  /* 0x000000ffffcb7224 */ /* 0x000fe400078e0009 */
[----:B------:R-:W-:Y:S02]  /*af20*/  IMAD.MOV.U32 R9, RZ, RZ, R204 ;  /* 0x000000ffff097224 */ /* 0x000fe400078e00cc */
[----:B0-----:R-:W-:-:S04]  /*af30*/  IMAD.MOV.U32 R8, RZ, RZ, R174 ;  /* 0x000000ffff087224 */ /* 0x001fc800078e00ae */
[----:B------:R-:W-:Y:S01]  /*af40*/  IMAD.WIDE R8, R175, 0x2, R8 ;  /* 0x00000002af087825 */ /* 0x000fe200078e0208 */
[----:B--2---:R-:W-:-:S04]  /*af50*/  LOP3.LUT R7, R7, R6, RZ, 0x3c, !PT ;  /* 0x0000000607077212 */ /* 0x004fc800078e3cff */
[----:B------:R-:W-:-:S04]  /*af60*/  LOP3.LUT R6, R7, R6, RZ, 0x3c, !PT ;  /* 0x0000000607067212 */ /* 0x000fc800078e3cff */
[----:B------:R-:W-:-:S03]  /*af70*/  LOP3.LUT R7, R7, R6, RZ, 0x3c, !PT ;  /* 0x0000000607077212 */ /* 0x000fc600078e3cff */
[----:B------:R-:W-:-:S05]  /*af80*/  IMAD.WIDE R6, R175, 0x2, R6 ;  /* 0x00000002af067825 */ /* 0x000fca00078e0206 */
[----:B------:R0:W-:Y:S04]  /*af90*/  STL [R1+0x2bc], R6 ;  /* 0x0002bc0601007387 */ /* 0x0001e80000100800 */
[----:B------:R1:W-:Y:S01]  /*afa0*/  STL [R1+0x224], R7 ;  /* 0x0002240701007387 */ /* 0x0003e20000100800 */
[----:B0-----:R-:W-:Y:S02]  /*afb0*/  IMAD.MOV.U32 R6, RZ, RZ, R176 ;  /* 0x000000ffff067224 */ /* 0x001fe400078e00b0 */
[----:B-1----:R-:W-:Y:S01]  /*afc0*/  IMAD.MOV.U32 R7, RZ, RZ, R4 ;  /* 0x000000ffff077224 */ /* 0x002fe200078e0004 */
[----:B------:R-:W2:Y:S04]  /*afd0*/  LDL.LU R176, [R1+0x324] ;  /* 0x0003240001b07983 */ /* 0x000ea80000300800 */
[-C--:B------:R-:W-:Y:S01]  /*afe0*/  LOP3.LUT R7, R7, R6.reuse, RZ, 0x3c, !PT ;  /* 0x0000000607077212 */ /* 0x080fe200078e3cff */
[----:B------:R-:W2:Y:S03]  /*aff0*/  LDL.LU R4, [R1+0x320] ;  /* 0x0003200001047983 */ /* 0x000ea60000300800 */
[C---:B------:R-:W-:Y:S01]  /*b000*/  LOP3.LUT R6, R7.reuse, R6, RZ, 0x3c, !PT ;  /* 0x0000000607067212 */ /* 0x040fe200078e3cff */
[----:B------:R-:W2:Y:S03]  /*b010*/  LDL.LU R174, [R1+0x31c] ;  /* 0x00031c0001ae7983 */ /* 0x000ea60000300800 */
[----:B------:R-:W-:Y:S01]  /*b020*/  LOP3.LUT R7, R7, R6, RZ, 0x3c, !PT ;  /* 0x0000000607077212 */ /* 0x000fe200078e3cff */
[----:B------:R-:W-:Y:S02]  /*b030*/  STL [R1+0x228], R8 ;  /* 0x0002280801007387 */ /* 0x000fe40000100800 */
[----:B------:R-:W-:-:S05]  /*b040*/  IMAD.WIDE R6, R175, 0x2, R6 ;  /* 0x00000002af067825 */ /* 0x000fca00078e0206 */
[----:B------:R3:W-:Y:S04]  /*b050*/  STL [R1+0x2c0], R6 ;  /* 0x0002c00601007387 */ /* 0x0007e80000100800 */
[----:B------:R0:W-:Y:S01]  /*b060*/  STL [R1+0x22c], R7 ;  /* 0x00022c0701007387 */ /* 0x0001e20000100800 */
[----:B---3--:R-:W-:-:S03]  /*b070*/  IMAD.MOV.U32 R6, RZ, RZ, R207 ;  /* 0x000000ffff067224 */ /* 0x008fc600078e00cf */
[----:B------:R-:W3:Y:S04]  /*b080*/  LDL.LU R207, [R1+0x318] ;  /* 0x0003180001cf7983 */ /* 0x000ee80000300800 */
[----:B0-----:R-:W3:Y:S01]  /*b090*/  LDL.LU R7, [R1+0x2c4] ;  /* 0x0002c40001077983 */ /* 0x001ee20000300800 */
[----:B------:R-:W-:Y:S02]  /*b0a0*/  IMAD.MOV.U32 R204, RZ, RZ, R9 ;  /* 0x000000ffffcc7224 */ /* 0x000fe400078e0009 */
[----:B----4-:R-:W-:Y:S02]  /*b0b0*/  IMAD.MOV.U32 R8, RZ, RZ, R5 ;  /* 0x000000ffff087224 */ /* 0x010fe400078e0005 */
[----:B------:R-:W-:Y:S01]  /*b0c0*/  IMAD.MOV.U32 R9, RZ, RZ, R205 ;  /* 0x000000ffff097224 */ /* 0x000fe200078e00cd */
[----:B------:R-:W4:Y:S01]  /*b0d0*/  LDL.LU R5, [R1+0x314] ;  /* 0x0003140001057983 */ /* 0x000f220000300800 */
[----:B------:R-:W-:-:S05]  /*b0e0*/  IMAD.WIDE R8, R175, 0x2, R8 ;  /* 0x00000002af087825 */ /* 0x000fca00078e0208 */
[----:B------:R2:W-:Y:S02]  /*b0f0*/  STL [R1+0x230], R8 ;  /* 0x0002300801007387 */ /* 0x0005e40000100800 */
[----:B--2---:R-:W-:Y:S01]  /*b100*/  IMAD.MOV.U32 R8, RZ, RZ, R176 ;  /* 0x000000ffff087224 */ /* 0x004fe200078e00b0 */
[----:B---3--:R-:W-:-:S04]  /*b110*/  LOP3.LUT R7, R7, R6, RZ, 0x3c, !PT ;  /* 0x0000000607077212 */ /* 0x008fc800078e3cff */
[----:B------:R-:W-:-:S04]  /*b120*/  LOP3.LUT R6, R7, R6, RZ, 0x3c, !PT ;  /* 0x0000000607067212 */ /* 0x000fc800078e3cff */
[----:B------:R-:W-:-:S03]  /*b130*/  LOP3.LUT R7, R7, R6, RZ, 0x3c, !PT ;  /* 0x0000000607077212 */ /* 0x000fc600078e3cff */
[----:B------:R-:W-:-:S05]  /*b140*/  IMAD.WIDE R6, R175, 0x2, R6 ;  /* 0x00000002af067825 */ /* 0x000fca00078e0206 */
[----:B------:R0:W-:Y:S04]  /*b150*/  STL [R1+0x2c4], R6 ;  /* 0x0002c40601007387 */ /* 0x0001e80000100800 */
[----:B------:R1:W-:Y:S01]  /*b160*/  STL [R1+0x234], R7 ;  /* 0x0002340701007387 */ /* 0x0003e20000100800 */
[----:B0-----:R-:W-:-:S03]  /*b170*/  IMAD.MOV.U32 R6, RZ, RZ, R4 ;  /* 0x000000ffff067224 */ /* 0x001fc600078e0004 */
[----:B------:R-:W2:Y:S01]  /*b180*/  LDL.LU R4, [R1+0x310] ;  /* 0x0003100001047983 */ /* 0x000ea20000300800 */
[----:B-1----:R-:W-:-:S03]  /*b190*/  IMAD.MOV.U32 R7, RZ, RZ, R174 ;  /* 0x000000ffff077224 */ /* 0x002fc600078e00ae */
[----:B------:R-:W3:Y:S04]  /*b1a0*/  LDL.LU R174, [R1+0x30c] ;  /* 0x00030c0001ae7983 */ /* 0x000ee80000300800 */
[----:B------:R-:W3:Y:S01]  /*b1b0*/  LDL.LU R176, [R1+0x308] ;  /* 0x0003080001b07983 */ /* 0x000ee20000300800 */
[----:B------:R-:W-:Y:S01]  /*b1c0*/  LOP3.LUT R7, R7, R6, RZ, 0x3c, !PT ;  /* 0x0000000607077212 */ /* 0x000fe200078e3cff */
[----:B------:R-:W-:-:S03]  /*b1d0*/  IMAD.MOV.U32 R205, RZ, RZ, R9 ;  /* 0x000000ffffcd7224 */ /* 0x000fc600078e0009 */
[----:B------:R-:W-:Y:S01]  /*b1e0*/  LOP3.LUT R6, R7, R6, RZ, 0x3c, !PT ;  /* 0x0000000607067212 */ /* 0x000fe200078e3cff */
[----:B------:R-:W-:-:S03]  /*b1f0*/  IMAD.MOV.U32 R9, RZ, RZ, R206 ;  /* 0x000000ffff097224 */ /* 0x000fc600078e00ce */
[----:B------:R-:W-:Y:S01]  /*b200*/  LOP3.LUT R7, R7, R6, RZ, 0x3c, !PT ;  /* 0x0000000607077212 */ /* 0x000fe200078e3cff */
[----:B------:R-:W-:-:S04]  /*b210*/  IMAD.WIDE R8, R175, 0x2, R8 ;  /* 0x00000002af087825 */ /* 0x000fc800078e0208 */
[----:B------:R-:W-:Y:S01]  /*b220*/  IMAD.WIDE R6, R175, 0x2, R6 ;  /* 0x00000002af067825 */ /* 0x000fe200078e0206 */
[----:B------:R-:W-:Y:S01]  /*b230*/  WARPGROUP.ARRIVE ;  /* 0x00000000000079c5 */ /* 0x000fe20000000000 */
[----:B------:R-:W-:Y:S01]  /*b240*/  STL [R1+0x238], R8 ;  /* 0x0002380801007387 */ /* 0x000fe20000100800 */
[----:B------:R-:W-:-:S03]  /*b250*/  UMOV UR12, UR20 ;  /* 0x00000014000c7c82 */ /* 0x000fc60008000000 */
[----:B------:R0:W-:Y:S01]  /*b260*/  STL [R1+0x2c8], R6 ;  /* 0x0002c80601007387 */ /* 0x0001e20000100800 */
[----:B------:R-:W-:Y:S02]  /*b270*/  UMOV UR13, UR21 ;  /* 0x00000015000d7c82 */ /* 0x000fe40008000000 */
[----:B------:R-:W-:Y:S01]  /*b280*/  HGMMA.64x256x16.F32 R24, gdesc[UR12].tnspA, R24, gsb0 ;  /* 0x23e000000c1879f0 */ /* 0x000fe20008000818 */
[----:B------:R2:W-:Y:S04]  /*b290*/  STL [R1+0x23c], R7 ;  /* 0x00023c0701007387 */ /* 0x0005e80000100800 */
[----:B0-----:R-:W3:Y:S01]  /*b2a0*/  LDL.LU R6, [R1+0x244] ;  /* 0x0002440001067983 */ /* 0x001ee20000300800 */
[----:B------:R-:W-:Y:S02]  /*b2b0*/  IMAD.MOV.U32 R206, RZ, RZ, R9 ;  /* 0x000000ffffce7224 */ /* 0x000fe400078e0009 */
[----:B----4-:R-:W-:-:S02]  /*b2c0*/  IMAD.MOV.U32 R8, RZ, RZ, R5 ;  /* 0x000000ffff087224 */ /* 0x010fc400078e0005 */
[----:B------:R-:W-:Y:S02]  /*b2d0*/  IMAD.MOV.U32 R9, RZ, RZ, R207 ;  /* 0x000000ffff097224 */ /* 0x000fe400078e00cf */
[----:B------:R-:W-:Y:S01]  /*b2e0*/  IMAD.WIDE R8, R175, 0x2, R8 ;  /* 0x00000002af087825 */ /* 0x000fe200078e0208 */
[----:B------:R-:W-:Y:S01]  /*b2f0*/  UMOV UR16, UR8 ;  /* 0x0000000800107c82 */ /* 0x000fe20008000000 */
[----:B------:R-:W-:Y:S02]  /*b300*/  UMOV UR17, UR9 ;  /* 0x0000000900117c82 */ /* 0x000fe40008000000 */
[----:B--2---:R-:W-:Y:S02]  /*b310*/  IMAD.MOV.U32 R7, RZ, RZ, R4 ;  /* 0x000000ffff077224 */ /* 0x004fe400078e0004 */
[----:B------:R-:W2:Y:S04]  /*b320*/  LDL.LU R4, [R1+0x304] ;  /* 0x0003040001047983 */ /* 0x000ea80000300800 */
[----:B------:R-:W2:Y:S04]  /*b330*/  LDL.LU R5, [R1+0x300] ;  /* 0x0003000001057983 */ /* 0x000ea80000300800 */
[----:B------:R3:W-:Y:S02]  /*b340*/  STL [R1+0x240], R8 ;  /* 0x0002400801007387 */ /* 0x0007e40000100800 */
[----:B---3--:R-:W-:-:S02]  /*b350*/  IMAD.MOV.U32 R8, RZ, RZ, R176 ;  /* 0x000000ffff087224 */ /* 0x008fc400078e00b0 */
[----:B------:R-:W3:Y:S01]  /*b360*/  LDL.LU R176, [R1+0x2fc] ;  /* 0x0002fc0001b07983 */ /* 0x000ee20000300800 */
[----:B------:R-:W-:Y:S02]  /*b370*/  WARPGROUP.DEPBAR.LE gsb0, 0x0 ;  /* 0x00008000000079c5 */ /* 0x000fe40000010000 */
[----:B------:R-:W-:-:S06]  /*b380*/  WARPGROUP.ARRIVE ;  /* 0x00000000000079c5 */ /* 0x000fcc0000000000 */
[----:B------:R-:W-:Y:S01]  /*b390*/  HGMMA.64x256x16.F32 R24, gdesc[UR16].tnspA, R24, gsb0 ;  /* 0x23e00000101879f0 */ /* 0x000fe20008000818 */
[----:B------:R-:W-:-:S04]  /*b3a0*/  LOP3.LUT R7, R7, R6, RZ, 0x3c, !PT ;  /* 0x0000000607077212 */ /* 0x000fc800078e3cff */
[----:B------:R-:W-:-:S04]  /*b3b0*/  LOP3.LUT R6, R7, R6, RZ, 0x3c, !PT ;  /* 0x0000000607067212 */ /* 0x000fc800078e3cff */
[----:B------:R-:W-:-:S03]  /*b3c0*/  LOP3.LUT R7, R7, R6, RZ, 0x3c, !PT ;  /* 0x0000000607077212 */ /* 0x000fc600078e3cff */
[----:B------:R-:W-:-:S05]  /*b3d0*/  IMAD.WIDE R6, R175, 0x2, R6 ;  /* 0x00000002af067825 */ /* 0x000fca00078e0206 */
[----:B------:R-:W-:Y:S04]  /*b3e0*/  STL [R1+0x2cc], R6 ;  /* 0x0002cc0601007387 */ /* 0x000fe80000100800 */
[----:B------:R0:W-:Y:S01]  /*b3f0*/  STL [R1+0x244], R7 ;  /* 0x0002440701007387 */ /* 0x0001e20000100800 */
[----:B------:R-:W-:Y:S02]  /*b400*/  IMAD.MOV.U32 R207, RZ, RZ, R9 ;  /* 0x000000ffffcf7224 */ /* 0x000fe400078e0009 */
[----:B------:R-:W1:Y:S01]  /*b410*/  LDC R9, c[0x0][0x238] ;  /* 0x00008e00ff097b82 */ /* 0x000e620000000800 */
[----:B0-----:R-:W-:Y:S02]  /*b420*/  IMAD.MOV.U32 R7, RZ, RZ, R174 ;  /* 0x000000ffff077224 */ /* 0x001fe400078e00ae */
[----:B------:R-:W0:Y:S01]  /*b430*/  S2R R174, SR_TID.X ;  /* 0x0000000000ae7919 */ /* 0x000e220000002100 */
[----:B------:R-:W-:-:S04]  /*b440*/  IMAD.MOV.U32 R6, RZ, RZ, R8 ;  /* 0x000000ffff067224 */ /* 0x000fc800078e0008 */
[----:B------:R-:W-:-:S05]  /*b450*/  IMAD.WIDE R6, R175, 0x2, R6 ;  /* 0x00000002af067825 */ /* 0x000fca00078e0206 */
[----:B------:R4:W-:Y:S04]  /*b460*/  STL [R1+0x2b0], R6 ;  /* 0x0002b00601007387 */ /* 0x0009e80000100800 */
[----:B------:R0:W-:Y:S01]  /*b470*/  STL [R1+0x248], R7 ;  /* 0x0002480701007387 */ /* 0x0001e20000100800 */
[----:B-1----:R-:W-:Y:S01]  /*b480*/  IMAD.SHL.U32 R9, R9, 0x20, RZ ;  /* 0x0000002009097824 */ /* 0x002fe200078e00ff */
[----:B------:R-:W-:Y:S01]  /*b490*/  UIADD3 UR27, UR27, -0x20, URZ ;  /* 0xffffffe01b1b7890 */ /* 0x000fe2000fffe03f */
[----:B0-----:R-:W-:-:S04]  /*b4a0*/  SHF.R.U32.HI R174, RZ, 0x7, R174 ;  /* 0x00000007ffae7819 */ /* 0x001fc800000116ae */
[----:B------:R-:W-:Y:S01]  /*b4b0*/  SGXT.U32 R174, R174, 0x1 ;  /* 0x00000001aeae781a */ /* 0x000fe20000000000 */
[----:B------:R-:W-:Y:S02]  /*b4c0*/  WARPGROUP.DEPBAR.LE gsb0, 0x0 ;  /* 0x00008000000079c5 */ /* 0x000fe40000010000 */
[----:B--2---:R-:W-:-:S04]  /*b4d0*/  IMAD.WIDE R4, R9, 0x2, R4 ;  /* 0x0000000209047825 */ /* 0x004fc800078e0204 */
[----:B---3--:R-:W-:-:S05]  /*b4e0*/  VIADD R176, R176, 0xffffffff ;  /* 0xffffffffb0b07836 */ /* 0x008fca0000000000 */
[----:B------:R-:W-:Y:S01]  /*b4f0*/  ISETP.NE.U32.AND P0, PT, R176, RZ, PT ;  /* 0x000000ffb000720c */ /* 0x000fe20003f05070 */
[----:B----4-:R-:W-:Y:S02]  /*b500*/  IMAD.MOV.U32 R6, RZ, RZ, R4 ;  /* 0x000000ffff067224 */ /* 0x010fe400078e0004 */
[----:B------:R-:W-:-:S10]  /*b510*/  IMAD.MOV.U32 R4, RZ, RZ, R5 ;  /* 0x000000ffff047224 */ /* 0x000fd400078e0005 */
[----:B------:R-:W-:Y:S05]  /*b520*/  @P0 BRA `(.L_x_1) ;  /* 0xffffffa800c00947 */ /* 0x000fea000383ffff */
[----:B------:R-:W2:Y:S04]  /*b530*/  LDL.LU R3, [R1+0x1d8] ;  /* 0x0001d80001037983 */ /* 0x000ea80000300800 */
[----:B-----5:R-:W3:Y:S04]  /*b540*/  LDL.LU R10, [R1+0x1d4] ;  /* 0x0001d400010a7983 */ /* 0x020ee80000300800 */
[----:B------:R-:W4:Y:S04]  /*b550*/  LDL.LU R6, [R1+0x1d0] ;  /* 0x0001d00001067983 */ /* 0x000f280000300800 */
[----:B------:R-:W2:Y:S04]  /*b560*/  LDL.LU R208, [R1+0x1bc] ;  /* 0x0001bc0001d07983 */ /* 0x000ea80000300800 */
        /* <DEDUP_REMOVED lines=79> */
[----:B------:R-:W2:Y:S01]  /*ba60*/  LDL.LU R207, [R1+0x64] ;  /* 0x0000640001cf7983 */ /* 0x000ea20000300800 */
[----:B------:R-:W-:-:S03]  /*ba70*/  F2FP.F16.F32.PACK_AB R147, R151, R147 ;  /* 0x000000939793723e */ /* 0x000fc600000000ff */
        /* <DEDUP_REMOVED lines=8> */
[----:B------:R-:W2:Y:S04]  /*bb00*/  LDL.LU R151, [R1+0x1dc] ;  /* 0x0001dc0001977983 */ /* 0x000ea80000300800 */
[----:B------:R-:W2:Y:S04]  /*bb10*/  LDL.LU R150, [R1+0x1f0] ;  /* 0x0001f00001967983 */ /* 0x000ea80000300800 */
[----:B------:R-:W2:Y:S04]  /*bb20*/  LDL.LU R149, [R1+0x1f4] ;  /* 0x0001f40001957983 */ /* 0x000ea80000300800 */
[----:B------:R-:W2:Y:S04]  /*bb30*/  LDL.LU R148, [R1+0x1f8] ;  /* 0x0001f80001947983 */ /* 0x000ea80000300800 */
[----:B------:R-:W2:Y:S01]  /*bb40*/  LDL.LU R143, [R1+0x1fc] ;  /* 0x0001fc00018f7983 */ /* 0x000ea20000300800 */
[----:B------:R-:W-:-:S02]  /*bb50*/  F2FP.F16.F32.PACK_AB R138, R142, R138 ;  /* 0x0000008a8e8a723e */ /* 0x000fc400000000ff */
[----:B------:R-:W-:Y:S02]  /*bb60*/  F2FP.F16.F32.PACK_AB R137, R141, R137 ;  /* 0x000000898d89723e */ /* 0x000fe400000000ff */
[----:B------:R-:W-:Y:S02]  /*bb70*/  F2FP.F16.F32.PACK_AB R136, R140, R136 ;  /* 0x000000888c88723e */ /* 0x000fe400000000ff */
[----:B------:R-:W-:Y:S02]  /*bb80*/  F2FP.F16.F32.PACK_AB R131, R135, R131 ;  /* 0x000000838783723e */ /* 0x000fe400000000ff */
[----:B------:R-:W-:Y:S02]  /*bb90*/  F2FP.F16.F32.PACK_AB R130, R134, R130 ;  /* 0x000000828682723e */ /* 0x000fe400000000ff */
[----:B------:R-:W-:Y:S02]  /*bba0*/  F2FP.F16.F32.PACK_AB R129, R133, R129 ;  /* 0x000000818581723e */ /* 0x000fe400000000ff */
        /* <DEDUP_REMOVED lines=37> */
[----:B---3--:R-:W-:Y:S02]  /*be00*/  F2FP.F16.F32.PACK_AB R13, R10, R13 ;  /* 0x0000000d0a0d723e */ /* 0x008fe400000000ff */
[----:B----4-:R-:W-:Y:S02]  /*be10*/  F2FP.F16.F32.PACK_AB R12, R6, R12 ;  /* 0x0000000c060c723e */ /* 0x010fe400000000ff */
        /* <DEDUP_REMOVED lines=16> */
[----:B--2---:R-:W-:Y:S02]  /*bf20*/  F2FP.F16.F32.PACK_AB R14, R3, R14 ;  /* 0x0000000e030e723e */ /* 0x004fe400000000ff */
        /* <DEDUP_REMOVED lines=60> */
[----:B------:R-:W-:-:S07]  /*c2f0*/  F2FP.F16.F32.PACK_AB R143, R0, R2 ;  /* 0x00000002008f723e */ /* 0x000fce00000000ff */
.L_x_0:
[----:B------:R-:W2:Y:S01]  /*c300*/  LDL.LU R37, [R1+0x2d0] ;  /* 0x0002d00001257983 */ /* 0x000ea20000300800 */
[----:B------:R-:W-:Y:S01]  /*c310*/  ULDC.64 UR8, c[0x0][0x228] ;  /* 0x00008a0000087ab9 */ /* 0x000fe20000000a00 */
[----:B------:R-:W-:Y:S01]  /*c320*/  ULDC UR4, c[0x0][0x244] ;  /* 0x0000910000047ab9 */ /* 0x000fe20000000800 */
[----:B------:R-:W-:Y:S01]  /*c330*/  LOP3.LUT R116, R174, UR7, RZ, 0xfc, !PT ;  /* 0x00000007ae747c12 */ /* 0x000fe2000f8efcff */
[----:B------:R-:W0:Y:S01]  /*c340*/  S2R R36, SR_TID.X ;  /* 0x0000000000247919 */ /* 0x000e220000002100 */
[----:B------:R-:W-:Y:S01]  /*c350*/  IMAD.U32 R163, RZ, RZ, UR7 ;  /* 0x00000007ffa37e24 */ /* 0x000fe2000f8e00ff */
[----:B------:R-:W-:Y:S01]  /*c360*/  ULDC UR7, c[0x0][0x22c] ;  /* 0x00008b0000077ab9 */ /* 0x000fe20000000800 */
[----:B------:R-:W-:Y:S01]  /*c370*/  ULDC UR10, c[0x0][0x22c] ;  /* 0x00008b00000a7ab9 */ /* 0x000fe20000000800 */
[----:B------:R-:W-:Y:S01]  /*c380*/  ULDC UR11, c[0x0][0x22c] ;  /* 0x00008b00000b7ab9 */ /* 0x000fe20000000800 */
[----:B------:R-:W1:Y:S01]  /*c390*/  LDC R236, c[0x0][0x248] ;  /* 0x00009200ffec7b82 */ /* 0x000e620000000800 */
[----:B------:R-:W-:-:S02]  /*c3a0*/  LOP3.LUT R162, R163, 0x1fe, R174, 0xfe, !PT ;  /* 0x000001fea3a27812 */ /* 0x000fc400078efeae */
[C-C-:B------:R-:W-:Y:S02]  /*c3b0*/  LOP3.LUT R232, R163.reuse, 0xca, R174.reuse, 0xfe, !PT ;  /* 0x000000caa3e87812 */ /* 0x140fe400078efeae */
[C-C-:B------:R-:W-:Y:S02]  /*c3c0*/  LOP3.LUT R230, R163.reuse, 0xcc, R174.reuse, 0xfe, !PT ;  /* 0x000000cca3e67812 */ /* 0x140fe400078efeae */
[C-C-:B------:R-:W-:Y:S01]  /*c3d0*/  LOP3.LUT R228, R163.reuse, 0xce, R174.reuse, 0xfe, !PT ;  /* 0x000000cea3e47812 */ /* 0x140fe200078efeae */
[----:B------:R-:W3:Y:S01]  /*c3e0*/  LDC R238, c[0x0][0x248] ;  /* 0x00009200ffee7b82 */ /* 0x000ee20000000800 */
[C-C-:B------:R-:W-:Y:S02]  /*c3f0*/  LOP3.LUT R227, R163.reuse, 0xd0, R174.reuse, 0xfe, !PT ;  /* 0x000000d0a3e37812 */ /* 0x140fe400078efeae */
[C-C-:B------:R-:W-:Y:S02]  /*c400*/  LOP3.LUT R226, R163.reuse, 0xd2, R174.reuse, 0xfe, !PT ;  /* 0x000000d2a3e27812 */ /* 0x140fe400078efeae */
[----:B------:R-:W-:-:S02]  /*c410*/  LOP3.LUT R219, R163, 0xd4, R174, 0xfe, !PT ;  /* 0x000000d4a3db7812 */ /* 0x000fc400078efeae */
[C-C-:B------:R-:W-:Y:S02]  /*c420*/  LOP3.LUT R221, R163.reuse, 0xd6, R174.reuse, 0xfe, !PT ;  /* 0x000000d6a3dd7812 */ /* 0x140fe400078efeae */
[C-C-:B------:R-:W-:Y:S02]  /*c430*/  LOP3.LUT R217, R163.reuse, 0xd8, R174.reuse, 0xfe, !PT ;  /* 0x000000d8a3d97812 */ /* 0x140fe400078efeae */
[C-C-:B------:R-:W-:Y:S02]  /*c440*/  LOP3.LUT R216, R163.reuse, 0xda, R174.reuse, 0xfe, !PT ;  /* 0x000000daa3d87812 */ /* 0x140fe400078efeae */
[C-C-:B------:R-:W-:Y:S02]  /*c450*/  LOP3.LUT R215, R163.reuse, 0xdc, R174.reuse, 0xfe, !PT ;  /* 0x000000dca3d77812 */ /* 0x140fe400078efeae */
[C-C-:B------:R-:W-:Y:S02]  /*c460*/  LOP3.LUT R234, R163.reuse, 0xde, R174.reuse, 0xfe, !PT ;  /* 0x000000dea3ea7812 */ /* 0x140fe400078efeae */
[C-C-:B------:R-:W-:Y:S01]  /*c470*/  LOP3.LUT R233, R163.reuse, 0xe0, R174.reuse, 0xfe, !PT ;  /* 0x000000e0a3e97812 */ /* 0x140fe200078efeae */
[C---:B0-----:R-:W-:Y:S01]  /*c480*/  IMAD.SHL.U32 R0, R36.reuse, 0x10, RZ ;  /* 0x0000001024007824 */ /* 0x041fe200078e00ff */
[C-C-:B------:R-:W-:Y:S01]  /*c490*/  LOP3.LUT R231, R163.reuse, 0xe2, R174.reuse, 0xfe, !PT ;  /* 0x000000e2a3e77812 */ /* 0x140fe200078efeae */
[C---:B------:R-:W-:Y:S01]  /*c4a0*/  IMAD.SHL.U32 R3, R36.reuse, 0x100, RZ ;  /* 0x0000010024037824 */ /* 0x040fe200078e00ff */
[----:B------:R-:W-:Y:S01]  /*c4b0*/  LOP3.LUT R229, R163, 0xe4, R174, 0xfe, !PT ;  /* 0x000000e4a3e57812 */ /* 0x000fe200078efeae */
[----:B------:R-:W-:Y:S01]  /*c4c0*/  IMAD.SHL.U32 R2, R36, 0x8, RZ ;  /* 0x0000000824027824 */ /* 0x000fe200078e00ff */
[----:B------:R-:W-:-:S02]  /*c4d0*/  LOP3.LUT R0, R0, 0x70, RZ, 0xc0, !PT ;  /* 0x0000007000007812 */ /* 0x000fc400078ec0ff */
[----:B------:R-:W-:Y:S02]  /*c4e0*/  LOP3.LUT R3, R3, 0x800, RZ, 0xc0, !PT ;  /* 0x0000080003037812 */ /* 0x000fe400078ec0ff */
[----:B------:R-:W-:Y:S02]  /*c4f0*/  LOP3.LUT R2, R2, 0x780, RZ, 0xc0, !PT ;  /* 0x0000078002027812 */ /* 0x000fe400078ec0ff */
[----:B------:R-:W-:Y:S02]  /*c500*/  IADD3 R3, R3, UR6, R0 ;  /* 0x0000000603037c10 */ /* 0x000fe4000fffe000 */
[C-C-:B------:R-:W-:Y:S02]  /*c510*/  LOP3.LUT R224, R163.reuse, 0xe6, R174.reuse, 0xfe, !PT ;  /* 0x000000e6a3e07812 */ /* 0x140fe400078efeae */
[----:B------:R-:W-:Y:S01]  /*c520*/  LOP3.LUT R225, R163, 0xe8, R174, 0xfe, !PT ;  /* 0x000000e8a3e17812 */ /* 0x000fe200078efeae */
[----:B------:R-:W-:Y:S01]  /*c530*/  IMAD.IADD R160, R2, 0x1, R3 ;  /* 0x0000000102a07824 */ /* 0x000fe200078e0203 */
[----:B------:R-:W-:Y:S01]  /*c540*/  BAR.SYNC.DEFER_BLOCKING 0x0 ;  /* 0x0000000000007b1d */ /* 0x000fe20000010000 */
[----:B------:R-:W-:-:S02]  /*c550*/  LOP3.LUT R3, R36, 0xff, RZ, 0xc0, !PT ;  /* 0x000000ff24037812 */ /* 0x000fc400078ec0ff */
[--C-:B------:R-:W-:Y:S02]  /*c560*/  LOP3.LUT R223, R163, 0xea, R174.reuse, 0xfe, !PT ;  /* 0x000000eaa3df7812 */ /* 0x100fe400078efeae */
[----:B------:R-:W-:Y:S01]  /*c570*/  LEA R3, R3, UR6, 0x4 ;  /* 0x0000000603037c11 */ /* 0x000fe2000f8e20ff */
[----:B------:R-:W-:Y:S01]  /*c580*/  ULDC UR6, c[0x0][0x248] ;  /* 0x0000920000067ab9 */ /* 0x000fe20000000800 */
[C-C-:B------:R-:W-:Y:S02]  /*c590*/  LOP3.LUT R222, R163.reuse, 0xec, R174.reuse, 0xfe, !PT ;  /* 0x000000eca3de7812 */ /* 0x140fe400078efeae */
[C-C-:B------:R-:W-:Y:S02]  /*c5a0*/  LOP3.LUT R220, R163.reuse, 0xee, R174.reuse, 0xfe, !PT ;  /* 0x000000eea3dc7812 */ /* 0x140fe400078efeae */
[C-C-:B------:R-:W-:Y:S02]  /*c5b0*/  LOP3.LUT R218, R163.reuse, 0xf0, R174.reuse, 0xfe, !PT ;  /* 0x000000f0a3da7812 */ /* 0x140fe400078efeae */
[----:B------:R-:W-:-:S02]  /*c5c0*/  LOP3.LUT R214, R163, 0xf2, R174, 0xfe, !PT ;  /* 0x000000f2a3d67812 */ /* 0x000fc400078efeae */
[C-C-:B------:R-:W-:Y:S02]  /*c5d0*/  LOP3.LUT R211, R163.reuse, 0xf4, R174.reuse, 0xfe, !PT ;  /* 0x000000f4a3d37812 */ /* 0x140fe400078efeae */
[C-C-:B------:R-:W-:Y:S02]  /*c5e0*/  LOP3.LUT R210, R163.reuse, 0xf6, R174.reuse, 0xfe, !PT ;  /* 0x000000f6a3d27812 */ /* 0x140fe400078efeae */
[C-C-:B------:R-:W-:Y:S02]  /*c5f0*/  LOP3.LUT R205, R163.reuse, 0xf8, R174.reuse, 0xfe, !PT ;  /* 0x000000f8a3cd7812 */ /* 0x140fe400078efeae */
[C-C-:B------:R-:W-:Y:S02]  /*c600*/  LOP3.LUT R206, R163.reuse, 0xfa, R174.reuse, 0xfe, !PT ;  /* 0x000000faa3ce7812 */ /* 0x140fe400078efeae */
[C-C-:B------:R-:W-:Y:S01]  /*c610*/  LOP3.LUT R207, R163.reuse, 0xfc, R174.reuse, 0xfe, !PT ;  /* 0x000000fca3cf7812 */ /* 0x140fe200078efeae */
[----:B------:R-:W-:Y:S01]  /*c620*/  STSM.16.M88.4 [R160], R52 ;  /* 0x00000034a0007844 */ /* 0x000fe20000000200 */
[----:B------:R-:W-:-:S02]  /*c630*/  LOP3.LUT R204, R163, 0xfe, R174, 0xfe, !PT ;  /* 0x000000fea3cc7812 */ /* 0x000fc400078efeae */
[C-C-:B------:R-:W-:Y:S01]  /*c640*/  LOP3.LUT R202, R163.reuse, 0x100, R174.reuse, 0xfe, !PT ;  /* 0x00000100a3ca7812 */ /* 0x140fe200078efeae */
[----:B------:R-:W-:Y:S01]  /*c650*/  BAR.SYNC.DEFER_BLOCKING 0x0 ;  /* 0x0000000000007b1d */ /* 0x000fe20000010000 */
[C-C-:B------:R-:W-:Y:S02]  /*c660*/  LOP3.LUT R203, R163.reuse, 0x102, R174.reuse, 0xfe, !PT ;  /* 0x00000102a3cb7812 */ /* 0x140fe400078efeae */
        /* <DEDUP_REMOVED lines=29> */
[----:B------:R-:W-:Y:S02]  /*c840*/  LOP3.LUT R213, R163, 0x1fa, R174, 0xfe, !PT ;  /* 0x000001faa3d57812 */ /* 0x000fe400078efeae */
[C---:B--2---:R-:W-:Y:S01]  /*c850*/  ISETP.GE.AND P0, PT, R37.reuse, UR8, PT ;  /* 0x0000000825007c0c */ /* 0x044fe2000bf06270 */
[----:B------:R-:W-:Y:S01]  /*c860*/  IMAD R0, R37, UR4, RZ ;  /* 0x0000000425007c24 */ /* 0x000fe2000f8e02ff */
[----:B------:R-:W-:Y:S01]  /*c870*/  ULDC.64 UR4, c[0x0][0x220] ;  /* 0x0000880000047ab9 */ /* 0x000fe20000000a00 */
[----:B------:R-:W0:Y:S01]  /*c880*/  LDS.128 R36, [R3] ;  /* 0x0000000003247984 */ /* 0x000e220000000c00 */
[----:B------:R-:W-:Y:S02]  /*c890*/  BAR.SYNC.DEFER_BLOCKING 0x0 ;  /* 0x0000000000007b1d */ /* 0x000fe40000010000 */
[----:B------:R-:W-:-:S02]  /*c8a0*/  LEA R2, P2, R0, UR4, 0x1 ;  /* 0x0000000400027c11 */ /* 0x000fc4000f8408ff */
[----:B------:R-:W-:Y:S02]  /*c8b0*/  ISETP.LT.AND P1, PT, R116, UR9, !P0 ;  /* 0x0000000974007c0c */ /* 0x000fe4000c721270 */
[----:B------:R-:W-:Y:S01]  /*c8c0*/  LEA.HI.X.SX32 R0, R0, UR5, 0x1, P2 ;  /* 0x0000000500007c11 */ /* 0x000fe200090f0eff */
[----:B------:R-:W-:Y:S01]  /*c8d0*/  ULDC UR4, c[0x0][0x248] ;  /* 0x0000920000047ab9 */ /* 0x000fe20000000800 */
[----:B------:R-:W-:Y:S01]  /*c8e0*/  ULDC UR5, c[0x0][0x248] ;  /* 0x0000920000057ab9 */ /* 0x000fe20000000800 */
[----:B------:R-:W-:Y:S01]  /*c8f0*/  ULDC UR8, c[0x0][0x22c] ;  /* 0x00008b0000087ab9 */ /* 0x000fe20000000800 */
[----:B------:R-:W-:Y:S01]  /*c900*/  ULDC UR9, c[0x0][0x22c] ;  /* 0x00008b0000097ab9 */ /* 0x000fe20000000800 */
[----:B------:R-:W-:Y:S01]  /*c910*/  STSM.16.M88.4 [R160], R132 ;  /* 0x00000084a0007844 */ /* 0x000fe20000000200 */
[----:B------:R-:W-:Y:S06]  /*c920*/  BAR.SYNC.DEFER_BLOCKING 0x0 ;  /* 0x0000000000007b1d */ /* 0x000fec0000010000 */
[----:B------:R-:W2:Y:S02]  /*c930*/  LDS.128 R44, [R3] ;  /* 0x00000000032c7984 */ /* 0x000ea40000000c00 */
[----:B------:R-:W-:Y:S06]  /*c940*/  BAR.SYNC.DEFER_BLOCKING 0x0 ;  /* 0x0000000000007b1d */ /* 0x000fec0000010000 */
[----:B------:R-:W-:Y:S02]  /*c950*/  STSM.16.M88.4 [R160], R140 ;  /* 0x0000008ca0007844 */ /* 0x000fe40000000200 */
[----:B------:R-:W-:Y:S06]  /*c960*/  BAR.SYNC.DEFER_BLOCKING 0x0 ;  /* 0x0000000000007b1d */ /* 0x000fec0000010000 */
[----:B------:R-:W4:Y:S02]  /*c970*/  LDS.128 R52, [R3] ;  /* 0x0000000003347984 */ /* 0x000f240000000c00 */
[----:B------:R-:W-:Y:S06]  /*c980*/  BAR.SYNC.DEFER_BLOCKING 0x0 ;  /* 0x0000000000007b1d */ /* 0x000fec0000010000 */
[----:B------:R-:W-:Y:S02]  /*c990*/  STSM.16.M88.4 [R160], R108 ;  /* 0x0000006ca0007844 */ /* 0x000fe40000000200 */
[----:B------:R-:W-:Y:S06]  /*c9a0*/  BAR.SYNC.DEFER_BLOCKING 0x0 ;  /* 0x0000000000007b1d */ /* 0x000fec0000010000 */
[----:B------:R-:W5:Y:S02]  /*c9b0*/  LDS.128 R124, [R3] ;  /* 0x00000000037c7984 */ /* 0x000f640000000c00 */
[----:B------:R-:W-:Y:S06]  /*c9c0*/  BAR.SYNC.DEFER_BLOCKING 0x0 ;  /* 0x0000000000007b1d */ /* 0x000fec0000010000 */
[----:B------:R-:W-:Y:S02]  /*c9d0*/  STSM.16.M88.4 [R160], R100 ;  /* 0x00000064a0007844 */ /* 0x000fe40000000200 */
[----:B------:R-:W-:Y:S06]  /*c9e0*/  BAR.SYNC.DEFER_BLOCKING 0x0 ;  /* 0x0000000000007b1d */ /* 0x000fec0000010000 */
[----:B------:R-:W1:Y:S02]  /*c9f0*/  LDS.128 R132, [R3] ;  /* 0x0000000003847984 */ /* 0x000e640000000c00 */
[----:B------:R-:W-:Y:S06]  /*ca00*/  BAR.SYNC.DEFER_BLOCKING 0x0 ;  /* 0x0000000000007b1d */ /* 0x000fec0000010000 */
[----:B------:R-:W-:Y:S02]  /*ca10*/  STSM.16.M88.4 [R160], R92 ;  /* 0x0000005ca0007844 */ /* 0x000fe40000000200 */
[----:B------:R-:W-:Y:S06]  /*ca20*/  BAR.SYNC.DEFER_BLOCKING 0x0 ;  /* 0x0000000000007b1d */ /* 0x000fec0000010000 */
[----:B------:R-:W3:Y:S02]  /*ca30*/  LDS.128 R140, [R3] ;  /* 0x00000000038c7984 */ /* 0x000ee40000000c00 */
        /* <DEDUP_REMOVED lines=25> */
[----:B------:R0:W-:Y:S02]  /*cbd0*/  STSM.16.M88.4 [R160], R28 ;  /* 0x0000001ca0007844 */ /* 0x0001e40000000200 */
[----:B------:R-:W-:Y:S01]  /*cbe0*/  BAR.SYNC.DEFER_BLOCKING 0x0 ;  /* 0x0000000000007b1d */ /* 0x000fe20000010000 */
[----:B0-----:R-:W-:-:S05]  /*cbf0*/  IMAD R29, R116, UR4, RZ ;  /* 0x00000004741d7c24 */ /* 0x001fca000f8e02ff */
[----:B------:R-:W-:Y:S01]  /*cc00*/  ULDC UR4, c[0x0][0x22c] ;  /* 0x00008b0000047ab9 */ /* 0x000fe20000000800 */
[C---:B------:R-:W-:Y:S02]  /*cc10*/  LOP3.LUT R28, R163.reuse, 0xe, R174, 0xfe, !PT ;  /* 0x0000000ea31c7812 */ /* 0x040fe400078efeae */
[----:B------:R-:W-:Y:S01]  /*cc20*/  PRMT R30, R36, 0x7632, R30 ;  /* 0x00007632241e7816 */ /* 0x000fe2000000001e */
[----:B------:R-:W0:Y:S01]  /*cc30*/  LDS.128 R84, [R3] ;  /* 0x0000000003547984 */ /* 0x000e220000000c00 */
[----:B------:R-:W-:Y:S06]  /*cc40*/  BAR.SYNC.DEFER_BLOCKING 0x0 ;  /* 0x0000000000007b1d */ /* 0x000fec0000010000 */
[----:B------:R-:W-:Y:S02]  /*cc50*/  STSM.16.M88.4 [R160], R16 ;  /* 0x00000010a0007844 */ /* 0x000fe40000000200 */
[----:B------:R-:W-:Y:S06]  /*cc60*/  BAR.SYNC.DEFER_BLOCKING 0x0 ;  /* 0x0000000000007b1d */ /* 0x000fec0000010000 */
[----:B------:R-:W0:Y:S02]  /*cc70*/  LDS.128 R8, [R3] ;  /* 0x0000000003087984 */ /* 0x000e240000000c00 */
[----:B------:R-:W-:Y:S06]  /*cc80*/  BAR.SYNC.DEFER_BLOCKING 0x0 ;  /* 0x0000000000007b1d */ /* 0x000fec0000010000 */
[----:B------:R-:W-:Y:S02]  /*cc90*/  STSM.16.M88.4 [R160], R12 ;  /* 0x0000000ca0007844 */ /* 0x000fe40000000200 */
[----:B------:R-:W-:Y:S06]  /*cca0*/  BAR.SYNC.DEFER_BLOCKING 0x0 ;  /* 0x0000000000007b1d */ /* 0x000fec0000010000 */
[----:B------:R-:W0:Y:S02]  /*ccb0*/  LDS.128 R4, [R3] ;  /* 0x0000000003047984 */ /* 0x000e240000000c00 */
[----:B------:R-:W-:Y:S06]  /*ccc0*/  BAR.SYNC.DEFER_BLOCKING 0x0 ;  /* 0x0000000000007b1d */ /* 0x000fec0000010000 */
[----:B------:R2:W-:Y:S02]  /*ccd0*/  STSM.16.M88.4 [R160], R20 ;  /* 0x00000014a0007844 */ /* 0x0005e40000000200 */
[----:B------:R-:W-:Y:S01]  /*cce0*/  BAR.SYNC.DEFER_BLOCKING 0x0 ;  /* 0x0000000000007b1d */ /* 0x000fe20000010000 */
[----:B--2---:R-:W-:-:S02]  /*ccf0*/  LOP3.LUT R20, R163, 0x2, R174, 0xfe, !PT ;  /* 0x00000002a3147812 */ /* 0x004fc400078efeae */
[----:B------:R-:W-:Y:S02]  /*cd00*/  LOP3.LUT R21, R163, 0x4, R174, 0xfe, !PT ;  /* 0x00000004a3157812 */ /* 0x000fe400078efeae */
[C---:B------:R-:W-:Y:S01]  /*cd10*/  ISETP.LT.AND P4, PT, R20.reuse, UR7, !P0 ;  /* 0x0000000714007c0c */ /* 0x040fe2000c781270 */
[----:B------:R-:W-:Y:S01]  /*cd20*/  IMAD R23, R20, UR5, RZ ;  /* 0x0000000514177c24 */ /* 0x000fe2000f8e02ff */
[-C--:B------:R-:W-:Y:S01]  /*cd30*/  LEA R20, P2, R29, R2.reuse, 0x1 ;  /* 0x000000021d147211 */ /* 0x080fe200078408ff */
[----:B------:R-:W-:Y:S01]  /*cd40*/  ULDC UR5, c[0x0][0x248] ;  /* 0x0000920000057ab9 */ /* 0x000fe20000000800 */
[----:B------:R-:W-:Y:S01]  /*cd50*/  ISETP.LT.AND P5, PT, R21, UR4, !P0 ;  /* 0x0000000415007c0c */ /* 0x000fe2000c7a1270 */
[----:B------:R-:W-:Y:S01]  /*cd60*/  ULDC UR4, c[0x0][0x248] ;  /* 0x0000920000047ab9 */ /* 0x000fe20000000800 */
[C---:B------:R-:W-:Y:S01]  /*cd70*/  LEA R22, P3, R23.reuse, R2, 0x1 ;  /* 0x0000000217167211 */ /* 0x040fe200078608ff */
[----:B------:R-:W-:Y:S01]  /*cd80*/  ULDC UR7, c[0x0][0x248] ;  /* 0x0000920000077ab9 */ /* 0x000fe20000000800 */
[----:B------:R-:W2:Y:S02]  /*cd90*/  LDS.128 R68, [R3] ;  /* 0x0000000003447984 */ /* 0x000ea40000000c00 */
[-C--:B------:R-:W-:Y:S01]  /*cda0*/  LEA.HI.X.SX32 R23, R23, R0.reuse, 0x1, P3 ;  /* 0x0000000017177211 */ /* 0x080fe200018f0eff */
[----:B------:R-:W-:Y:S06]  /*cdb0*/  BAR.SYNC.DEFER_BLOCKING 0x0 ;  /* 0x0000000000007b1d */ /* 0x000fec0000010000 */
[----:B------:R4:W-:Y:S02]  /*cdc0*/  STSM.16.M88.4 [R160], R24 ;  /* 0x00000018a0007844 */ /* 0x0009e40000000200 */
[----:B------:R-:W-:Y:S01]  /*cdd0*/  BAR.SYNC.DEFER_BLOCKING 0x0 ;  /* 0x0000000000007b1d */ /* 0x000fe20000010000 */
[----:B----4-:R-:W-:Y:S01]  /*cde0*/  IMAD R25, R21, UR6, RZ ;  /* 0x0000000615197c24 */ /* 0x010fe2000f8e02ff */
[----:B------:R-:W-:-:S04]  /*cdf0*/  LEA.HI.X.SX32 R21, R29, R0, 0x1, P2 ;  /* 0x000000001d157211 */ /* 0x000fc800010f0eff */
[----:B------:R-:W-:Y:S01]  /*ce00*/  ULDC UR6, c[0x0][0x248] ;  /* 0x0000920000067ab9 */ /* 0x000fe20000000800 */
[----:B------:R-:W-:-:S04]  /*ce10*/  LEA R24, P2, R25, R2, 0x1 ;  /* 0x0000000219187211 */ /* 0x000fc800078408ff */
[----:B------:R-:W-:Y:S01]  /*ce20*/  LEA.HI.X.SX32 R25, R25, R0, 0x1, P2 ;  /* 0x0000000019197211 */ /* 0x000fe200010f0eff */
[----:B------:R-:W4:Y:S01]  /*ce30*/  LDS.128 R16, [R3] ;  /* 0x0000000003107984 */ /* 0x000f220000000c00 */
[----:B------:R-:W-:Y:S06]  /*ce40*/  BAR.SYNC.DEFER_BLOCKING 0x0 ;  /* 0x0000000000007b1d */ /* 0x000fec0000010000 */
[----:B------:R5:W-:Y:S02]  /*ce50*/  STSM.16.M88.4 [R160], R32 ;  /* 0x00000020a0007844 */ /* 0x000be40000000200 */
[----:B------:R-:W-:Y:S01]  /*ce60*/  BAR.SYNC.DEFER_BLOCKING 0x0 ;  /* 0x0000000000007b1d */ /* 0x000fe20000010000 */
[----:B-----5:R-:W-:-:S02]  /*ce70*/  PRMT R32, R37, 0x7632, R32 ;  /* 0x0000763225207816 */ /* 0x020fc40000000020 */
[----:B------:R-:W-:Y:S02]  /*ce80*/  PRMT R34, R39, 0x7632, R34 ;  /* 0x0000763227227816 */ /* 0x000fe40000000022 */
[C-C-:B------:R-:W-:Y:S01]  /*ce90*/  LOP3.LUT R35, R163.reuse, 0x1ba, R174.reuse, 0xfe, !PT ;  /* 0x000001baa3237812 */ /* 0x140fe200078efeae */
[----:B------:R-:W5:Y:S02]  /*cea0*/  LDS.128 R12, [R3] ;  /* 0x00000000030c7984 */ /* 0x000f640000000c00 */
[----:B------:R-:W-:Y:S06]  /*ceb0*/  BAR.SYNC.DEFER_BLOCKING 0x0 ;  /* 0x0000000000007b1d */ /* 0x000fec0000010000 */
[----:B------:R1:W-:Y:S02]  /*cec0*/  STSM.16.M88.4 [R160], R40 ;  /* 0x00000028a0007844 */ /* 0x0003e40000000200 */
[----:B------:R-:W-:Y:S01]  /*ced0*/  BAR.SYNC.DEFER_BLOCKING 0x0 ;  /* 0x0000000000007b1d */ /* 0x000fe20000010000 */
[----:B-1----:R-:W-:-:S02]  /*cee0*/  LOP3.LUT R42, R163, 0x1a6, R174, 0xfe, !PT ;  /* 0x000001a6a32a7812 */ /* 0x002fc400078efeae */
[C-C-:B------:R-:W-:Y:S02]  /*cef0*/  LOP3.LUT R41, R163.reuse, 0x1aa, R174.reuse, 0xfe, !PT ;  /* 0x000001aaa3297812 */ /* 0x140fe400078efeae */
[C-C-:B------:R-:W-:Y:S02]  /*cf00*/  LOP3.LUT R43, R163.reuse, 0x1ac, R174.reuse, 0xfe, !PT ;  /* 0x000001aca32b7812 */ /* 0x140fe400078efeae */
[C-C-:B------:R-:W-:Y:S01]  /*cf10*/  LOP3.LUT R40, R163.reuse, 0x1b2, R174.reuse, 0xfe, !PT ;  /* 0x000001b2a3287812 */ /* 0x140fe200078efeae */
[----:B------:R-:W1:Y:S01]  /*cf20*/  LDS.128 R60, [R3] ;  /* 0x00000000033c7984 */ /* 0x000e620000000c00 */
[----:B------:R-:W-:Y:S06]  /*cf30*/  BAR.SYNC.DEFER_BLOCKING 0x0 ;  /* 0x0000000000007b1d */ /* 0x000fec0000010000 */
[----:B------:R3:W-:Y:S02]  /*cf40*/  STSM.16.M88.4 [R160], R48 ;  /* 0x00000030a0007844 */ /* 0x0007e40000000200 */
[----:B------:R-:W-:Y:S01]  /*cf50*/  BAR.SYNC.DEFER_BLOCKING 0x0 ;  /* 0x0000000000007b1d */ /* 0x000fe20000010000 */
[----:B---3--:R-:W-:-:S02]  /*cf60*/  LOP3.LUT R49, R163, 0x194, R174, 0xfe, !PT ;  /* 0x00000194a3317812 */ /* 0x008fc400078efeae */
[C-C-:B------:R-:W-:Y:S02]  /*cf70*/  LOP3.LUT R50, R163.reuse, 0x198, R174.reuse, 0xfe, !PT ;  /* 0x00000198a3327812 */ /* 0x140fe400078efeae */
[C-C-:B------:R-:W-:Y:S02]  /*cf80*/  LOP3.LUT R51, R163.reuse, 0x19e, R174.reuse, 0xfe, !PT ;  /* 0x0000019ea3337812 */ /* 0x140fe400078efeae */
[C-C-:B------:R-:W-:Y:S01]  /*cf90*/  LOP3.LUT R48, R163.reuse, 0x1a0, R174.reuse, 0xfe, !PT ;  /* 0x000001a0a3307812 */ /* 0x140fe200078efeae */
[----:B------:R-:W3:Y:S01]  /*cfa0*/  LDS.128 R76, [R3] ;  /* 0x00000000034c7984 */ /* 0x000ee20000000c00 */
[----:B------:R-:W-:Y:S06]  /*cfb0*/  BAR.SYNC.DEFER_BLOCKING 0x0 ;  /* 0x0000000000007b1d */ /* 0x000fec0000010000 */
[----:B------:R0:W-:Y:S02]  /*cfc0*/  STSM.16.M88.4 [R160], R56 ;  /* 0x00000038a0007844 */ /* 0x0001e40000000200 */
[----:B------:R-:W-:Y:S01]  /*cfd0*/  BAR.SYNC.DEFER_BLOCKING 0x0 ;  /* 0x0000000000007b1d */ /* 0x000fe20000010000 */
[----:B0-----:R-:W-:-:S02]  /*cfe0*/  LOP3.LUT R58, R163, 0x184, R174, 0xfe, !PT ;  /* 0x00000184a33a7812 */ /* 0x001fc400078efeae */
[C-C-:B------:R-:W-:Y:S02]  /*cff0*/  LOP3.LUT R56, R163.reuse, 0x186, R174.reuse, 0xfe, !PT ;  /* 0x00000186a3387812 */ /* 0x140fe400078efeae */
[C-C-:B------:R-:W-:Y:S02]  /*d000*/  LOP3.LUT R59, R163.reuse, 0x18a, R174.reuse, 0xfe, !PT ;  /* 0x0000018aa33b7812 */ /* 0x140fe400078efeae */
[C-C-:B------:R-:W-:Y:S01]  /*d010*/  LOP3.LUT R57, R163.reuse, 0x190, R174.reuse, 0xfe, !PT ;  /* 0x00000190a3397812 */ /* 0x140fe200078efeae */
        /* <DEDUP_REMOVED lines=33> */
[C-C-:B------:R-:W-:Y:S02]  /*d230*/  LOP3.LUT R122, R163.reuse, 0x17e, R174.reuse, 0xfe, !PT ;  /* 0x0000017ea37a7812 */ /* 0x140fe400078efeae */
[C-C-:B------:R-:W-:Y:S02]  /*d240*/  LOP3.LUT R120, R163.reuse, 0x180, R174.reuse, 0xfe, !PT ;  /* 0x00000180a3787812 */ /* 0x140fe400078efeae */
[C-C-:B------:R-:W-:Y:S01]  /*d250*/  LOP3.LUT R123, R163.reuse, 0x182, R174.reuse, 0xfe, !PT ;  /* 0x00000182a37b7812 */ /* 0x140fe200078efeae */
[----:B------:R-:W2:Y:S01]  /*d260*/  LDS.128 R108, [R3] ;  /* 0x00000000036c7984 */ /* 0x000ea20000000c00 */
[----:B------:R-:W-:Y:S06]  /*d270*/  BAR.SYNC.DEFER_BLOCKING 0x0 ;  /* 0x0000000000007b1d */ /* 0x000fec0000010000 */
[----:B------:R4:W-:Y:S02]  /*d280*/  STSM.16.M88.4 [R160], R128 ;  /* 0x00000080a0007844 */ /* 0x0009e40000000200 */
[----:B------:R-:W-:Y:S01]  /*d290*/  BAR.SYNC.DEFER_BLOCKING 0x0 ;  /* 0x0000000000007b1d */ /* 0x000fe20000010000 */
[----:B----4-:R-:W-:-:S02]  /*d2a0*/  LOP3.LUT R130, R163, 0x15e, R174, 0xfe, !PT ;  /* 0x0000015ea3827812 */ /* 0x010fc400078efeae */
[C-C-:B------:R-:W-:Y:S02]  /*d2b0*/  LOP3.LUT R131, R163.reuse, 0x170, R174.reuse, 0xfe, !PT ;  /* 0x00000170a3837812 */ /* 0x140fe400078efeae */
[C-C-:B------:R-:W-:Y:S02]  /*d2c0*/  LOP3.LUT R128, R163.reuse, 0x174, R174.reuse, 0xfe, !PT ;  /* 0x00000174a3807812 */ /* 0x140fe400078efeae */
[C-C-:B------:R-:W-:Y:S01]  /*d2d0*/  LOP3.LUT R129, R163.reuse, 0x178, R174.reuse, 0xfe, !PT ;  /* 0x00000178a3817812 */ /* 0x140fe200078efeae */
[----:B------:R-:W4:Y:S01]  /*d2e0*/  LDS.128 R112, [R3] ;  /* 0x0000000003707984 */ /* 0x000f220000000c00 */
[----:B------:R-:W-:Y:S06]  /*d2f0*/  BAR.SYNC.DEFER_BLOCKING 0x0 ;  /* 0x0000000000007b1d */ /* 0x000fec0000010000 */
[----:B------:R5:W-:Y:S02]  /*d300*/  STSM.16.M88.4 [R160], R136 ;  /* 0x00000088a0007844 */ /* 0x000be40000000200 */
[----:B------:R-:W-:Y:S01]  /*d310*/  BAR.SYNC.DEFER_BLOCKING 0x0 ;  /* 0x0000000000007b1d */ /* 0x000fe20000010000 */
[----:B-----5:R-:W-:-:S02]  /*d320*/  LOP3.LUT R139, R163, 0x156, R174, 0xfe, !PT ;  /* 0x00000156a38b7812 */ /* 0x020fc400078efeae */
[C-C-:B------:R-:W-:Y:S02]  /*d330*/  LOP3.LUT R138, R163.reuse, 0x158, R174.reuse, 0xfe, !PT ;  /* 0x00000158a38a7812 */ /* 0x140fe400078efeae */
[C-C-:B------:R-:W-:Y:S02]  /*d340*/  LOP3.LUT R136, R163.reuse, 0x162, R174.reuse, 0xfe, !PT ;  /* 0x00000162a3887812 */ /* 0x140fe400078efeae */
[C-C-:B------:R-:W-:Y:S01]  /*d350*/  LOP3.LUT R137, R163.reuse, 0x166, R174.reuse, 0xfe, !PT ;  /* 0x00000166a3897812 */ /* 0x140fe200078efeae */
[----:B------:R-:W5:Y:S01]  /*d360*/  LDS.128 R116, [R3] ;  /* 0x0000000003747984 */ /* 0x000f620000000c00 */
[----:B------:R-:W-:Y:S06]  /*d370*/  BAR.SYNC.DEFER_BLOCKING 0x0 ;  /* 0x0000000000007b1d */ /* 0x000fec0000010000 */
[----:B------:R1:W-:Y:S02]  /*d380*/  STSM.16.M88.4 [R160], R144 ;  /* 0x00000090a0007844 */ /* 0x0003e40000000200 */
[----:B------:R-:W-:Y:S01]  /*d390*/  BAR.SYNC.DEFER_BLOCKING 0x0 ;  /* 0x0000000000007b1d */ /* 0x000fe20000010000 */
[----:B-1----:R-:W-:-:S02]  /*d3a0*/  LOP3.LUT R160, R163, 0x132, R174, 0xfe, !PT ;  /* 0x00000132a3a07812 */ /* 0x002fc400078efeae */
[C-C-:B------:R-:W-:Y:S02]  /*d3b0*/  LOP3.LUT R145, R163.reuse, 0x142, R174.reuse, 0xfe, !PT ;  /* 0x00000142a3917812 */ /* 0x140fe400078efeae */
[C-C-:B------:R-:W-:Y:S02]  /*d3c0*/  LOP3.LUT R146, R163.reuse, 0x14e, R174.reuse, 0xfe, !PT ;  /* 0x0000014ea3927812 */ /* 0x140fe400078efeae */
[C-C-:B------:R-:W-:Y:S02]  /*d3d0*/  LOP3.LUT R144, R163.reuse, 0x150, R174.reuse, 0xfe, !PT ;  /* 0x00000150a3907812 */ /* 0x140fe400078efeae */
[C-C-:B------:R-:W-:Y:S01]  /*d3e0*/  LOP3.LUT R147, R163.reuse, 0x152, R174.reuse, 0xfe, !PT ;  /* 0x00000152a3937812 */ /* 0x140fe200078efeae */
[----:B------:R1:W-:Y:S04]  /*d3f0*/  @P1 STG.E.U16 desc[UR24][R20.64], R36 ;  /* 0x0000002414001986 */ /* 0x0003e8000c101518 */
[----:B------:R3:W-:Y:S04]  /*d400*/  @P4 STG.E.U16 desc[UR24][R22.64], R37 ;  /* 0x0000002516004986 */ /* 0x0007e8000c101518 */
[----:B------:R0:W-:Y:S01]  /*d410*/  @P5 STG.E.U16 desc[UR24][R24.64], R38 ;  /* 0x0000002618005986 */ /* 0x0001e2000c101518 */
[C-C-:B-1----:R-:W-:Y:S01]  /*d420*/  LOP3.LUT R20, R163.reuse, 0xa, R174.reuse, 0xfe, !PT ;  /* 0x0000000aa3147812 */ /* 0x142fe200078efeae */
[----:B------:R-:W1:Y:S01]  /*d430*/  LDC R36, c[0x0][0x248] ;  /* 0x00009200ff247b82 */ /* 0x000e620000000800 */
[----:B------:R-:W-:-:S02]  /*d440*/  LOP3.LUT R21, R163, 0xc, R174, 0xfe, !PT ;  /* 0x0000000ca3157812 */ /* 0x000fc400078efeae */
[C-C-:B---3--:R-:W-:Y:S01]  /*d450*/  LOP3.LUT R23, R163.reuse, 0x6, R174.reuse, 0xfe, !PT ;  /* 0x00000006a3177812 */ /* 0x148fe200078efeae */
[C---:B------:R-:W-:Y:S01]  /*d460*/  IMAD R27, R20.reuse, UR6, RZ ;  /* 0x00000006141b7c24 */ /* 0x040fe2000f8e02ff */
[----:B------:R-:W-:Y:S01]  /*d470*/  LOP3.LUT R22, R163, 0x8, R174, 0xfe, !PT ;  /* 0x00000008a3167812 */ /* 0x000fe200078efeae */
[----:B------:R-:W-:Y:S01]  /*d480*/  IMAD R31, R21, UR7, RZ ;  /* 0x00000007151f7c24 */ /* 0x000fe2000f8e02ff */
[C---:B------:R-:W-:Y:S01]  /*d490*/  ISETP.LT.AND P1, PT, R23.reuse, UR8, !P0 ;  /* 0x0000000817007c0c */ /* 0x040fe2000c721270 */
[----:B------:R-:W-:Y:S01]  /*d4a0*/  IMAD R23, R23, UR4, RZ ;  /* 0x0000000417177c24 */ /* 0x000fe2000f8e02ff */
[----:B------:R-:W-:Y:S01]  /*d4b0*/  ISETP.LT.AND P2, PT, R20, UR10, !P0 ;  /* 0x0000000a14007c0c */ /* 0x000fe2000c741270 */
[C---:B0-----:R-:W-:Y:S01]  /*d4c0*/  IMAD R25, R22.reuse, UR5, RZ ;  /* 0x0000000516197c24 */ /* 0x041fe2000f8e02ff */
[----:B------:R-:W-:Y:S01]  /*d4d0*/  ISETP.LT.AND P3, PT, R22, UR9, !P0 ;  /* 0x0000000916007c0c */ /* 0x000fe2000c761270 */
[----:B------:R-:W-:Y:S01]  /*d4e0*/  ULDC UR4, c[0x0][0x248] ;  /* 0x0000920000047ab9 */ /* 0x000fe20000000800 */
[-C--:B------:R-:W-:Y:S01]  /*d4f0*/  LEA R20, P6, R23, R2.reuse, 0x1 ;  /* 0x0000000217147211 */ /* 0x080fe200078c08ff */
[----:B------:R-:W-:Y:S01]  /*d500*/  ULDC UR7, c[0x0][0x22c] ;  /* 0x00008b0000077ab9 */ /* 0x000fe20000000800 */
[----:B------:R-:W-:Y:S01]  /*d510*/  LEA R22, P5, R25, R2, 0x1 ;  /* 0x0000000219167211 */ /* 0x000fe200078a08ff */
[----:B------:R-:W-:Y:S01]  /*d520*/  ULDC UR5, c[0x0][0x248] ;  /* 0x0000920000057ab9 */ /* 0x000fe20000000800 */
[----:B------:R-:W-:Y:S01]  /*d530*/  ISETP.LT.AND P4, PT, R21, UR11, !P0 ;  /* 0x0000000b15007c0c */ /* 0x000fe2000c781270 */
[----:B------:R-:W-:Y:S01]  /*d540*/  ULDC UR8, c[0x0][0x22c] ;  /* 0x00008b0000087ab9 */ /* 0x000fe20000000800 */
[----:B------:R-:W-:Y:S01]  /*d550*/  LEA.HI.X.SX32 R21, R23, R0, 0x1, P6 ;  /* 0x0000000017157211 */ /* 0x000fe200030f0eff */
[----:B------:R-:W-:Y:S01]  /*d560*/  ULDC UR6, c[0x0][0x248] ;  /* 0x0000920000067ab9 */ /* 0x000fe20000000800 */
[----:B------:R-:W-:Y:S01]  /*d570*/  LEA R24, P6, R27, R2, 0x1 ;  /* 0x000000021b187211 */ /* 0x000fe200078c08ff */
[----:B------:R-:W-:Y:S01]  /*d580*/  ULDC UR9, c[0x0][0x22c] ;  /* 0x00008b0000097ab9 */ /* 0x000fe20000000800 */
[----:B------:R-:W-:Y:S01]  /*d590*/  LEA.HI.X.SX32 R23, R25, R0, 0x1, P5 ;  /* 0x0000000019177211 */ /* 0x000fe200028f0eff */
[----:B------:R0:W-:Y:S01]  /*d5a0*/  @P1 STG.E.U16 desc[UR24][R20.64], R39 ;  /* 0x0000002714001986 */ /* 0x0001e2000c101518 */
[----:B------:R-:W-:-:S02]  /*d5b0*/  LEA R26, P5, R31, R2, 0x1 ;  /* 0x000000021f1a7211 */ /* 0x000fc400078a08ff */
[-C--:B------:R-:W-:Y:S01]  /*d5c0*/  LEA.HI.X.SX32 R25, R27, R0.reuse, 0x1, P6 ;  /* 0x000000001b197211 */ /* 0x080fe200030f0eff */
[----:B------:R3:W-:Y:S01]  /*d5d0*/  @P3 STG.E.U16 desc[UR24][R22.64], R30 ;  /* 0x0000001e16003986 */ /* 0x0007e2000c101518 */
[----:B------:R-:W-:Y:S01]  /*d5e0*/  LEA.HI.X.SX32 R27, R31, R0, 0x1, P5 ;  /* 0x000000001f1b7211 */ /* 0x000fe200028f0eff */
[C---:B------:R-:W-:Y:S01]  /*d5f0*/  IMAD R31, R28.reuse, UR4, RZ ;  /* 0x000000041c1f7c24 */ /* 0x040fe2000f8e02ff */
[----:B------:R-:W-:Y:S01]  /*d600*/  ISETP.LT.AND P5, PT, R28, UR7, !P0 ;  /* 0x000000071c007c0c */ /* 0x000fe2000c7a1270 */
[----:B------:R2:W-:Y:S01]  /*d610*/  @P2 STG.E.U16 desc[UR24][R24.64], R32 ;  /* 0x0000002018002986 */ /* 0x0005e2000c101518 */
[----:B------:R-:W-:Y:S01]  /*d620*/  PRMT R38, R38, 0x7632, R38 ;  /* 0x0000763226267816 */ /* 0x000fe20000000026 */
[----:B------:R-:W-:Y:S01]  /*d630*/  ULDC UR4, c[0x0][0x248] ;  /* 0x0000920000047ab9 */ /* 0x000fe20000000800 */
[----:B------:R-:W-:Y:S01]  /*d640*/  ULDC UR7, c[0x0][0x22c] ;  /* 0x00008b0000077ab9 */ /* 0x000fe20000000800 */
[--C-:B0-----:R-:W-:Y:S02]  /*d650*/  LOP3.LUT R21, R163, 0x10, R174.reuse, 0xfe, !PT ;  /* 0x00000010a3157812 */ /* 0x101fe400078efeae */
[----:B------:R-:W-:Y:S01]  /*d660*/  LEA R20, P1, R31, R2, 0x1 ;  /* 0x000000021f147211 */ /* 0x000fe200078208ff */
[----:B------:R0:W-:Y:S01]  /*d670*/  @P4 STG.E.U16 desc[UR24][R26.64], R38 ;  /* 0x000000261a004986 */ /* 0x0001e2000c101518 */
[C-C-:B---3--:R-:W-:Y:S01]  /*d680*/  LOP3.LUT R23, R163.reuse, 0x12, R174.reuse, 0xfe, !PT ;  /* 0x00000012a3177812 */ /* 0x148fe200078efeae */
[----:B------:R-:W3:Y:S01]  /*d690*/  LDC R30, c[0x0][0x248] ;  /* 0x00009200ff1e7b82 */ /* 0x000ee20000000800 */
[----:B------:R-:W-:-:S02]  /*d6a0*/  LOP3.LUT R22, R163, 0x14, R174, 0xfe, !PT ;  /* 0x00000014a3167812 */ /* 0x000fc400078efeae */
[C---:B------:R-:W-:Y:S01]  /*d6b0*/  ISETP.LT.AND P2, PT, R21.reuse, UR8, !P0 ;  /* 0x0000000815007c0c */ /* 0x040fe2000c741270 */
[----:B--2---:R-:W-:Y:S01]  /*d6c0*/  IMAD R25, R21, UR5, RZ ;  /* 0x0000000515197c24 */ /* 0x004fe2000f8e02ff */
[----:B------:R-:W-:Y:S01]  /*d6d0*/  LEA.HI.X.SX32 R21, R31, R0, 0x1, P1 ;  /* 0x000000001f157211 */ /* 0x000fe200008f0eff */
[C---:B------:R-:W-:Y:S01]  /*d6e0*/  IMAD R31, R23.reuse, UR6, RZ ;  /* 0x00000006171f7c24 */ /* 0x040fe2000f8e02ff */
[----:B------:R-:W-:Y:S01]  /*d6f0*/  ISETP.LT.AND P4, PT, R23, UR9, !P0 ;  /* 0x0000000917007c0c */ /* 0x000fe2000c781270 */
[C---:B------:R-:W-:Y:S01]  /*d700*/  IMAD R33, R22.reuse, UR4, RZ ;  /* 0x0000000416217c24 */ /* 0x040fe2000f8e02ff */
[----:B------:R-:W-:Y:S01]  /*d710*/  ISETP.LT.AND P3, PT, R22, UR7, !P0 ;  /* 0x0000000716007c0c */ /* 0x000fe2000c761270 */
[----:B------:R2:W-:Y:S01]  /*d720*/  @P5 STG.E.U16 desc[UR24][R20.64], R34 ;  /* 0x0000002214005986 */ /* 0x0005e2000c101518 */
[-C--:B------:R-:W-:Y:S01]  /*d730*/  LEA R22, P1, R25, R2.reuse, 0x1 ;  /* 0x0000000219167211 */ /* 0x080fe200078208ff */
[----:B------:R-:W-:Y:S01]  /*d740*/  ULDC UR4, c[0x0][0x22c] ;  /* 0x00008b0000047ab9 */ /* 0x000fe20000000800 */
[-C--:B------:R-:W-:Y:S01]  /*d750*/  LEA R24, P6, R31, R2.reuse, 0x1 ;  /* 0x000000021f187211 */ /* 0x080fe200078c08ff */
[----:B------:R-:W-:Y:S01]  /*d760*/  ULDC UR5, c[0x0][0x248] ;  /* 0x0000920000057ab9 */ /* 0x000fe20000000800 */
[--C-:B0-----:R-:W-:Y:S01]  /*d770*/  LOP3.LUT R27, R163, 0x20, R174.reuse, 0xfe, !PT ;  /* 0x00000020a31b7812 */ /* 0x101fe200078efeae */
[----:B------:R-:W-:Y:S01]  /*d780*/  ULDC UR7, c[0x0][0x22c] ;  /* 0x00008b0000077ab9 */ /* 0x000fe20000000800 */
[----:B------:R-:W-:Y:S01]  /*d790*/  LEA R26, P5, R33, R2, 0x1 ;  /* 0x00000002211a7211 */ /* 0x000fe200078a08ff */
[----:B------:R-:W-:Y:S01]  /*d7a0*/  ULDC UR8, c[0x0][0x22c] ;  /* 0x00008b0000087ab9 */ /* 0x000fe20000000800 */
[-C--:B------:R-:W-:Y:S01]  /*d7b0*/  LEA.HI.X.SX32 R23, R25, R0.reuse, 0x1, P1 ;  /* 0x0000000019177211 */ /* 0x080fe200008f0eff */
[----:B------:R-:W-:Y:S01]  /*d7c0*/  ULDC UR6, c[0x0][0x248] ;  /* 0x0000920000067ab9 */ /* 0x000fe20000000800 */
[-C--:B------:R-:W-:Y:S01]  /*d7d0*/  LEA.HI.X.SX32 R25, R31, R0.reuse, 0x1, P6 ;  /* 0x000000001f197211 */ /* 0x080fe200030f0eff */
[----:B------:R-:W-:Y:S01]  /*d7e0*/  ULDC UR9, c[0x0][0x22c] ;  /* 0x00008b0000097ab9 */ /* 0x000fe20000000800 */
[--C-:B------:R-:W-:Y:S01]  /*d7f0*/  LOP3.LUT R28, R163, 0x16, R174.reuse, 0xfe, !PT ;  /* 0x00000016a31c7812 */ /* 0x100fe200078efeae */
[----:B------:R0:W-:Y:S01]  /*d800*/  @P2 STG.E.U16 desc[UR24][R22.64], R44 ;  /* 0x0000002c16002986 */ /* 0x0001e2000c101518 */
[----:B------:R-:W-:Y:S01]  /*d810*/  ISETP.LT.AND P1, PT, R27, UR4, !P0 ;  /* 0x000000041b007c0c */ /* 0x000fe2000c721270 */
[----:B------:R-:W-:Y:S01]  /*d820*/  ULDC UR4, c[0x0][0x248] ;  /* 0x0000920000047ab9 */ /* 0x000fe20000000800 */
[--C-:B--2---:R-:W-:Y:S01]  /*d830*/  LOP3.LUT R21, R163, 0x18, R174.reuse, 0xfe, !PT ;  /* 0x00000018a3157812 */ /* 0x104fe200078efeae */
[----:B------:R2:W-:Y:S01]  /*d840*/  @P4 STG.E.U16 desc[UR24][R24.64], R45 ;  /* 0x0000002d18004986 */ /* 0x0005e2000c101518 */
[----:B------:R-:W-:Y:S01]  /*d850*/  LEA.HI.X.SX32 R27, R33, R0, 0x1, P5 ;  /* 0x00000000211b7211 */ /* 0x000fe200028f0eff */
[----:B------:R-:W4:Y:S01]  /*d860*/  LDC R32, c[0x0][0x248] ;  /* 0x00009200ff207b82 */ /* 0x000f220000000800 */
[----:B------:R-:W-:-:S02]  /*d870*/  LOP3.LUT R20, R163, 0x1a, R174, 0xfe, !PT ;  /* 0x0000001aa3147812 */ /* 0x000fc400078efeae */
[C---:B------:R-:W-:Y:S01]  /*d880*/  ISETP.LT.AND P5, PT, R28.reuse, UR7, !P0 ;  /* 0x000000071c007c0c */ /* 0x040fe2000c7a1270 */
[----:B------:R5:W-:Y:S01]  /*d890*/  @P3 STG.E.U16 desc[UR24][R26.64], R46 ;  /* 0x0000002e1a003986 */ /* 0x000be2000c101518 */
[C---:B------:R-:W-:Y:S01]  /*d8a0*/  ISETP.LT.AND P3, PT, R21.reuse, UR8, !P0 ;  /* 0x0000000815007c0c */ /* 0x040fe2000c761270 */
[----:B0-----:R-:W-:Y:S01]  /*d8b0*/  IMAD R23, R28, UR4, RZ ;  /* 0x000000041c177c24 */ /* 0x001fe2000f8e02ff */
[----:B------:R-:W-:Y:S01]  /*d8c0*/  ISETP.LT.AND P2, PT, R20, UR9, !P0 ;  /* 0x0000000914007c0c */ /* 0x000fe2000c741270 */
[----:B------:R-:W-:Y:S01]  /*d8d0*/  ULDC UR4, c[0x0][0x22c] ;  /* 0x00008b0000047ab9 */ /* 0x000fe20000000800 */
[----:B------:R-:W-:Y:S01]  /*d8e0*/  PRMT R44, R44, 0x7632, R44 ;  /* 0x000076322c2c7816 */ /* 0x000fe2000000002c */
[----:B--2---:R-:W-:Y:S01]  /*d8f0*/  IMAD R25, R21, UR5, RZ ;  /* 0x0000000515197c24 */ /* 0x004fe2000f8e02ff */
[----:B------:R-:W0:Y:S01]  /*d900*/  LDC R28, c[0x0][0x248] ;  /* 0x00009200ff1c7b82 */ /* 0x000e220000000800 */
[----:B------:R-:W-:Y:S01]  /*d910*/  PRMT R45, R45, 0x7632, R45 ;  /* 0x000076322d2d7816 */ /* 0x000fe2000000002d */
[----:B------:R-:W-:Y:S01]  /*d920*/  ULDC UR5, c[0x0][0x248] ;  /* 0x0000920000057ab9 */ /* 0x000fe20000000800 */
[--C-:B------:R-:W-:Y:S01]  /*d930*/  LOP3.LUT R38, R163, 0x1a2, R174.reuse, 0xfe, !PT ;  /* 0x000001a2a3267812 */ /* 0x100fe200078efeae */
[----:B-----5:R-:W-:Y:S01]  /*d940*/  IMAD R27, R20, UR6, RZ ;  /* 0x00000006141b7c24 */ /* 0x020fe2000f8e02ff */
[-C--:B------:R-:W-:Y:S01]  /*d950*/  LEA R20, P6, R23, R2.reuse, 0x1 ;  /* 0x0000000217147211 */ /* 0x080fe200078c08ff */
[----:B------:R-:W-:Y:S01]  /*d960*/  ULDC UR6, c[0x0][0x22c] ;  /* 0x00008b0000067ab9 */ /* 0x000fe20000000800 */
[----:B------:R-:W-:Y:S01]  /*d970*/  LEA R22, P4, R25, R2, 0x1 ;  /* 0x0000000219167211 */ /* 0x000fe200078808ff */
[----:B------:R-:W2:Y:S01]  /*d980*/  LDC R34, c[0x0][0x248] ;  /* 0x00009200ff227b82 */ /* 0x000ea20000000800 */
[----:B------:R-:W-:-:S02]  /*d990*/  LOP3.LUT R26, R163, 0x22, R174, 0xfe, !PT ;  /* 0x00000022a31a7812 */ /* 0x000fc400078efeae */
[-C--:B------:R-:W-:Y:S02]  /*d9a0*/  LEA.HI.X.SX32 R21, R23, R0.reuse, 0x1, P6 ;  /* 0x0000000017157211 */ /* 0x080fe400030f0eff */
[----:B------:R-:W-:Y:S02]  /*d9b0*/  LEA.HI.X.SX32 R23, R25, R0, 0x1, P4 ;  /* 0x0000000019177211 */ /* 0x000fe400020f0eff */
[----:B------:R-:W-:Y:S01]  /*d9c0*/  ISETP.LT.AND P4, PT, R26, UR4, !P0 ;  /* 0x000000041a007c0c */ /* 0x000fe2000c781270 */
[----:B------:R5:W-:Y:S01]  /*d9d0*/  @P5 STG.E.U16 desc[UR24][R20.64], R47 ;  /* 0x0000002f14005986 */ /* 0x000be2000c101518 */
[----:B------:R-:W-:Y:S01]  /*d9e0*/  LEA R24, P6, R27, R2, 0x1 ;  /* 0x000000021b187211 */ /* 0x000fe200078c08ff */
[----:B------:R-:W-:Y:S01]  /*d9f0*/  ULDC UR4, c[0x0][0x248] ;  /* 0x0000920000047ab9 */ /* 0x000fe20000000800 */
[----:B------:R-:W-:Y:S01]  /*da00*/  LOP3.LUT R26, R163, 0x1c, R174, 0xfe, !PT ;  /* 0x0000001ca31a7812 */ /* 0x000fe200078efeae */
[----:B------:R1:W-:Y:S01]  /*da10*/  @P3 STG.E.U16 desc[UR24][R22.64], R44 ;  /* 0x0000002c16003986 */ /* 0x0003e2000c101518 */
[----:B------:R-:W-:-:S02]  /*da20*/  LEA.HI.X.SX32 R25, R27, R0, 0x1, P6 ;  /* 0x000000001b197211 */ /* 0x000fc400030f0eff */
[C---:B------:R-:W-:Y:S01]  /*da30*/  ISETP.LT.AND P3, PT, R26.reuse, UR6, !P0 ;  /* 0x000000061a007c0c */ /* 0x040fe2000c761270 */
[----:B------:R-:W-:Y:S01]  /*da40*/  IMAD R27, R26, UR4, RZ ;  /* 0x000000041a1b7c24 */ /* 0x000fe2000f8e02ff */
[----:B------:R-:W-:Y:S01]  /*da50*/  ULDC UR4, c[0x0][0x22c] ;  /* 0x00008b0000047ab9 */ /* 0x000fe20000000800 */
[----:B------:R-:W3:Y:S01]  /*da60*/  LDC R26, c[0x0][0x248] ;  /* 0x00009200ff1a7b82 */ /* 0x000ee20000000800 */
[----:B------:R4:W-:Y:S01]  /*da70*/  @P2 STG.E.U16 desc[UR24][R24.64], R45 ;  /* 0x0000002d18002986 */ /* 0x0009e2000c101518 */
[--C-:B-----5:R-:W-:Y:S01]  /*da80*/  LOP3.LUT R21, R163, 0x1e, R174.reuse, 0xfe, !PT ;  /* 0x0000001ea3157812 */ /* 0x120fe200078efeae */
[----:B------:R-:W-:Y:S01]  /*da90*/  ULDC UR6, c[0x0][0x22c] ;  /* 0x00008b0000067ab9 */ /* 0x000fe20000000800 */
[----:B------:R-:W-:Y:S01]  /*daa0*/  LEA R20, P5, R27, R2, 0x1 ;  /* 0x000000021b147211 */ /* 0x000fe200078a08ff */
[----:B0-----:R-:W-:Y:S01]  /*dab0*/  IMAD R29, R28, 0x20, R29 ;  /* 0x000000201c1d7824 */ /* 0x001fe200078e021d */
[----:B-1----:R-:W-:Y:S01]  /*dac0*/  LOP3.LUT R22, R163, 0x24, R174, 0xfe, !PT ;  /* 0x00000024a3167812 */ /* 0x002fe200078efeae */
[C---:B------:R-:W-:Y:S01]  /*dad0*/  IMAD R23, R21.reuse, UR5, RZ ;  /* 0x0000000515177c24 */ /* 0x040fe2000f8e02ff */
[----:B------:R-:W-:Y:S01]  /*dae0*/  ISETP.LT.AND P2, PT, R21, UR4, !P0 ;  /* 0x0000000415007c0c */ /* 0x000fe2000c741270 */
[----:B------:R-:W0:Y:S01]  /*daf0*/  LDC R28, c[0x0][0x248] ;  /* 0x00009200ff1c7b82 */ /* 0x000e220000000800 */
[----:B------:R-:W-:Y:S01]  /*db00*/  LEA.HI.X.SX32 R21, R27, R0, 0x1, P5 ;  /* 0x000000001b157211 */ /* 0x000fe200028f0eff */
[----:B------:R-:W-:Y:S01]  /*db10*/  ULDC UR4, c[0x0][0x22c] ;  /* 0x00008b0000047ab9 */ /* 0x000fe20000000800 */
[----:B------:R-:W-:Y:S01]  /*db20*/  ISETP.LT.AND P5, PT, R22, UR6, !P0 ;  /* 0x0000000616007c0c */ /* 0x000fe2000c7a1270 */
[----:B------:R-:W-:Y:S01]  /*db30*/  ULDC UR5, c[0x0][0x22c] ;  /* 0x00008b0000057ab9 */ /* 0x000fe20000000800 */
[----:B------:R-:W-:-:S02]  /*db40*/  PRMT R46, R46, 0x7632, R46 ;  /* 0x000076322e2e7816 */ /* 0x000fc4000000002e */
[----:B------:R-:W-:Y:S02]  /*db50*/  LEA R22, P6, R23, R2, 0x1 ;  /* 0x0000000217167211 */ /* 0x000fe400078c08ff */
[--C-:B----4-:R-:W-:Y:S01]  /*db60*/  LOP3.LUT R24, R163, 0x26, R174.reuse, 0xfe, !PT ;  /* 0x00000026a3187812 */ /* 0x110fe200078efeae */
[----:B------:R3:W-:Y:S01]  /*db70*/  @P3 STG.E.U16 desc[UR24][R20.64], R46 ;  /* 0x0000002e14003986 */ /* 0x0007e2000c101518 */
[----:B------:R-:W-:Y:S02]  /*db80*/  PRMT R47, R47, 0x7632, R47 ;  /* 0x000076322f2f7816 */ /* 0x000fe4000000002f */
[----:B------:R-:W-:Y:S02]  /*db90*/  LEA.HI.X.SX32 R23, R23, R0, 0x1, P6 ;  /* 0x0000000017177211 */ /* 0x000fe400030f0eff */
[----:B------:R-:W-:Y:S01]  /*dba0*/  ISETP.LT.AND P3, PT, R24, UR4, !P0 ;  /* 0x0000000418007c0c */ /* 0x000fe2000c761270 */
[----:B------:R-:W-:Y:S01]  /*dbb0*/  ULDC UR4, c[0x0][0x22c] ;  /* 0x00008b0000047ab9 */ /* 0x000fe20000000800 */
[----:B------:R-:W-:Y:S01]  /*dbc0*/  LOP3.LUT R25, R163, 0x28, R174, 0xfe, !PT ;  /* 0x00000028a3197812 */ /* 0x000fe200078efeae */
[----:B------:R1:W-:Y:S01]  /*dbd0*/  @P2 STG.E.U16 desc[UR24][R22.64], R47 ;  /* 0x0000002f16002986 */ /* 0x0003e2000c101518 */
[----:B------:R-:W-:-:S02]  /*dbe0*/  LEA R24, P6, R29, R2, 0x1 ;  /* 0x000000021d187211 */ /* 0x000fc400078c08ff */
[----:B------:R-:W-:Y:S01]  /*dbf0*/  ISETP.LT.AND P2, PT, R25, UR4, !P0 ;  /* 0x0000000419007c0c */ /* 0x000fe2000c741270 */
[----:B---3--:R-:W-:Y:S01]  /*dc00*/  IMAD R21, R26, 0x2, R29 ;  /* 0x000000021a157824 */ /* 0x008fe200078e021d */
[----:B------:R-:W-:Y:S01]  /*dc10*/  LEA.HI.X.SX32 R25, R29, R0, 0x1, P6 ;  /* 0x000000001d197211 */ /* 0x000fe200030f0eff */
[----:B------:R-:W-:Y:S01]  /*dc20*/  ULDC UR4, c[0x0][0x22c] ;  /* 0x00008b0000047ab9 */ /* 0x000fe20000000800 */
[----:B------:R-:W-:Y:S01]  /*dc30*/  LOP3.LUT R26, R163, 0x2a, R174, 0xfe, !PT ;  /* 0x0000002aa31a7812 */ /* 0x000fe200078efeae */
[----:B------:R-:W-:Y:S01]  /*dc40*/  IMAD R29, R30, 0x2, R21 ;  /* 0x000000021e1d7824 */ /* 0x000fe200078e0215 */
[C---:B------:R-:W-:Y:S01]  /*dc50*/  LEA R20, P6, R21.reuse, R2, 0x1 ;  /* 0x0000000215147211 */ /* 0x040fe200078c08ff */
[----:B------:R-:W3:Y:S01]  /*dc60*/  LDC R30, c[0x0][0x248] ;  /* 0x00009200ff1e7b82 */ /* 0x000ee20000000800 */
[----:B------:R4:W-:Y:S01]  /*dc70*/  @P1 STG.E.U16 desc[UR24][R24.64], R52 ;  /* 0x0000003418001986 */ /* 0x0009e2000c101518 */
[----:B------:R-:W-:Y:S01]  /*dc80*/  IMAD R31, R32, 0x2, R29 ;  /* 0x00000002201f7824 */ /* 0x000fe200078e021d */
[----:B------:R-:W-:-:S02]  /*dc90*/  LEA.HI.X.SX32 R21, R21, R0, 0x1, P6 ;  /* 0x0000000015157211 */ /* 0x000fc400030f0eff */
[----:B-1----:R-:W-:Y:S02]  /*dca0*/  LEA R22, P6, R29, R2, 0x1 ;  /* 0x000000021d167211 */ /* 0x002fe400078c08ff */
[----:B------:R-:W-:Y:S01]  /*dcb0*/  ISETP.LT.AND P1, PT, R26, UR4, !P0 ;  /* 0x000000041a007c0c */ /* 0x000fe2000c721270 */
[----:B------:R-:W1:Y:S01]  /*dcc0*/  LDC R32, c[0x0][0x248] ;  /* 0x00009200ff207b82 */ /* 0x000e620000000800 */
[--C-:B------:R-:W-:Y:S01]  /*dcd0*/  LOP3.LUT R27, R163, 0x2c, R174.reuse, 0xfe, !PT ;  /* 0x0000002ca31b7812 */ /* 0x100fe200078efeae */
[----:B------:R-:W-:Y:S01]  /*dce0*/  ULDC UR4, c[0x0][0x22c] ;  /* 0x00008b0000047ab9 */ /* 0x000fe20000000800 */
[----:B------:R-:W-:Y:S01]  /*dcf0*/  LEA.HI.X.SX32 R23, R29, R0, 0x1, P6 ;  /* 0x000000001d177211 */ /* 0x000fe200030f0eff */
[----:B------:R5:W-:Y:S01]  /*dd00*/  @P4 STG.E.U16 desc[UR24][R20.64], R53 ;  /* 0x0000003514004986 */ /* 0x000be2000c101518 */
[----:B------:R-:W-:Y:S02]  /*dd10*/  LEA R26, P6, R31, R2, 0x1 ;  /* 0x000000021f1a7211 */ /* 0x000fe400078c08ff */
[----:B------:R-:W-:Y:S01]  /*dd20*/  ISETP.LT.AND P4, PT, R27, UR4, !P0 ;  /* 0x000000041b007c0c */ /* 0x000fe2000c781270 */
[----:B------:R-:W-:Y:S01]  /*dd30*/  @P5 STG.E.U16 desc[UR24][R22.64], R54 ;  /* 0x0000003616005986 */ /* 0x000fe2000c101518 */
[----:B------:R-:W-:Y:S01]  /*dd40*/  LEA.HI.X.SX32 R27, R31, R0, 0x1, P6 ;  /* 0x000000001f1b7211 */ /* 0x000fe200030f0eff */
[----:B0-----:R-:W-:Y:S01]  /*dd50*/  IMAD R31, R28, 0x2, R31 ;  /* 0x000000021c1f7824 */ /* 0x001fe200078e021f */
[C-C-:B----4-:R-:W-:Y:S01]  /*dd60*/  LOP3.LUT R24, R163.reuse, 0x2e, R174.reuse, 0xfe, !PT ;  /* 0x0000002ea3187812 */ /* 0x150fe200078efeae */
[----:B------:R-:W0:Y:S01]  /*dd70*/  LDC R28, c[0x0][0x248] ;  /* 0x00009200ff1c7b82 */ /* 0x000e220000000800 */
[----:B------:R-:W-:Y:S01]  /*dd80*/  ULDC UR4, c[0x0][0x22c] ;  /* 0x00008b0000047ab9 */ /* 0x000fe20000000800 */
[----:B------:R1:W-:Y:S01]  /*dd90*/  @P3 STG.E.U16 desc[UR24][R26.64], R55 ;  /* 0x000000371a003986 */ /* 0x0003e2000c101518 */
[----:B------:R-:W-:Y:S01]  /*dda0*/  ISETP.LT.AND P5, PT, R24, UR4, !P0 ;  /* 0x0000000418007c0c */ /* 0x000fe2000c7a1270 */
[----:B---3--:R-:W-:Y:S01]  /*ddb0*/  IMAD R25, R30, 0x2, R31 ;  /* 0x000000021e197824 */ /* 0x008fe200078e021f */
[----:B-----5:R-:W-:Y:S01]  /*ddc0*/  LOP3.LUT R21, R163, 0x30, R174, 0xfe, !PT ;  /* 0x00000030a3157812 */ /* 0x020fe200078efeae */
[----:B------:R-:W-:Y:S01]  /*ddd0*/  ULDC UR4, c[0x0][0x22c] ;  /* 0x00008b0000047ab9 */ /* 0x000fe20000000800 */
[----:B------:R-:W-:Y:S01]  /*dde0*/  LEA R20, P6, R31, R2, 0x1 ;  /* 0x000000021f147211 */ /* 0x000fe200078c08ff */
[----:B------:R-:W3:Y:S01]  /*ddf0*/  LDC R30, c[0x0][0x248] ;  /* 0x00009200ff1e7b82 */ /* 0x000ee20000000800 */
[----:B------:R-:W-:Y:S01]  /*de00*/  ISETP.LT.AND P3, PT, R21, UR4, !P0 ;  /* 0x0000000415007c0c */ /* 0x000fe2000c761270 */
[----:B------:R-:W-:Y:S01]  /*de10*/  ULDC UR4, c[0x0][0x22c] ;  /* 0x00008b0000047ab9 */ /* 0x000fe20000000800 */
[----:B------:R-:W-:-:S02]  /*de20*/  LEA.HI.X.SX32 R21, R31, R0, 0x1, P6 ;  /* 0x000000001f157211 */ /* 0x000fc400030f0eff */
[----:B------:R-:W-:Y:S01]  /*de30*/  PRMT R52, R52, 0x7632, R52 ;  /* 0x0000763234347816 */ /* 0x000fe20000000034 */
[----:B-1----:R-:W-:Y:S01]  /*de40*/  IMAD R27, R32, 0x2, R25 ;  /* 0x00000002201b7824 */ /* 0x002fe200078e0219 */
[----:B------:R-:W-:Y:S01]  /*de50*/  LEA R22, P6, R25, R2, 0x1 ;  /* 0x0000000219167211 */ /* 0x000fe200078c08ff */
[----:B------:R-:W1:Y:S01]  /*de60*/  LDC R26, c[0x0][0x248] ;  /* 0x00009200ff1a7b82 */ /* 0x000e620000000800 */
[--C-:B------:R-:W-:Y:S01]  /*de70*/  LOP3.LUT R24, R163, 0x32, R174.reuse, 0xfe, !PT ;  /* 0x00000032a3187812 */ /* 0x100fe200078efeae */
[----:B------:R4:W-:Y:S01]  /*de80*/  @P2 STG.E.U16 desc[UR24][R20.64], R52 ;  /* 0x0000003414002986 */ /* 0x0009e2000c101518 */
[----:B------:R-:W-:Y:S02]  /*de90*/  PRMT R53, R53, 0x7632, R53 ;  /* 0x0000763235357816 */ /* 0x000fe40000000035 */
[----:B------:R-:W-:Y:S02]  /*dea0*/  LEA.HI.X.SX32 R23, R25, R0, 0x1, P6 ;  /* 0x0000000019177211 */ /* 0x000fe400030f0eff */
[----:B------:R-:W-:Y:S01]  /*deb0*/  ISETP.LT.AND P2, PT, R24, UR4, !P0 ;  /* 0x0000000418007c0c */ /* 0x000fe2000c741270 */
[----:B------:R-:W5:Y:S01]  /*dec0*/  LDC R32, c[0x0][0x248] ;  /* 0x00009200ff207b82 */ /* 0x000f620000000800 */
[----:B------:R-:W-:Y:S01]  /*ded0*/  LOP3.LUT R25, R163, 0x34, R174, 0xfe, !PT ;  /* 0x00000034a3197812 */ /* 0x000fe200078efeae */
[----:B------:R-:W-:Y:S01]  /*dee0*/  ULDC UR4, c[0x0][0x22c] ;  /* 0x00008b0000047ab9 */ /* 0x000fe20000000800 */
[----:B------:R-:W-:Y:S01]  /*def0*/  LEA R24, P6, R27, R2, 0x1 ;  /* 0x000000021b187211 */ /* 0x000fe200078c08ff */
[----:B------:R2:W-:Y:S01]  /*df00*/  @P1 STG.E.U16 desc[UR24][R22.64], R53 ;  /* 0x0000003516001986 */ /* 0x0005e2000c101518 */
[----:B0-----:R-:W-:Y:S01]  /*df10*/  IMAD R29, R28, 0x2, R27 ;  /* 0x000000021c1d7824 */ /* 0x001fe200078e021b */
[----:B------:R-:W-:Y:S01]  /*df20*/  ISETP.LT.AND P1, PT, R25, UR4, !P0 ;  /* 0x0000000419007c0c */ /* 0x000fe2000c721270 */
[----:B------:R-:W-:Y:S01]  /*df30*/  ULDC UR4, c[0x0][0x22c] ;  /* 0x00008b0000047ab9 */ /* 0x000fe20000000800 */
[----:B------:R-:W-:Y:S01]  /*df40*/  LEA.HI.X.SX32 R25, R27, R0, 0x1, P6 ;  /* 0x000000001b197211 */ /* 0x000fe200030f0eff */
[----:B------:R-:W0:Y:S01]  /*df50*/  LDC R28, c[0x0][0x248] ;  /* 0x00009200ff1c7b82 */ /* 0x000e220000000800 */
[----:B------:R-:W-:-:S02]  /*df60*/  PRMT R54, R54, 0x7632, R54 ;  /* 0x0000763236367816 */ /* 0x000fc40000000036 */
[--C-:B----4-:R-:W-:Y:S02]  /*df70*/  LOP3.LUT R21, R163, 0x36, R174.reuse, 0xfe, !PT ;  /* 0x00000036a3157812 */ /* 0x110fe400078efeae */
[----:B------:R-:W-:Y:S01]  /*df80*/  LEA R20, P6, R29, R2, 0x1 ;  /* 0x000000021d147211 */ /* 0x000fe200078c08ff */
[----:B------:R4:W-:Y:S01]  /*df90*/  @P4 STG.E.U16 desc[UR24][R24.64], R54 ;  /* 0x0000003618004986 */ /* 0x0009e2000c101518 */
[----:B------:R-:W-:Y:S01]  /*dfa0*/  ISETP.LT.AND P4, PT, R21, UR4, !P0 ;  /* 0x0000000415007c0c */ /* 0x000fe2000c781270 */
[----:B------:R-:W-:Y:S01]  /*dfb0*/  ULDC UR4, c[0x0][0x22c] ;  /* 0x00008b0000047ab9 */ /* 0x000fe20000000800 */
[----:B------:R-:W-:Y:S01]  /*dfc0*/  LEA.HI.X.SX32 R21, R29, R0, 0x1, P6 ;  /* 0x000000001d157211 */ /* 0x000fe200030f0eff */
[----:B-1----:R-:W-:Y:S01]  /*dfd0*/  IMAD R29, R26, 0x2, R29 ;  /* 0x000000021a1d7824 */ /* 0x002fe200078e021d */
[----:B------:R-:W-:Y:S02]  /*dfe0*/  PRMT R55, R55, 0x7632, R55 ;  /* 0x0000763237377816 */ /* 0x000fe40000000037 */
[C-C-:B--2---:R-:W-:Y:S01]  /*dff0*/  LOP3.LUT R23, R163.reuse, 0x38, R174.reuse, 0xfe, !PT ;  /* 0x00000038a3177812 */ /* 0x144fe200078efeae */
[----:B---3--:R-:W-:Y:S01]  /*e000*/  IMAD R27, R30, 0x2, R29 ;  /* 0x000000021e1b7824 */ /* 0x008fe200078e021d */
[--C-:B------:R-:W-:Y:S01]  /*e010*/  LOP3.LUT R26, R163, 0x3c, R174.reuse, 0xfe, !PT ;  /* 0x0000003ca31a7812 */ /* 0x100fe200078efeae */
[----:B------:R1:W-:Y:S01]  /*e020*/  @P5 STG.E.U16 desc[UR24][R20.64], R55 ;  /* 0x0000003714005986 */ /* 0x0003e2000c101518 */
[----:B------:R-:W-:Y:S01]  /*e030*/  LEA R22, P5, R29, R2, 0x1 ;  /* 0x000000021d167211 */ /* 0x000fe200078a08ff */
[----:B------:R-:W2:Y:S01]  /*e040*/  LDC R30, c[0x0][0x248] ;  /* 0x00009200ff1e7b82 */ /* 0x000ea20000000800 */
[----:B------:R-:W-:Y:S01]  /*e050*/  ISETP.LT.AND P6, PT, R23, UR4, !P0 ;  /* 0x0000000417007c0c */ /* 0x000fe2000c7c1270 */
[----:B------:R-:W-:Y:S01]  /*e060*/  ULDC UR4, c[0x0][0x22c] ;  /* 0x00008b0000047ab9 */ /* 0x000fe20000000800 */
[----:B------:R-:W-:Y:S01]  /*e070*/  LEA.HI.X.SX32 R23, R29, R0, 0x1, P5 ;  /* 0x000000001d177211 */ /* 0x000fe200028f0eff */
[----:B-----5:R-:W-:Y:S01]  /*e080*/  IMAD R29, R32, 0x2, R27 ;  /* 0x00000002201d7824 */ /* 0x020fe200078e021b */
[----:B----4-:R-:W-:-:S02]  /*e090*/  LOP3.LUT R25, R163, 0x3a, R174, 0xfe, !PT ;  /* 0x0000003aa3197812 */ /* 0x010fc400078efeae */
[----:B------:R-:W-:Y:S01]  /*e0a0*/  LEA R24, P5, R27, R2, 0x1 ;  /* 0x000000021b187211 */ /* 0x000fe200078a08ff */
[----:B------:R-:W3:Y:S01]  /*e0b0*/  LDC R32, c[0x0][0x248] ;  /* 0x00009200ff207b82 */ /* 0x000ee20000000800 */
[----:B------:R4:W-:Y:S01]  /*e0c0*/  @P3 STG.E.U16 desc[UR24][R22.64], R124 ;  /* 0x0000007c16003986 */ /* 0x0009e2000c101518 */
[----:B------:R-:W-:Y:S01]  /*e0d0*/  ISETP.LT.AND P3, PT, R25, UR4, !P0 ;  /* 0x0000000419007c0c */ /* 0x000fe2000c761270 */
[----:B------:R-:W-:Y:S01]  /*e0e0*/  ULDC UR4, c[0x0][0x22c] ;  /* 0x00008b0000047ab9 */ /* 0x000fe20000000800 */
[----:B------:R-:W-:Y:S02]  /*e0f0*/  LEA.HI.X.SX32 R25, R27, R0, 0x1, P5 ;  /* 0x000000001b197211 */ /* 0x000fe400028f0eff */
[----:B-1----:R-:W-:Y:S02]  /*e100*/  LEA R20, P5, R29, R2, 0x1 ;  /* 0x000000021d147211 */ /* 0x002fe400078a08ff */
[----:B------:R-:W-:Y:S01]  /*e110*/  LOP3.LUT R27, R163, 0x3e, R174, 0xfe, !PT ;  /* 0x0000003ea31b7812 */ /* 0x000fe200078efeae */
[----:B------:R1:W-:Y:S01]  /*e120*/  @P2 STG.E.U16 desc[UR24][R24.64], R125 ;  /* 0x0000007d18002986 */ /* 0x0003e2000c101518 */
[----:B------:R-:W-:Y:S01]  /*e130*/  LEA.HI.X.SX32 R21, R29, R0, 0x1, P5 ;  /* 0x000000001d157211 */ /* 0x000fe200028f0eff */
[----:B0-----:R-:W-:Y:S01]  /*e140*/  IMAD R29, R28, 0x2, R29 ;  /* 0x000000021c1d7824 */ /* 0x001fe200078e021d */
[----:B------:R-:W-:Y:S01]  /*e150*/  ISETP.LT.AND P5, PT, R26, UR4, !P0 ;  /* 0x000000041a007c0c */ /* 0x000fe2000c7a1270 */
[----:B------:R-:W0:Y:S01]  /*e160*/  LDC R28, c[0x0][0x248] ;  /* 0x00009200ff1c7b82 */ /* 0x000e220000000800 */
[----:B------:R-:W-:Y:S01]  /*e170*/  ULDC UR4, c[0x0][0x22c] ;  /* 0x00008b0000047ab9 */ /* 0x000fe20000000800 */
[----:B------:R5:W-:Y:S01]  /*e180*/  @P1 STG.E.U16 desc[UR24][R20.64], R126 ;  /* 0x0000007e14001986 */ /* 0x000be2000c101518 */
[----:B----4-:R-:W-:-:S02]  /*e190*/  LEA R22, P1, R29, R2, 0x1 ;  /* 0x000000021d167211 */ /* 0x010fc400078208ff */
[----:B------:R-:W-:Y:S02]  /*e1a0*/  PRMT R124, R124, 0x7632, R124 ;  /* 0x000076327c7c7816 */ /* 0x000fe4000000007c */
[----:B------:R-:W-:Y:S01]  /*e1b0*/  LEA.HI.X.SX32 R23, R29, R0, 0x1, P1 ;  /* 0x000000001d177211 */ /* 0x000fe200008f0eff */
[----:B--2---:R-:W-:Y:S01]  /*e1c0*/  IMAD R29, R30, 0x2, R29 ;  /* 0x000000021e1d7824 */ /* 0x004fe200078e021d */
[----:B------:R-:W-:Y:S01]  /*e1d0*/  ISETP.LT.AND P1, PT, R27, UR4, !P0 ;  /* 0x000000041b007c0c */ /* 0x000fe2000c721270 */
[----:B------:R-:W2:Y:S01]  /*e1e0*/  LDC R30, c[0x0][0x248] ;  /* 0x00009200ff1e7b82 */ /* 0x000ea20000000800 */
[----:B-1----:R-:W-:Y:S01]  /*e1f0*/  PRMT R125, R125, 0x7632, R125 ;  /* 0x000076327d7d7816 */ /* 0x002fe2000000007d */
[----:B------:R1:W-:Y:S01]  /*e200*/  @P4 STG.E.U16 desc[UR24][R22.64], R127 ;  /* 0x0000007f16004986 */ /* 0x0003e2000c101518 */
[----:B---3--:R-:W-:Y:S01]  /*e210*/  IMAD R27, R32, 0x2, R29 ;  /* 0x00000002201b7824 */ /* 0x008fe200078e021d */
[----:B-----5:R-:W-:Y:S01]  /*e220*/  LEA R20, P4, R29, R2, 0x1 ;  /* 0x000000021d147211 */ /* 0x020fe200078808ff */
[----:B------:R-:W-:Y:S01]  /*e230*/  ULDC UR4, c[0x0][0x22c] ;  /* 0x00008b0000047ab9 */ /* 0x000fe20000000800 */
[----:B------:R-:W-:-:S02]  /*e240*/  LOP3.LUT R26, R163, 0x40, R174, 0xfe, !PT ;  /* 0x00000040a31a7812 */ /* 0x000fc400078efeae */
[----:B------:R-:W-:Y:S01]  /*e250*/  LEA.HI.X.SX32 R21, R29, R0, 0x1, P4 ;  /* 0x000000001d157211 */ /* 0x000fe200020f0eff */
[----:B------:R-:W3:Y:S01]  /*e260*/  LDC R32, c[0x0][0x248] ;  /* 0x00009200ff207b82 */ /* 0x000ee20000000800 */
[C---:B------:R-:W-:Y:S02]  /*e270*/  LEA R24, P4, R27.reuse, R2, 0x1 ;  /* 0x000000021b187211 */ /* 0x040fe400078808ff */
[----:B------:R-:W-:Y:S01]  /*e280*/  ISETP.LT.AND P2, PT, R26, UR5, !P0 ;  /* 0x000000051a007c0c */ /* 0x000fe2000c741270 */
[----:B------:R4:W-:Y:S01]  /*e290*/  @P6 STG.E.U16 desc[UR24][R20.64], R124 ;  /* 0x0000007c14006986 */ /* 0x0009e2000c101518 */
[----:B------:R-:W-:Y:S01]  /*e2a0*/  LEA.HI.X.SX32 R25, R27, R0, 0x1, P4 ;  /* 0x000000001b197211 */ /* 0x000fe200020f0eff */
[----:B0-----:R-:W-:Y:S01]  /*e2b0*/  IMAD R27, R28, 0x2, R27 ;  /* 0x000000021c1b7824 */ /* 0x001fe200078e021b */
[----:B------:R-:W-:Y:S01]  /*e2c0*/  LOP3.LUT R26, R163, 0x42, R174, 0xfe, !PT ;  /* 0x00000042a31a7812 */ /* 0x000fe200078efeae */
[----:B------:R-:W0:Y:S01]  /*e2d0*/  LDC R28, c[0x0][0x248] ;  /* 0x00009200ff1c7b82 */ /* 0x000e220000000800 */
[----:B------:R-:W-:Y:S01]  /*e2e0*/  PRMT R126, R126, 0x7632, R126 ;  /* 0x000076327e7e7816 */ /* 0x000fe2000000007e */
[----:B------:R5:W-:Y:S01]  /*e2f0*/  @P3 STG.E.U16 desc[UR24][R24.64], R125 ;  /* 0x0000007d18003986 */ /* 0x000be2000c101518 */
[C---:B-1----:R-:W-:Y:S01]  /*e300*/  LEA R22, P3, R27.reuse, R2, 0x1 ;  /* 0x000000021b167211 */ /* 0x042fe200078608ff */
[----:B------:R-:W-:Y:S01]  /*e310*/  ULDC UR5, c[0x0][0x22c] ;  /* 0x00008b0000057ab9 */ /* 0x000fe20000000800 */
[----:B------:R-:W-:Y:S01]  /*e320*/  ISETP.LT.AND P4, PT, R26, UR4, !P0 ;  /* 0x000000041a007c0c */ /* 0x000fe2000c781270 */
[----:B------:R-:W-:Y:S01]  /*e330*/  ULDC UR4, c[0x0][0x22c] ;  /* 0x00008b0000047ab9 */ /* 0x000fe20000000800 */
[----:B--2---:R-:W-:Y:S01]  /*e340*/  IMAD R29, R30, 0x2, R27 ;  /* 0x000000021e1d7824 */ /* 0x004fe200078e021b */
[----:B------:R-:W-:Y:S01]  /*e350*/  LEA.HI.X.SX32 R23, R27, R0, 0x1, P3 ;  /* 0x000000001b177211 */ /* 0x000fe200018f0eff */
[----:B------:R-:W1:Y:S01]  /*e360*/  LDC R30, c[0x0][0x248] ;  /* 0x00009200ff1e7b82 */ /* 0x000e620000000800 */
[----:B------:R-:W-:-:S02]  /*e370*/  LOP3.LUT R26, R163, 0x44, R174, 0xfe, !PT ;  /* 0x00000044a31a7812 */ /* 0x000fc400078efeae */
[----:B----4-:R-:W-:Y:S01]  /*e380*/  LEA R20, P6, R29, R2, 0x1 ;  /* 0x000000021d147211 */ /* 0x010fe200078c08ff */
[----:B------:R0:W-:Y:S01]  /*e390*/  @P5 STG.E.U16 desc[UR24][R22.64], R126 ;  /* 0x0000007e16005986 */ /* 0x0001e2000c101518 */
[--C-:B-----5:R-:W-:Y:S02]  /*e3a0*/  LOP3.LUT R24, R163, 0x46, R174.reuse, 0xfe, !PT ;  /* 0x00000046a3187812 */ /* 0x120fe400078efeae */
[----:B------:R-:W-:Y:S01]  /*e3b0*/  LEA.HI.X.SX32 R21, R29, R0, 0x1, P6 ;  /* 0x000000001d157211 */ /* 0x000fe200030f0eff */
[----:B---3--:R-:W-:Y:S01]  /*e3c0*/  IMAD R29, R32, 0x2, R29 ;  /* 0x00000002201d7824 */ /* 0x008fe200078e021d */
[----:B------:R-:W-:Y:S01]  /*e3d0*/  ISETP.LT.AND P3, PT, R26, UR4, !P0 ;  /* 0x000000041a007c0c */ /* 0x000fe2000c761270 */
[----:B------:R-:W-:Y:S01]  /*e3e0*/  ULDC UR4, c[0x0][0x22c] ;  /* 0x00008b0000047ab9 */ /* 0x000fe20000000800 */
[----:B------:R-:W-:Y:S01]  /*e3f0*/  PRMT R127, R127, 0x7632, R127 ;  /* 0x000076327f7f7816 */ /* 0x000fe2000000007f */
[----:B------:R-:W2:Y:S01]  /*e400*/  LDC R32, c[0x0][0x248] ;  /* 0x00009200ff207b82 */ /* 0x000ea20000000800 */
[----:B------:R-:W-:Y:S01]  /*e410*/  ISETP.LT.AND P5, PT, R24, UR4, !P0 ;  /* 0x0000000418007c0c */ /* 0x000fe2000c7a1270 */
[----:B------:R-:W-:Y:S01]  /*e420*/  ULDC UR4, c[0x0][0x22c] ;  /* 0x00008b0000047ab9 */ /* 0x000fe20000000800 */
[--C-:B------:R-:W-:Y:S01]  /*e430*/  LOP3.LUT R25, R163, 0x48, R174.reuse, 0xfe, !PT ;  /* 0x00000048a3197812 */ /* 0x100fe200078efeae */
[----:B0-----:R-:W-:Y:S01]  /*e440*/  IMAD R23, R28, 0x2, R29 ;  /* 0x000000021c177824 */ /* 0x001fe200078e021d */
[----:B------:R-:W-:Y:S01]  /*e450*/  LEA R24, P6, R29, R2, 0x1 ;  /* 0x000000021d187211 */ /* 0x000fe200078c08ff */
[----:B------:R0:W-:Y:S01]  /*e460*/  @P1 STG.E.U16 desc[UR24][R20.64], R127 ;  /* 0x0000007f14001986 */ /* 0x0001e2000c101518 */
[----:B------:R-:W-:Y:S01]  /*e470*/  ISETP.LT.AND P1, PT, R25, UR4, !P0 ;  /* 0x0000000419007c0c */ /* 0x000fe2000c721270 */
[----:B------:R-:W3:Y:S01]  /*e480*/  LDC R28, c[0x0][0x248] ;  /* 0x00009200ff1c7b82 */ /* 0x000ee20000000800 */
[----:B------:R-:W-:Y:S01]  /*e490*/  LEA.HI.X.SX32 R25, R29, R0, 0x1, P6 ;  /* 0x000000001d197211 */ /* 0x000fe200030f0eff */
[----:B------:R-:W-:Y:S01]  /*e4a0*/  ULDC UR4, c[0x0][0x22c] ;  /* 0x00008b0000047ab9 */ /* 0x000fe20000000800 */
[----:B------:R-:W-:Y:S01]  /*e4b0*/  LEA R22, P6, R23, R2, 0x1 ;  /* 0x0000000217167211 */ /* 0x000fe200078c08ff */
[----:B-1----:R-:W-:Y:S01]  /*e4c0*/  IMAD R29, R30, 0x2, R23 ;  /* 0x000000021e1d7824 */ /* 0x002fe200078e0217 */
[----:B------:R-:W-:Y:S01]  /*e4d0*/  LOP3.LUT R26, R163, 0x4a, R174, 0xfe, !PT ;  /* 0x0000004aa31a7812 */ /* 0x000fe200078efeae */
[----:B------:R1:W-:Y:S01]  /*e4e0*/  @P2 STG.E.U16 desc[UR24][R24.64], R132 ;  /* 0x0000008418002986 */ /* 0x0003e2000c101518 */
[----:B------:R-:W-:Y:S01]  /*e4f0*/  LEA.HI.X.SX32 R23, R23, R0, 0x1, P6 ;  /* 0x0000000017177211 */ /* 0x000fe200030f0eff */
[----:B------:R-:W4:Y:S01]  /*e500*/  LDC R30, c[0x0][0x248] ;  /* 0x00009200ff1e7b82 */ /* 0x000f220000000800 */
[----:B------:R-:W-:Y:S01]  /*e510*/  IMAD R31, R34, 0x2, R29 ;  /* 0x00000002221f7824 */ /* 0x000fe200078e021d */
[----:B0-----:R-:W-:-:S02]  /*e520*/  LEA R20, P6, R29, R2, 0x1 ;  /* 0x000000021d147211 */ /* 0x001fc400078c08ff */
[----:B------:R-:W-:Y:S01]  /*e530*/  ISETP.LT.AND P2, PT, R26, UR4, !P0 ;  /* 0x000000041a007c0c */ /* 0x000fe2000c741270 */
[----:B------:R-:W-:Y:S01]  /*e540*/  ULDC UR4, c[0x0][0x22c] ;  /* 0x00008b0000047ab9 */ /* 0x000fe20000000800 */
[--C-:B------:R-:W-:Y:S01]  /*e550*/  LOP3.LUT R27, R163, 0x4c, R174.reuse, 0xfe, !PT ;  /* 0x0000004ca31b7812 */ /* 0x100fe200078efeae */
[----:B------:R0:W-:Y:S01]  /*e560*/  @P4 STG.E.U16 desc[UR24][R22.64], R133 ;  /* 0x0000008516004986 */ /* 0x0001e2000c101518 */
[----:B------:R-:W-:Y:S01]  /*e570*/  LEA.HI.X.SX32 R21, R29, R0, 0x1, P6 ;  /* 0x000000001d157211 */ /* 0x000fe200030f0eff */
[----:B------:R-:W5:Y:S01]  /*e580*/  LDC R34, c[0x0][0x248] ;  /* 0x00009200ff227b82 */ /* 0x000f620000000800 */
[----:B------:R-:W-:Y:S02]  /*e590*/  LEA R26, P6, R31, R2, 0x1 ;  /* 0x000000021f1a7211 */ /* 0x000fe400078c08ff */
[----:B------:R-:W-:Y:S01]  /*e5a0*/  ISETP.LT.AND P4, PT, R27, UR4, !P0 ;  /* 0x000000041b007c0c */ /* 0x000fe2000c781270 */
[----:B------:R-:W-:Y:S01]  /*e5b0*/  @P3 STG.E.U16 desc[UR24][R20.64], R134 ;  /* 0x0000008614003986 */ /* 0x000fe2000c101518 */
[----:B------:R-:W-:Y:S01]  /*e5c0*/  LEA.HI.X.SX32 R27, R31, R0, 0x1, P6 ;  /* 0x000000001f1b7211 */ /* 0x000fe200030f0eff */
[----:B------:R-:W-:Y:S01]  /*e5d0*/  ULDC UR4, c[0x0][0x22c] ;  /* 0x00008b0000047ab9 */ /* 0x000fe20000000800 */
[----:B---3--:R-:W-:Y:S01]  /*e5e0*/  IMAD R31, R28, 0x2, R31 ;  /* 0x000000021c1f7824 */ /* 0x008fe200078e021f */
[C-C-:B-1----:R-:W-:Y:S01]  /*e5f0*/  LOP3.LUT R24, R163.reuse, 0x4e, R174.reuse, 0xfe, !PT ;  /* 0x0000004ea3187812 */ /* 0x142fe200078efeae */
[----:B------:R-:W1:Y:S01]  /*e600*/  LDC R28, c[0x0][0x248] ;  /* 0x00009200ff1c7b82 */ /* 0x000e620000000800 */
[----:B------:R2:W-:Y:S01]  /*e610*/  @P5 STG.E.U16 desc[UR24][R26.64], R135 ;  /* 0x000000871a005986 */ /* 0x0005e2000c101518 */
[----:B0-----:R-:W-:-:S02]  /*e620*/  LOP3.LUT R23, R163, 0x50, R174, 0xfe, !PT ;  /* 0x00000050a3177812 */ /* 0x001fc400078efeae */
[----:B------:R-:W-:Y:S01]  /*e630*/  ISETP.LT.AND P3, PT, R24, UR4, !P0 ;  /* 0x0000000418007c0c */ /* 0x000fe2000c761270 */
[----:B------:R-:W-:Y:S01]  /*e640*/  ULDC UR4, c[0x0][0x22c] ;  /* 0x00008b0000047ab9 */ /* 0x000fe20000000800 */
[----:B------:R-:W-:Y:S01]  /*e650*/  LEA R22, P6, R31, R2, 0x1 ;  /* 0x000000021f167211 */ /* 0x000fe200078c08ff */
[----:B----4-:R-:W-:Y:S01]  /*e660*/  IMAD R25, R30, 0x2, R31 ;  /* 0x000000021e197824 */ /* 0x010fe200078e021f */
[----:B------:R-:W-:Y:S01]  /*e670*/  ISETP.LT.AND P5, PT, R23, UR4, !P0 ;  /* 0x0000000417007c0c */ /* 0x000fe2000c7a1270 */
[----:B------:R-:W0:Y:S01]  /*e680*/  LDC R30, c[0x0][0x248] ;  /* 0x00009200ff1e7b82 */ /* 0x000e220000000800 */
[----:B------:R-:W-:Y:S01]  /*e690*/  LEA.HI.X.SX32 R23, R31, R0, 0x1, P6 ;  /* 0x000000001f177211 */ /* 0x000fe200030f0eff */
[----:B------:R-:W-:Y:S01]  /*e6a0*/  ULDC UR4, c[0x0][0x22c] ;  /* 0x00008b0000047ab9 */ /* 0x000fe20000000800 */
[----:B------:R-:W-:Y:S01]  /*e6b0*/  PRMT R132, R132, 0x7632, R132 ;  /* 0x0000763284847816 */ /* 0x000fe20000000084 */
[----:B--2---:R-:W-:Y:S01]  /*e6c0*/  IMAD R27, R32, 0x2, R25 ;  /* 0x00000002201b7824 */ /* 0x004fe200078e0219 */
[----:B------:R-:W-:-:S02]  /*e6d0*/  LEA R20, P6, R25, R2, 0x1 ;  /* 0x0000000219147211 */ /* 0x000fc400078c08ff */
[--C-:B------:R-:W-:Y:S01]  /*e6e0*/  LOP3.LUT R24, R163, 0x52, R174.reuse, 0xfe, !PT ;  /* 0x00000052a3187812 */ /* 0x100fe200078efeae */
[----:B------:R-:W2:Y:S01]  /*e6f0*/  LDC R26, c[0x0][0x248] ;  /* 0x00009200ff1a7b82 */ /* 0x000ea20000000800 */
[----:B------:R-:W-:Y:S01]  /*e700*/  PRMT R133, R133, 0x7632, R133 ;  /* 0x0000763285857816 */ /* 0x000fe20000000085 */
[----:B------:R3:W-:Y:S01]  /*e710*/  @P1 STG.E.U16 desc[UR24][R22.64], R132 ;  /* 0x0000008416001986 */ /* 0x0007e2000c101518 */
[----:B------:R-:W-:Y:S02]  /*e720*/  LEA.HI.X.SX32 R21, R25, R0, 0x1, P6 ;  /* 0x0000000019157211 */ /* 0x000fe400030f0eff */
[----:B------:R-:W-:Y:S01]  /*e730*/  ISETP.LT.AND P1, PT, R24, UR4, !P0 ;  /* 0x0000000418007c0c */ /* 0x000fe2000c721270 */
[----:B------:R-:W-:Y:S01]  /*e740*/  ULDC UR4, c[0x0][0x22c] ;  /* 0x00008b0000047ab9 */ /* 0x000fe20000000800 */
[----:B------:R-:W-:Y:S01]  /*e750*/  LOP3.LUT R25, R163, 0x54, R174, 0xfe, !PT ;  /* 0x00000054a3197812 */ /* 0x000fe200078efeae */
[----:B------:R-:W4:Y:S01]  /*e760*/  LDC R32, c[0x0][0x248] ;  /* 0x00009200ff207b82 */ /* 0x000f220000000800 */
[----:B------:R-:W-:Y:S01]  /*e770*/  LEA R24, P6, R27, R2, 0x1 ;  /* 0x000000021b187211 */ /* 0x000fe200078c08ff */
[----:B------:R5:W-:Y:S01]  /*e780*/  @P2 STG.E.U16 desc[UR24][R20.64], R133 ;  /* 0x0000008514002986 */ /* 0x000be2000c101518 */
[----:B-1----:R-:W-:Y:S01]  /*e790*/  IMAD R29, R28, 0x2, R27 ;  /* 0x000000021c1d7824 */ /* 0x002fe200078e021b */
[----:B------:R-:W-:Y:S01]  /*e7a0*/  ISETP.LT.AND P2, PT, R25, UR4, !P0 ;  /* 0x0000000419007c0c */ /* 0x000fe2000c741270 */
[----:B------:R-:W-:Y:S01]  /*e7b0*/  ULDC UR4, c[0x0][0x22c] ;  /* 0x00008b0000047ab9 */ /* 0x000fe20000000800 */
[----:B------:R-:W-:-:S02]  /*e7c0*/  LEA.HI.X.SX32 R25, R27, R0, 0x1, P6 ;  /* 0x000000001b197211 */ /* 0x000fc400030f0eff */
[----:B------:R-:W-:Y:S01]  /*e7d0*/  PRMT R134, R134, 0x7632, R134 ;  /* 0x0000763286867816 */ /* 0x000fe20000000086 */
[----:B------:R-:W1:Y:S01]  /*e7e0*/  LDC R28, c[0x0][0x248] ;  /* 0x00009200ff1c7b82 */ /* 0x000e620000000800 */
[----:B------:R-:W-:Y:S02]  /*e7f0*/  PRMT R135, R135, 0x7632, R135 ;  /* 0x0000763287877816 */ /* 0x000fe40000000087 */
[C-C-:B---3--:R-:W-:Y:S01]  /*e800*/  LOP3.LUT R23, R163.reuse, 0x58, R174.reuse, 0xfe, !PT ;  /* 0x00000058a3177812 */ /* 0x148fe200078efeae */
[----:B------:R3:W-:Y:S01]  /*e810*/  @P4 STG.E.U16 desc[UR24][R24.64], R134 ;  /* 0x0000008618004986 */ /* 0x0007e2000c101518 */
[--C-:B-----5:R-:W-:Y:S02]  /*e820*/  LOP3.LUT R21, R163, 0x56, R174.reuse, 0xfe, !PT ;  /* 0x00000056a3157812 */ /* 0x120fe400078efeae */
[----:B------:R-:W-:Y:S02]  /*e830*/  LEA R20, P6, R29, R2, 0x1 ;  /* 0x000000021d147211 */ /* 0x000fe400078c08ff */
[----:B------:R-:W-:Y:S01]  /*e840*/  ISETP.LT.AND P4, PT, R21, UR4, !P0 ;  /* 0x0000000415007c0c */ /* 0x000fe2000c781270 */
[----:B------:R-:W-:Y:S01]  /*e850*/  ULDC UR4, c[0x0][0x22c] ;  /* 0x00008b0000047ab9 */ /* 0x000fe20000000800 */
[----:B------:R-:W-:Y:S01]  /*e860*/  LEA.HI.X.SX32 R21, R29, R0, 0x1, P6 ;  /* 0x000000001d157211 */ /* 0x000fe200030f0eff */
[----:B--2---:R-:W-:Y:S01]  /*e870*/  IMAD R29, R26, 0x2, R29 ;  /* 0x000000021a1d7824 */ /* 0x004fe200078e021d */
[----:B------:R-:W-:Y:S01]  /*e880*/  ISETP.LT.AND P6, PT, R23, UR4, !P0 ;  /* 0x0000000417007c0c */ /* 0x000fe2000c7c1270 */
[----:B------:R-:W-:Y:S01]  /*e890*/  ULDC UR4, c[0x0][0x22c] ;  /* 0x00008b0000047ab9 */ /* 0x000fe20000000800 */
[--C-:B------:R-:W-:Y:S01]  /*e8a0*/  LOP3.LUT R26, R163, 0x5c, R174.reuse, 0xfe, !PT ;  /* 0x0000005ca31a7812 */ /* 0x100fe200078efeae */
[----:B------:R2:W-:Y:S01]  /*e8b0*/  @P3 STG.E.U16 desc[UR24][R20.64], R135 ;  /* 0x0000008714003986 */ /* 0x0005e2000c101518 */
[----:B------:R-:W-:Y:S01]  /*e8c0*/  LEA R22, P3, R29, R2, 0x1 ;  /* 0x000000021d167211 */ /* 0x000fe200078608ff */
[----:B0-----:R-:W-:Y:S01]  /*e8d0*/  IMAD R27, R30, 0x2, R29 ;  /* 0x000000021e1b7824 */ /* 0x001fe200078e021d */
[----:B---3--:R-:W-:Y:S01]  /*e8e0*/  LOP3.LUT R25, R163, 0x5a, R174, 0xfe, !PT ;  /* 0x0000005aa3197812 */ /* 0x008fe200078efeae */
[----:B------:R-:W0:Y:S01]  /*e8f0*/  LDC R30, c[0x0][0x248] ;  /* 0x00009200ff1e7b82 */ /* 0x000e220000000800 */
[----:B------:R-:W-:Y:S01]  /*e900*/  LEA.HI.X.SX32 R23, R29, R0, 0x1, P3 ;  /* 0x000000001d177211 */ /* 0x000fe200018f0eff */
[----:B----4-:R-:W-:Y:S01]  /*e910*/  IMAD R29, R32, 0x2, R27 ;  /* 0x00000002201d7824 */ /* 0x010fe200078e021b */
[----:B------:R-:W-:-:S02]  /*e920*/  LEA R24, P3, R27, R2, 0x1 ;  /* 0x000000021b187211 */ /* 0x000fc400078608ff */
[--C-:B------:R-:W-:Y:S01]  /*e930*/  LOP3.LUT R132, R163, 0x164, R174.reuse, 0xfe, !PT ;  /* 0x00000164a3847812 */ /* 0x100fe200078efeae */
[----:B------:R3:W-:Y:S01]  /*e940*/  @P5 STG.E.U16 desc[UR24][R22.64], R140 ;  /* 0x0000008c16005986 */ /* 0x0007e2000c101518 */
[----:B------:R-:W-:Y:S01]  /*e950*/  ISETP.LT.AND P5, PT, R25, UR4, !P0 ;  /* 0x0000000419007c0c */ /* 0x000fe2000c7a1270 */
[----:B------:R-:W4:Y:S01]  /*e960*/  LDC R32, c[0x0][0x248] ;  /* 0x00009200ff207b82 */ /* 0x000f220000000800 */
[----:B------:R-:W-:Y:S01]  /*e970*/  LEA.HI.X.SX32 R25, R27, R0, 0x1, P3 ;  /* 0x000000001b197211 */ /* 0x000fe200018f0eff */
[----:B------:R-:W-:Y:S01]  /*e980*/  ULDC UR4, c[0x0][0x22c] ;  /* 0x00008b0000047ab9 */ /* 0x000fe20000000800 */
[----:B--2---:R-:W-:Y:S02]  /*e990*/  LEA R20, P3, R29, R2, 0x1 ;  /* 0x000000021d147211 */ /* 0x004fe400078608ff */
[----:B------:R-:W-:Y:S01]  /*e9a0*/  LOP3.LUT R27, R163, 0x5e, R174, 0xfe, !PT ;  /* 0x0000005ea31b7812 */ /* 0x000fe200078efeae */
[----:B------:R2:W-:Y:S01]  /*e9b0*/  @P1 STG.E.U16 desc[UR24][R24.64], R141 ;  /* 0x0000008d18001986 */ /* 0x0005e2000c101518 */
[----:B------:R-:W-:Y:S01]  /*e9c0*/  LEA.HI.X.SX32 R21, R29, R0, 0x1, P3 ;  /* 0x000000001d157211 */ /* 0x000fe200018f0eff */
[----:B-1----:R-:W-:Y:S01]  /*e9d0*/  IMAD R29, R28, 0x2, R29 ;  /* 0x000000021c1d7824 */ /* 0x002fe200078e021d */
[----:B------:R-:W-:Y:S01]  /*e9e0*/  ISETP.LT.AND P1, PT, R26, UR4, !P0 ;  /* 0x000000041a007c0c */ /* 0x000fe2000c721270 */
[----:B------:R-:W1:Y:S01]  /*e9f0*/  LDC R28, c[0x0][0x248] ;  /* 0x00009200ff1c7b82 */ /* 0x000e620000000800 */
[----:B------:R-:W-:Y:S01]  /*ea00*/  ULDC UR4, c[0x0][0x22c] ;  /* 0x00008b0000047ab9 */ /* 0x000fe20000000800 */
[----:B------:R5:W-:Y:S01]  /*ea10*/  @P2 STG.E.U16 desc[UR24][R20.64], R142 ;  /* 0x0000008e14002986 */ /* 0x000be2000c101518 */
[----:B---3--:R-:W-:-:S02]  /*ea20*/  LEA R22, P2, R29, R2, 0x1 ;  /* 0x000000021d167211 */ /* 0x008fc400078408ff */
[----:B------:R-:W-:Y:S02]  /*ea30*/  PRMT R140, R140, 0x7632, R140 ;  /* 0x000076328c8c7816 */ /* 0x000fe4000000008c */
[----:B------:R-:W-:Y:S01]  /*ea40*/  LEA.HI.X.SX32 R23, R29, R0, 0x1, P2 ;  /* 0x000000001d177211 */ /* 0x000fe200010f0eff */
[----:B0-----:R-:W-:Y:S01]  /*ea50*/  IMAD R29, R30, 0x2, R29 ;  /* 0x000000021e1d7824 */ /* 0x001fe200078e021d */
[----:B------:R-:W-:Y:S01]  /*ea60*/  ISETP.LT.AND P2, PT, R27, UR4, !P0 ;  /* 0x000000041b007c0c */ /* 0x000fe2000c741270 */
[----:B------:R-:W0:Y:S01]  /*ea70*/  LDC R30, c[0x0][0x248] ;  /* 0x00009200ff1e7b82 */ /* 0x000e220000000800 */
[----:B--2---:R-:W-:Y:S01]  /*ea80*/  PRMT R141, R141, 0x7632, R141 ;  /* 0x000076328d8d7816 */ /* 0x004fe2000000008d */
[----:B------:R2:W-:Y:S01]  /*ea90*/  @P4 STG.E.U16 desc[UR24][R22.64], R143 ;  /* 0x0000008f16004986 */ /* 0x0005e2000c101518 */
[----:B------:R-:W-:Y:S01]  /*eaa0*/  LOP3.LUT R26, R163, 0x60, R174, 0xfe, !PT ;  /* 0x00000060a31a7812 */ /* 0x000fe200078efeae */
[----:B----4-:R-:W-:Y:S01]  /*eab0*/  IMAD R27, R32, 0x2, R29 ;  /* 0x00000002201b7824 */ /* 0x010fe200078e021d */
[C---:B-----5:R-:W-:Y:S01]  /*eac0*/  LEA R20, P4, R29.reuse, R2, 0x1 ;  /* 0x000000021d147211 */ /* 0x060fe200078808ff */
[----:B------:R-:W-:Y:S01]  /*ead0*/  ULDC UR4, c[0x0][0x22c] ;  /* 0x00008b0000047ab9 */ /* 0x000fe20000000800 */
[----:B------:R-:W-:Y:S01]  /*eae0*/  ISETP.LT.AND P3, PT, R26, UR5, !P0 ;  /* 0x000000051a007c0c */ /* 0x000fe2000c761270 */
[----:B------:R-:W3:Y:S01]  /*eaf0*/  LDC R32, c[0x0][0x248] ;  /* 0x00009200ff207b82 */ /* 0x000ee20000000800 */
[----:B------:R-:W-:Y:S01]  /*eb00*/  LEA.HI.X.SX32 R21, R29, R0, 0x1, P4 ;  /* 0x000000001d157211 */ /* 0x000fe200020f0eff */
[----:B------:R-:W-:Y:S01]  /*eb10*/  ULDC UR5, c[0x0][0x22c] ;  /* 0x00008b0000057ab9 */ /* 0x000fe20000000800 */
[----:B------:R-:W-:-:S02]  /*eb20*/  LEA R24, P4, R27, R2, 0x1 ;  /* 0x000000021b187211 */ /* 0x000fc400078808ff */
[----:B------:R-:W-:Y:S01]  /*eb30*/  LOP3.LUT R26, R163, 0x62, R174, 0xfe, !PT ;  /* 0x00000062a31a7812 */ /* 0x000fe200078efeae */
[----:B------:R4:W-:Y:S01]  /*eb40*/  @P6 STG.E.U16 desc[UR24][R20.64], R140 ;  /* 0x0000008c14006986 */ /* 0x0009e2000c101518 */
[----:B------:R-:W-:Y:S01]  /*eb50*/  LEA.HI.X.SX32 R25, R27, R0, 0x1, P4 ;  /* 0x000000001b197211 */ /* 0x000fe200020f0eff */
[----:B-1----:R-:W-:Y:S01]  /*eb60*/  IMAD R27, R28, 0x2, R27 ;  /* 0x000000021c1b7824 */ /* 0x002fe200078e021b */
[----:B------:R-:W-:Y:S01]  /*eb70*/  PRMT R142, R142, 0x7632, R142 ;  /* 0x000076328e8e7816 */ /* 0x000fe2000000008e */
[----:B------:R-:W1:Y:S01]  /*eb80*/  LDC R28, c[0x0][0x248] ;  /* 0x00009200ff1c7b82 */ /* 0x000e620000000800 */
[----:B------:R-:W-:Y:S01]  /*eb90*/  ISETP.LT.AND P4, PT, R26, UR4, !P0 ;  /* 0x000000041a007c0c */ /* 0x000fe2000c781270 */
[----:B------:R5:W-:Y:S01]  /*eba0*/  @P5 STG.E.U16 desc[UR24][R24.64], R141 ;  /* 0x0000008d18005986 */ /* 0x000be2000c101518 */
[----:B--2---:R-:W-:Y:S01]  /*ebb0*/  LEA R22, P5, R27, R2, 0x1 ;  /* 0x000000021b167211 */ /* 0x004fe200078a08ff */
[----:B------:R-:W-:Y:S01]  /*ebc0*/  ULDC UR4, c[0x0][0x22c] ;  /* 0x00008b0000047ab9 */ /* 0x000fe20000000800 */
[----:B------:R-:W-:Y:S01]  /*ebd0*/  LOP3.LUT R26, R163, 0x64, R174, 0xfe, !PT ;  /* 0x00000064a31a7812 */ /* 0x000fe200078efeae */
[----:B0-----:R-:W-:Y:S01]  /*ebe0*/  IMAD R29, R30, 0x2, R27 ;  /* 0x000000021e1d7824 */ /* 0x001fe200078e021b */
[----:B------:R-:W-:Y:S01]  /*ebf0*/  LEA.HI.X.SX32 R23, R27, R0, 0x1, P5 ;  /* 0x000000001b177211 */ /* 0x000fe200028f0eff */
[----:B------:R-:W0:Y:S01]  /*ec00*/  LDC R30, c[0x0][0x248] ;  /* 0x00009200ff1e7b82 */ /* 0x000e220000000800 */
[----:B------:R-:W-:Y:S01]  /*ec10*/  ISETP.LT.AND P5, PT, R26, UR4, !P0 ;  /* 0x000000041a007c0c */ /* 0x000fe2000c7a1270 */
[----:B------:R-:W-:Y:S01]  /*ec20*/  ULDC UR4, c[0x0][0x22c] ;  /* 0x00008b0000047ab9 */ /* 0x000fe20000000800 */
[----:B----4-:R-:W-:Y:S01]  /*ec30*/  LEA R20, P6, R29, R2, 0x1 ;  /* 0x000000021d147211 */ /* 0x010fe200078c08ff */
[----:B------:R1:W-:Y:S01]  /*ec40*/  @P1 STG.E.U16 desc[UR24][R22.64], R142 ;  /* 0x0000008e16001986 */ /* 0x0003e2000c101518 */
[----:B------:R-:W-:-:S02]  /*ec50*/  PRMT R143, R143, 0x7632, R143 ;  /* 0x000076328f8f7816 */ /* 0x000fc4000000008f */
[----:B------:R-:W-:Y:S01]  /*ec60*/  LEA.HI.X.SX32 R21, R29, R0, 0x1, P6 ;  /* 0x000000001d157211 */ /* 0x000fe200030f0eff */
[----:B---3--:R-:W-:Y:S01]  /*ec70*/  IMAD R29, R32, 0x2, R29 ;  /* 0x00000002201d7824 */ /* 0x008fe200078e021d */
[C-C-:B-----5:R-:W-:Y:S01]  /*ec80*/  LOP3.LUT R24, R163.reuse, 0x66, R174.reuse, 0xfe, !PT ;  /* 0x00000066a3187812 */ /* 0x160fe200078efeae */
[----:B------:R-:W2:Y:S01]  /*ec90*/  LDC R32, c[0x0][0x248] ;  /* 0x00009200ff207b82 */ /* 0x000ea20000000800 */
[----:B------:R-:W-:Y:S01]  /*eca0*/  LOP3.LUT R25, R163, 0x68, R174, 0xfe, !PT ;  /* 0x00000068a3197812 */ /* 0x000fe200078efeae */
[----:B------:R3:W-:Y:S01]  /*ecb0*/  @P2 STG.E.U16 desc[UR24][R20.64], R143 ;  /* 0x0000008f14002986 */ /* 0x0007e2000c101518 */
[----:B------:R-:W-:Y:S01]  /*ecc0*/  ISETP.LT.AND P1, PT, R24, UR4, !P0 ;  /* 0x0000000418007c0c */ /* 0x000fe2000c721270 */
[----:B------:R-:W-:Y:S01]  /*ecd0*/  ULDC UR4, c[0x0][0x22c] ;  /* 0x00008b0000047ab9 */ /* 0x000fe20000000800 */
[----:B------:R-:W-:Y:S01]  /*ece0*/  LEA R24, P6, R29, R2, 0x1 ;  /* 0x000000021d187211 */ /* 0x000fe200078c08ff */
[----:B-1----:R-:W-:Y:S01]  /*ecf0*/  IMAD R23, R28, 0x2, R29 ;  /* 0x000000021c177824 */ /* 0x002fe200078e021d */
[----:B------:R-:W-:Y:S01]  /*ed00*/  ISETP.LT.AND P2, PT, R25, UR4, !P0 ;  /* 0x0000000419007c0c */ /* 0x000fe2000c741270 */
[----:B------:R-:W1:Y:S01]  /*ed10*/  LDC R28, c[0x0][0x248] ;  /* 0x00009200ff1c7b82 */ /* 0x000e620000000800 */
[----:B------:R-:W-:Y:S01]  /*ed20*/  LEA.HI.X.SX32 R25, R29, R0, 0x1, P6 ;  /* 0x000000001d197211 */ /* 0x000fe200030f0eff */
[----:B------:R-:W-:Y:S01]  /*ed30*/  ULDC UR4, c[0x0][0x22c] ;  /* 0x00008b0000047ab9 */ /* 0x000fe20000000800 */
[----:B------:R-:W-:-:S02]  /*ed40*/  LEA R22, P6, R23, R2, 0x1 ;  /* 0x0000000217167211 */ /* 0x000fc400078c08ff */
[--C-:B------:R-:W-:Y:S01]  /*ed50*/  LOP3.LUT R26, R163, 0x6a, R174.reuse, 0xfe, !PT ;  /* 0x0000006aa31a7812 */ /* 0x100fe200078efeae */
[----:B0-----:R-:W-:Y:S01]  /*ed60*/  IMAD R29, R30, 0x2, R23 ;  /* 0x000000021e1d7824 */ /* 0x001fe200078e0217 */
[----:B------:R-:W-:Y:S01]  /*ed70*/  LEA.HI.X.SX32 R23, R23, R0, 0x1, P6 ;  /* 0x0000000017177211 */ /* 0x000fe200030f0eff */
[----:B------:R-:W0:Y:S01]  /*ed80*/  LDC R30, c[0x0][0x248] ;  /* 0x00009200ff1e7b82 */ /* 0x000e220000000800 */
[----:B------:R4:W-:Y:S01]  /*ed90*/  @P3 STG.E.U16 desc[UR24][R24.64], R148 ;  /* 0x0000009418003986 */ /* 0x0009e2000c101518 */
[----:B------:R-:W-:Y:S01]  /*eda0*/  IMAD R31, R34, 0x2, R29 ;  /* 0x00000002221f7824 */ /* 0x000fe200078e021d */
[----:B---3--:R-:W-:Y:S02]  /*edb0*/  LEA R20, P6, R29, R2, 0x1 ;  /* 0x000000021d147211 */ /* 0x008fe400078c08ff */
[----:B------:R-:W-:Y:S01]  /*edc0*/  ISETP.LT.AND P3, PT, R26, UR4, !P0 ;  /* 0x000000041a007c0c */ /* 0x000fe2000c761270 */
[----:B------:R-:W-:Y:S01]  /*edd0*/  ULDC UR4, c[0x0][0x22c] ;  /* 0x00008b0000047ab9 */ /* 0x000fe20000000800 */
[----:B------:R-:W-:Y:S01]  /*ede0*/  LOP3.LUT R27, R163, 0x6c, R174, 0xfe, !PT ;  /* 0x0000006ca31b7812 */ /* 0x000fe200078efeae */
[----:B------:R3:W-:Y:S01]  /*edf0*/  @P4 STG.E.U16 desc[UR24][R22.64], R149 ;  /* 0x0000009516004986 */ /* 0x0007e2000c101518 */
[----:B------:R-:W-:Y:S01]  /*ee00*/  LEA.HI.X.SX32 R21, R29, R0, 0x1, P6 ;  /* 0x000000001d157211 */ /* 0x000fe200030f0eff */
[----:B------:R-:W5:Y:S01]  /*ee10*/  LDC R34, c[0x0][0x248] ;  /* 0x00009200ff227b82 */ /* 0x000f620000000800 */
[----:B------:R-:W-:-:S02]  /*ee20*/  LEA R26, P6, R31, R2, 0x1 ;  /* 0x000000021f1a7211 */ /* 0x000fc400078c08ff */
[----:B------:R-:W-:Y:S01]  /*ee30*/  ISETP.LT.AND P4, PT, R27, UR4, !P0 ;  /* 0x000000041b007c0c */ /* 0x000fe2000c781270 */
[----:B------:R-:W-:Y:S01]  /*ee40*/  @P5 STG.E.U16 desc[UR24][R20.64], R150 ;  /* 0x0000009614005986 */ /* 0x000fe2000c101518 */
[----:B------:R-:W-:Y:S01]  /*ee50*/  LEA.HI.X.SX32 R27, R31, R0, 0x1, P6 ;  /* 0x000000001f1b7211 */ /* 0x000fe200030f0eff */
[----:B-1----:R-:W-:Y:S01]  /*ee60*/  IMAD R31, R28, 0x2, R31 ;  /* 0x000000021c1f7824 */ /* 0x002fe200078e021f */
[C-C-:B----4-:R-:W-:Y:S01]  /*ee70*/  LOP3.LUT R24, R163.reuse, 0x6e, R174.reuse, 0xfe, !PT ;  /* 0x0000006ea3187812 */ /* 0x150fe200078efeae */
[----:B------:R-:W1:Y:S01]  /*ee80*/  LDC R28, c[0x0][0x248] ;  /* 0x00009200ff1c7b82 */ /* 0x000e620000000800 */
[----:B------:R-:W-:Y:S01]  /*ee90*/  ULDC UR4, c[0x0][0x22c] ;  /* 0x00008b0000047ab9 */ /* 0x000fe20000000800 */
[----:B------:R2:W-:Y:S01]  /*eea0*/  @P1 STG.E.U16 desc[UR24][R26.64], R151 ;  /* 0x000000971a001986 */ /* 0x0005e2000c101518 */
[----:B---3--:R-:W-:Y:S02]  /*eeb0*/  LOP3.LUT R23, R163, 0x70, R174, 0xfe, !PT ;  /* 0x00000070a3177812 */ /* 0x008fe400078efeae */
[----:B------:R-:W-:Y:S01]  /*eec0*/  ISETP.LT.AND P5, PT, R24, UR4, !P0 ;  /* 0x0000000418007c0c */ /* 0x000fe2000c7a1270 */
[----:B0-----:R-:W-:Y:S01]  /*eed0*/  IMAD R25, R30, 0x2, R31 ;  /* 0x000000021e197824 */ /* 0x001fe200078e021f */
[----:B------:R-:W-:Y:S01]  /*eee0*/  LEA R22, P6, R31, R2, 0x1 ;  /* 0x000000021f167211 */ /* 0x000fe200078c08ff */
[----:B------:R-:W-:Y:S01]  /*eef0*/  ULDC UR4, c[0x0][0x22c] ;  /* 0x00008b0000047ab9 */ /* 0x000fe20000000800 */
[----:B------:R-:W-:Y:S01]  /*ef00*/  PRMT R148, R148, 0x7632, R148 ;  /* 0x0000763294947816 */ /* 0x000fe20000000094 */
[----:B------:R-:W0:Y:S01]  /*ef10*/  LDC R30, c[0x0][0x248] ;  /* 0x00009200ff1e7b82 */ /* 0x000e220000000800 */
[----:B------:R-:W-:Y:S01]  /*ef20*/  ISETP.LT.AND P1, PT, R23, UR4, !P0 ;  /* 0x0000000417007c0c */ /* 0x000fe2000c721270 */
[----:B------:R-:W-:Y:S01]  /*ef30*/  ULDC UR4, c[0x0][0x22c] ;  /* 0x00008b0000047ab9 */ /* 0x000fe20000000800 */
[----:B------:R-:W-:Y:S01]  /*ef40*/  LEA.HI.X.SX32 R23, R31, R0, 0x1, P6 ;  /* 0x000000001f177211 */ /* 0x000fe200030f0eff */
        /* <DEDUP_REMOVED lines=28> */
[----:B------:R-:W-:-:S02]  /*f110*/  LOP3.LUT R26, R163, 0x7c, R174, 0xfe, !PT ;  /* 0x0000007ca31a7812 */ /* 0x000fc400078efeae */
[--C-:B------:R-:W-:Y:S01]  /*f120*/  LOP3.LUT R149, R163, 0x146, R174.reuse, 0xfe, !PT ;  /* 0x00000146a3957812 */ /* 0x100fe200078efeae */
[----:B------:R2:W-:Y:S01]  /*f130*/  @P5 STG.E.U16 desc[UR24][R20.64], R151 ;  /* 0x0000009714005986 */ /* 0x0005e2000c101518 */
[----:B------:R-:W-:Y:S01]  /*f140*/  LEA R22, P6, R29, R2, 0x1 ;  /* 0x000000021d167211 */ /* 0x000fe200078c08ff */
[----:B0-----:R-:W-:Y:S01]  /*f150*/  IMAD R27, R30, 0x2, R29 ;  /* 0x000000021e1b7824 */ /* 0x001fe200078e021d */
[----:B------:R-:W-:Y:S01]  /*f160*/  ISETP.LT.AND P5, PT, R23, UR4, !P0 ;  /* 0x0000000417007c0c */ /* 0x000fe2000c7a1270 */
[----:B------:R-:W0:Y:S01]  /*f170*/  LDC R30, c[0x0][0x248] ;  /* 0x00009200ff1e7b82 */ /* 0x000e220000000800 */
[----:B------:R-:W-:Y:S01]  /*f180*/  LEA.HI.X.SX32 R23, R29, R0, 0x1, P6 ;  /* 0x000000001d177211 */ /* 0x000fe200030f0eff */
[----:B----4-:R-:W-:Y:S01]  /*f190*/  IMAD R29, R32, 0x2, R27 ;  /* 0x00000002201d7824 */ /* 0x010fe200078e021b */
[----:B---3--:R-:W-:Y:S01]  /*f1a0*/  LOP3.LUT R25, R163, 0x7a, R174, 0xfe, !PT ;  /* 0x0000007aa3197812 */ /* 0x008fe200078efeae */
[----:B------:R-:W-:Y:S01]  /*f1b0*/  ULDC UR4, c[0x0][0x22c] ;  /* 0x00008b0000047ab9 */ /* 0x000fe20000000800 */
[----:B------:R-:W-:Y:S01]  /*f1c0*/  LEA R24, P6, R27, R2, 0x1 ;  /* 0x000000021b187211 */ /* 0x000fe200078c08ff */
[----:B------:R3:W-:Y:S01]  /*f1d0*/  @P1 STG.E.U16 desc[UR24][R22.64], R152 ;  /* 0x0000009816001986 */ /* 0x0007e2000c101518 */
[----:B------:R-:W-:Y:S01]  /*f1e0*/  ISETP.LT.AND P1, PT, R25, UR4, !P0 ;  /* 0x0000000419007c0c */ /* 0x000fe2000c721270 */
[----:B------:R-:W4:Y:S01]  /*f1f0*/  LDC R32, c[0x0][0x248] ;  /* 0x00009200ff207b82 */ /* 0x000f220000000800 */
[----:B------:R-:W-:Y:S01]  /*f200*/  LEA.HI.X.SX32 R25, R27, R0, 0x1, P6 ;  /* 0x000000001b197211 */ /* 0x000fe200030f0eff */
[----:B------:R-:W-:Y:S01]  /*f210*/  ULDC UR4, c[0x0][0x22c] ;  /* 0x00008b0000047ab9 */ /* 0x000fe20000000800 */
[----:B--2---:R-:W-:-:S02]  /*f220*/  LEA R20, P6, R29, R2, 0x1 ;  /* 0x000000021d147211 */ /* 0x004fc400078c08ff */
        /* <DEDUP_REMOVED lines=8> */
[----:B---3--:R-:W-:Y:S02]  /*f2b0*/  LEA R22, P3, R29, R2, 0x1 ;  /* 0x000000021d167211 */ /* 0x008fe400078608ff */
[----:B------:R-:W-:-:S02]  /*f2c0*/  PRMT R152, R152, 0x7632, R152 ;  /* 0x0000763298987816 */ /* 0x000fc40000000098 */
        /* <DEDUP_REMOVED lines=51> */
[----:B------:R0:W-:Y:S01]  /*f600*/  @P6 STG.E.U16 desc[UR24][R24.64], R156 ;  /* 0x0000009c18006986 */ /* 0x0001e2000c101518 */
[----:B------:R-:W4:Y:S01]  /*f610*/  LDC R30, c[0x0][0x248] ;  /* 0x00009200ff1e7b82 */ /* 0x000f220000000800 */
[----:B------:R-:W-:Y:S01]  /*f620*/  LEA.HI.X.SX32 R23, R23, R0, 0x1, P5 ;  /* 0x0000000017177211 */ /* 0x000fe200028f0eff */
        /* <DEDUP_REMOVED lines=13> */
[C-C-:B0-----:R-:W-:Y:S01]  /*f700*/  LOP3.LUT R24, R163.reuse, 0x8e, R174.reuse, 0xfe, !PT ;  /* 0x0000008ea3187812 */ /* 0x141fe200078efeae */
[----:B------:R-:W0:Y:S01]  /*f710*/  LDC R28, c[0x0][0x248] ;  /* 0x00009200ff1c7b82 */ /* 0x000e220000000800 */
[----:B------:R-:W-:Y:S01]  /*f720*/  ULDC UR4, c[0x0][0x22c] ;  /* 0x00008b0000047ab9 */ /* 0x000fe20000000800 */
[----:B------:R2:W-:Y:S01]  /*f730*/  @P2 STG.E.U16 desc[UR24][R26.64], R159 ;  /* 0x0000009f1a002986 */ /* 0x0005e2000c101518 */
[----:B---3--:R-:W-:Y:S02]  /*f740*/  LOP3.LUT R23, R163, 0x90, R174, 0xfe, !PT ;  /* 0x00000090a3177812 */ /* 0x008fe400078efeae */
[----:B------:R-:W-:Y:S01]  /*f750*/  ISETP.LT.AND P1, PT, R24, UR4, !P0 ;  /* 0x0000000418007c0c */ /* 0x000fe2000c721270 */
[----:B----4-:R-:W-:Y:S01]  /*f760*/  IMAD R25, R30, 0x2, R31 ;  /* 0x000000021e197824 */ /* 0x010fe200078e021f */
[----:B------:R-:W-:Y:S01]  /*f770*/  LEA R22, P6, R31, R2, 0x1 ;  /* 0x000000021f167211 */ /* 0x000fe200078c08ff */
[----:B------:R-:W-:Y:S01]  /*f780*/  ULDC UR4, c[0x0][0x22c] ;  /* 0x00008b0000047ab9 */ /* 0x000fe20000000800 */
[----:B------:R-:W-:Y:S01]  /*f790*/  PRMT R156, R156, 0x7632, R156 ;  /* 0x000076329c9c7816 */ /* 0x000fe2000000009c */
[----:B------:R-:W1:Y:S01]  /*f7a0*/  LDC R30, c[0x0][0x248] ;  /* 0x00009200ff1e7b82 */ /* 0x000e620000000800 */
        /* <DEDUP_REMOVED lines=16> */
[----:B0-----:R-:W-:Y:S01]  /*f8b0*/  IMAD R29, R28, 0x2, R27 ;  /* 0x000000021c1d7824 */ /* 0x001fe200078e021b */
[----:B------:R-:W-:Y:S01]  /*f8c0*/  ISETP.LT.AND P5, PT, R25, UR4, !P0 ;  /* 0x0000000419007c0c */ /* 0x000fe2000c7a1270 */
[----:B------:R-:W-:Y:S01]  /*f8d0*/  ULDC UR4, c[0x0][0x22c] ;  /* 0x00008b0000047ab9 */ /* 0x000fe20000000800 */
[----:B------:R-:W-:-:S02]  /*f8e0*/  LEA.HI.X.SX32 R25, R27, R0, 0x1, P6 ;  /* 0x000000001b197211 */ /* 0x000fc400030f0eff */
[----:B------:R-:W-:Y:S01]  /*f8f0*/  PRMT R158, R158, 0x7632, R158 ;  /* 0x000076329e9e7816 */ /* 0x000fe2000000009e */
[----:B------:R-:W0:Y:S01]  /*f900*/  LDC R28, c[0x0][0x248] ;  /* 0x00009200ff1c7b82 */ /* 0x000e220000000800 */
        /* <DEDUP_REMOVED lines=13> */
[----:B-1----:R-:W-:Y:S01]  /*f9e0*/  IMAD R27, R30, 0x2, R29 ;  /* 0x000000021e1b7824 */ /* 0x002fe200078e021d */
[----:B------:R-:W-:Y:S01]  /*f9f0*/  ISETP.LT.AND P1, PT, R23, UR4, !P0 ;  /* 0x0000000417007c0c */ /* 0x000fe2000c721270 */
[----:B------:R-:W-:Y:S01]  /*fa00*/  ULDC UR4, c[0x0][0x22c] ;  /* 0x00008b0000047ab9 */ /* 0x000fe20000000800 */
[----:B------:R-:W-:Y:S01]  /*fa10*/  LEA.HI.X.SX32 R23, R29, R0, 0x1, P6 ;  /* 0x000000001d177211 */ /* 0x000fe200030f0eff */
[----:B----4-:R-:W-:Y:S01]  /*fa20*/  IMAD R29, R32, 0x2, R27 ;  /* 0x00000002201d7824 */ /* 0x010fe200078e021b */
[----:B---3--:R-:W-:Y:S01]  /*fa30*/  LOP3.LUT R25, R163, 0x9a, R174, 0xfe, !PT ;  /* 0x0000009aa3197812 */ /* 0x008fe200078efeae */
[----:B------:R-:W1:Y:S01]  /*fa40*/  LDC R30, c[0x0][0x248] ;  /* 0x00009200ff1e7b82 */ /* 0x000e620000000800 */
[----:B------:R-:W-:Y:S01]  /*fa50*/  LEA R24, P6, R27, R2, 0x1 ;  /* 0x000000021b187211 */ /* 0x000fe200078c08ff */
[----:B------:R3:W-:Y:S01]  /*fa60*/  @P2 STG.E.U16 desc[UR24][R22.64], R164 ;  /* 0x000000a416002986 */ /* 0x0007e2000c101518 */
[----:B------:R-:W-:Y:S01]  /*fa70*/  ISETP.LT.AND P2, PT, R25, UR4, !P0 ;  /* 0x0000000419007c0c */ /* 0x000fe2000c741270 */
[----:B------:R-:W-:Y:S01]  /*fa80*/  ULDC UR4, c[0x0][0x22c] ;  /* 0x00008b0000047ab9 */ /* 0x000fe20000000800 */
[----:B------:R-:W-:-:S02]  /*fa90*/  LEA.HI.X.SX32 R25, R27, R0, 0x1, P6 ;  /* 0x000000001b197211 */ /* 0x000fc400030f0eff */
[----:B--2---:R-:W-:Y:S01]  /*faa0*/  LEA R20, P6, R29, R2, 0x1 ;  /* 0x000000021d147211 */ /* 0x004fe200078c08ff */
[----:B------:R-:W2:Y:S01]  /*fab0*/  LDC R32, c[0x0][0x248] ;  /* 0x00009200ff207b82 */ /* 0x000ea20000000800 */
[--C-:B------:R-:W-:Y:S01]  /*fac0*/  LOP3.LUT R156, R163, 0x134, R174.reuse, 0xfe, !PT ;  /* 0x00000134a39c7812 */ /* 0x100fe200078efeae */
[----:B------:R4:W-:Y:S01]  /*fad0*/  @P3 STG.E.U16 desc[UR24][R24.64], R165 ;  /* 0x000000a518003986 */ /* 0x0009e2000c101518 */
[----:B------:R-:W-:Y:S01]  /*fae0*/  LEA.HI.X.SX32 R21, R29, R0, 0x1, P6 ;  /* 0x000000001d157211 */ /* 0x000fe200030f0eff */
[----:B0-----:R-:W-:Y:S01]  /*faf0*/  IMAD R29, R28, 0x2, R29 ;  /* 0x000000021c1d7824 */ /* 0x001fe200078e021d */
[----:B------:R-:W-:Y:S01]  /*fb00*/  ISETP.LT.AND P3, PT, R26, UR4, !P0 ;  /* 0x000000041a007c0c */ /* 0x000fe2000c761270 */
[----:B------:R-:W-:Y:S01]  /*fb10*/  ULDC UR4, c[0x0][0x22c] ;  /* 0x00008b0000047ab9 */ /* 0x000fe20000000800 */
[----:B---3--:R-:W-:Y:S01]  /*fb20*/  LOP3.LUT R23, R163, 0x9e, R174, 0xfe, !PT ;  /* 0x0000009ea3177812 */ /* 0x008fe200078efeae */
[----:B------:R-:W0:Y:S01]  /*fb30*/  LDC R28, c[0x0][0x248] ;  /* 0x00009200ff1c7b82 */ /* 0x000e220000000800 */
[----:B------:R-:W-:Y:S01]  /*fb40*/  LEA R22, P6, R29, R2, 0x1 ;  /* 0x000000021d167211 */ /* 0x000fe200078c08ff */
[----:B------:R-:W-:Y:S01]  /*fb50*/  IMAD R27, R34, 0x2, R29 ;  /* 0x00000002221b7824 */ /* 0x000fe200078e021d */
[----:B------:R3:W-:Y:S01]  /*fb60*/  @P5 STG.E.U16 desc[UR24][R20.64], R166 ;  /* 0x000000a614005986 */ /* 0x0007e2000c101518 */
[----:B------:R-:W-:Y:S01]  /*fb70*/  ISETP.LT.AND P5, PT, R23, UR4, !P0 ;  /* 0x0000000417007c0c */ /* 0x000fe2000c7a1270 */
[----:B------:R-:W-:Y:S01]  /*fb80*/  ULDC UR4, c[0x0][0x22c] ;  /* 0x00008b0000047ab9 */ /* 0x000fe20000000800 */
[----:B------:R-:W-:-:S02]  /*fb90*/  LEA.HI.X.SX32 R23, R29, R0, 0x1, P6 ;  /* 0x000000001d177211 */ /* 0x000fc400030f0eff */
[C---:B----4-:R-:W-:Y:S01]  /*fba0*/  LEA R24, P6, R27.reuse, R2, 0x1 ;  /* 0x000000021b187211 */ /* 0x050fe200078c08ff */
[----:B------:R-:W4:Y:S01]  /*fbb0*/  LDC R34, c[0x0][0x248] ;  /* 0x00009200ff227b82 */ /* 0x000f220000000800 */
[----:B------:R-:W-:Y:S01]  /*fbc0*/  PRMT R164, R164, 0x7632, R164 ;  /* 0x00007632a4a47816 */ /* 0x000fe200000000a4 */
[----:B------:R5:W-:Y:S01]  /*fbd0*/  @P4 STG.E.U16 desc[UR24][R22.64], R167 ;  /* 0x000000a716004986 */ /* 0x000be2000c101518 */
[----:B------:R-:W-:Y:S01]  /*fbe0*/  LEA.HI.X.SX32 R25, R27, R0, 0x1, P6 ;  /* 0x000000001b197211 */ /* 0x000fe200030f0eff */
[----:B-1----:R-:W-:Y:S01]  /*fbf0*/  IMAD R27, R30, 0x2, R27 ;  /* 0x000000021e1b7824 */ /* 0x002fe200078e021b */
[----:B------:R-:W-:Y:S02]  /*fc00*/  PRMT R165, R165, 0x7632, R165 ;  /* 0x00007632a5a57816 */ /* 0x000fe400000000a5 */
[C-C-:B---3--:R-:W-:Y:S01]  /*fc10*/  LOP3.LUT R20, R163.reuse, 0xa0, R174.reuse, 0xfe, !PT ;  /* 0x000000a0a3147812 */ /* 0x148fe200078efeae */
[----:B------:R-:W1:Y:S01]  /*fc20*/  LDC R30, c[0x0][0x248] ;  /* 0x00009200ff1e7b82 */ /* 0x000e620000000800 */
[----:B------:R-:W-:Y:S01]  /*fc30*/  LOP3.LUT R21, R163, 0xa2, R174, 0xfe, !PT ;  /* 0x000000a2a3157812 */ /* 0x000fe200078efeae */
[----:B------:R3:W-:Y:S01]  /*fc40*/  @P1 STG.E.U16 desc[UR24][R24.64], R164 ;  /* 0x000000a418001986 */ /* 0x0007e2000c101518 */
[----:B------:R-:W-:Y:S01]  /*fc50*/  ISETP.LT.AND P4, PT, R20, UR4, !P0 ;  /* 0x0000000414007c0c */ /* 0x000fe2000c781270 */
[----:B------:R-:W-:Y:S01]  /*fc60*/  ULDC UR4, c[0x0][0x22c] ;  /* 0x00008b0000047ab9 */ /* 0x000fe20000000800 */
[----:B------:R-:W-:-:S02]  /*fc70*/  LEA R20, P6, R27, R2, 0x1 ;  /* 0x000000021b147211 */ /* 0x000fc400078c08ff */
[----:B------:R-:W-:Y:S01]  /*fc80*/  ISETP.LT.AND P1, PT, R21, UR4, !P0 ;  /* 0x0000000415007c0c */ /* 0x000fe2000c721270 */
[----:B------:R-:W-:Y:S01]  /*fc90*/  ULDC UR4, c[0x0][0x22c] ;  /* 0x00008b0000047ab9 */ /* 0x000fe20000000800 */
[----:B------:R-:W-:Y:S01]  /*fca0*/  LEA.HI.X.SX32 R21, R27, R0, 0x1, P6 ;  /* 0x000000001b157211 */ /* 0x000fe200030f0eff */
[----:B0-----:R-:W-:Y:S01]  /*fcb0*/  IMAD R27, R28, 0x2, R27 ;  /* 0x000000021c1b7824 */ /* 0x001fe200078e021b */
[----:B------:R-:W-:Y:S01]  /*fcc0*/  LOP3.LUT R26, R163, 0xa4, R174, 0xfe, !PT ;  /* 0x000000a4a31a7812 */ /* 0x000fe200078efeae */
[----:B------:R-:W0:Y:S01]  /*fcd0*/  LDC R28, c[0x0][0x248] ;  /* 0x00009200ff1c7b82 */ /* 0x000e220000000800 */
[----:B------:R-:W-:Y:S01]  /*fce0*/  PRMT R166, R166, 0x7632, R166 ;  /* 0x00007632a6a67816 */ /* 0x000fe200000000a6 */
[----:B------:R4:W-:Y:S01]  /*fcf0*/  @P2 STG.E.U16 desc[UR24][R20.64], R165 ;  /* 0x000000a514002986 */ /* 0x0009e2000c101518 */
[C---:B-----5:R-:W-:Y:S01]  /*fd00*/  LEA R22, P2, R27.reuse, R2, 0x1 ;  /* 0x000000021b167211 */ /* 0x060fe200078408ff */
[----:B--2---:R-:W-:Y:S01]  /*fd10*/  IMAD R29, R32, 0x2, R27 ;  /* 0x00000002201d7824 */ /* 0x004fe200078e021b */
[----:B------:R-:W-:Y:S01]  /*fd20*/  ISETP.LT.AND P6, PT, R26, UR4, !P0 ;  /* 0x000000041a007c0c */ /* 0x000fe2000c7c1270 */
[----:B------:R-:W-:Y:S01]  /*fd30*/  ULDC UR4, c[0x0][0x22c] ;  /* 0x00008b0000047ab9 */ /* 0x000fe20000000800 */
[----:B------:R-:W-:Y:S01]  /*fd40*/  LEA.HI.X.SX32 R23, R27, R0, 0x1, P2 ;  /* 0x000000001b177211 */ /* 0x000fe200010f0eff */
[----:B------:R-:W2:Y:S01]  /*fd50*/  LDC R32, c[0x0][0x248] ;  /* 0x00009200ff207b82 */ /* 0x000ea20000000800 */
[----:B---3--:R-:W-:-:S02]  /*fd60*/  LEA R24, P2, R29, R2, 0x1 ;  /* 0x000000021d187211 */ /* 0x008fc400078408ff */
[----:B------:R-:W-:Y:S01]  /*fd70*/  PRMT R167, R167, 0x7632, R167 ;  /* 0x00007632a7a77816 */ /* 0x000fe200000000a7 */
[----:B------:R3:W-:Y:S01]  /*fd80*/  @P3 STG.E.U16 desc[UR24][R22.64], R166 ;  /* 0x000000a616003986 */ /* 0x0007e2000c101518 */
[----:B------:R-:W-:Y:S01]  /*fd90*/  LEA.HI.X.SX32 R25, R29, R0, 0x1, P2 ;  /* 0x000000001d197211 */ /* 0x000fe200010f0eff */
[----:B-1----:R-:W-:Y:S01]  /*fda0*/  IMAD R29, R30, 0x2, R29 ;  /* 0x000000021e1d7824 */ /* 0x002fe200078e021d */
[C-C-:B------:R-:W-:Y:S01]  /*fdb0*/  LOP3.LUT R26, R163.reuse, 0xa6, R174.reuse, 0xfe, !PT ;  /* 0x000000a6a31a7812 */ /* 0x140fe200078efeae */
[----:B------:R-:W1:Y:S01]  /*fdc0*/  LDC R30, c[0x0][0x248] ;  /* 0x00009200ff1e7b82 */ /* 0x000e620000000800 */
[----:B------:R-:W-:Y:S01]  /*fdd0*/  LOP3.LUT R27, R163, 0xa8, R174, 0xfe, !PT ;  /* 0x000000a8a31b7812 */ /* 0x000fe200078efeae */
[----:B----4-:R-:W-:Y:S01]  /*fde0*/  IMAD R31, R34, 0x2, R29 ;  /* 0x00000002221f7824 */ /* 0x010fe200078e021d */
[-C--:B------:R-:W-:Y:S01]  /*fdf0*/  LEA R20, P3, R29, R2.reuse, 0x1 ;  /* 0x000000021d147211 */ /* 0x080fe200078608ff */
[----:B------:R1:W-:Y:S01]  /*fe00*/  @P5 STG.E.U16 desc[UR24][R24.64], R167 ;  /* 0x000000a718005986 */ /* 0x0003e2000c101518 */
[----:B------:R-:W-:Y:S01]  /*fe10*/  ISETP.LT.AND P2, PT, R26, UR4, !P0 ;  /* 0x000000041a007c0c */ /* 0x000fe2000c741270 */
[----:B------:R-:W-:Y:S01]  /*fe20*/  ULDC UR4, c[0x0][0x22c] ;  /* 0x00008b0000047ab9 */ /* 0x000fe20000000800 */
[----:B------:R-:W-:Y:S01]  /*fe30*/  LEA R26, P5, R31, R2, 0x1 ;  /* 0x000000021f1a7211 */ /* 0x000fe200078a08ff */
[----:B------:R-:W4:Y:S01]  /*fe40*/  LDC R34, c[0x0][0x248] ;  /* 0x00009200ff227b82 */ /* 0x000f220000000800 */
[----:B------:R-:W-:-:S02]  /*fe50*/  LEA.HI.X.SX32 R21, R29, R0, 0x1, P3 ;  /* 0x000000001d157211 */ /* 0x000fc400018f0eff */
[----:B------:R-:W-:Y:S01]  /*fe60*/  ISETP.LT.AND P3, PT, R27, UR4, !P0 ;  /* 0x000000041b007c0c */ /* 0x000fe2000c761270 */
[----:B------:R-:W-:Y:S01]  /*fe70*/  ULDC UR4, c[0x0][0x22c] ;  /* 0x00008b0000047ab9 */ /* 0x000fe20000000800 */
[----:B------:R-:W-:Y:S01]  /*fe80*/  LEA.HI.X.SX32 R27, R31, R0, 0x1, P5 ;  /* 0x000000001f1b7211 */ /* 0x000fe200028f0eff */
[----:B0-----:R-:W-:Y:S01]  /*fe90*/  IMAD R31, R28, 0x2, R31 ;  /* 0x000000021c1f7824 */ /* 0x001fe200078e021f */
[C-C-:B---3--:R-:W-:Y:S01]  /*fea0*/  LOP3.LUT R22, R163.reuse, 0xaa, R174.reuse, 0xfe, !PT ;  /* 0x000000aaa3167812 */ /* 0x148fe200078efeae */
[----:B------:R-:W0:Y:S01]  /*feb0*/  LDC R28, c[0x0][0x248] ;  /* 0x00009200ff1c7b82 */ /* 0x000e220000000800 */
[----:B------:R3:W-:Y:S01]  /*fec0*/  @P4 STG.E.U16 desc[UR24][R20.64], R168 ;  /* 0x000000a814004986 */ /* 0x0007e2000c101518 */
[----:B------:R-:W-:Y:S02]  /*fed0*/  LOP3.LUT R23, R163, 0xac, R174, 0xfe, !PT ;  /* 0x000000aca3177812 */ /* 0x000fe400078efeae */
[----:B------:R-:W-:Y:S01]  /*fee0*/  ISETP.LT.AND P4, PT, R22, UR4, !P0 ;  /* 0x0000000416007c0c */ /* 0x000fe2000c781270 */
[----:B------:R-:W-:Y:S01]  /*fef0*/  ULDC UR4, c[0x0][0x22c] ;  /* 0x00008b0000047ab9 */ /* 0x000fe20000000800 */
[----:B------:R-:W-:Y:S01]  /*ff00*/  LEA R22, P5, R31, R2, 0x1 ;  /* 0x000000021f167211 */ /* 0x000fe200078a08ff */
[----:B------:R2:W-:Y:S01]  /*ff10*/  @P1 STG.E.U16 desc[UR24][R26.64], R169 ;  /* 0x000000a91a001986 */ /* 0x0005e2000c101518 */
[----:B-1----:R-:W-:Y:S01]  /*ff20*/  IMAD R25, R30, 0x2, R31 ;  /* 0x000000021e197824 */ /* 0x002fe200078e021f */
[----:B------:R-:W-:Y:S01]  /*ff30*/  ISETP.LT.AND P1, PT, R23, UR4, !P0 ;  /* 0x0000000417007c0c */ /* 0x000fe2000c721270 */
[----:B------:R-:W1:Y:S01]  /*ff40*/  LDC R30, c[0x0][0x248] ;  /* 0x00009200ff1e7b82 */ /* 0x000e620000000800 */
[----:B------:R-:W-:Y:S01]  /*ff50*/  LEA.HI.X.SX32 R23, R31, R0, 0x1, P5 ;  /* 0x000000001f177211 */ /* 0x000fe200028f0eff */
[----:B------:R-:W-:Y:S01]  /*ff60*/  ULDC UR4, c[0x0][0x22c] ;  /* 0x00008b0000047ab9 */ /* 0x000fe20000000800 */
[----:B---3--:R-:W-:-:S02]  /*ff70*/  LEA R20, P5, R25, R2, 0x1 ;  /* 0x0000000219147211 */ /* 0x008fc400078a08ff */
[--C-:B------:R-:W-:Y:S01]  /*ff80*/  LOP3.LUT R24, R163, 0xae, R174.reuse, 0xfe, !PT ;  /* 0x000000aea3187812 */ /* 0x100fe200078efeae */
[----:B------:R3:W-:Y:S01]  /*ff90*/  @P6 STG.E.U16 desc[UR24][R22.64], R170 ;  /* 0x000000aa16006986 */ /* 0x0007e2000c101518 */
[----:B------:R-:W-:Y:S01]  /*ffa0*/  LEA.HI.X.SX32 R21, R25, R0, 0x1, P5 ;  /* 0x0000000019157211 */ /* 0x000fe200028f0eff */
[----:B--2---:R-:W-:Y:S01]  /*ffb0*/  IMAD R27, R32, 0x2, R25 ;  /* 0x00000002201b7824 */ /* 0x004fe200078e0219 */
[----:B------:R-:W-:Y:S01]  /*ffc0*/  LOP3.LUT R26, R163, 0xb0, R174, 0xfe, !PT ;  /* 0x000000b0a31a7812 */ /* 0x000fe200078efeae */
[----:B------:R-:W2:Y:S01]  /*ffd0*/  LDC R32, c[0x0][0x248] ;  /* 0x00009200ff207b82 */ /* 0x000ea20000000800 */
[----:B------:R-:W-:Y:S01]  /*ffe0*/  ISETP.LT.AND P5, PT, R24, UR4, !P0 ;  /* 0x0000000418007c0c */ /* 0x000fe2000c7a1270 */
[----:B------:R-:W-:Y:S01]  /*fff0*/  ULDC UR4, c[0x0][0x22c] ;  /* 0x00008b0000047ab9 */ /* 0x000fe20000000800 */
[C---:B------:R-:W-:Y:S01]  /*10000*/  LEA R24, P6, R27.reuse, R2, 0x1 ;  /* 0x000000021b187211 */ /* 0x040fe200078c08ff */
[----:B------:R5:W-:Y:S01]  /*10010*/  @P2 STG.E.U16 desc[UR24][R20.64], R171 ;  /* 0x000000ab14002986 */ /* 0x000be2000c101518 */
[----:B------:R-:W-:Y:S01]  /*10020*/  ISETP.LT.AND P2, PT, R26, UR4, !P0 ;  /* 0x000000041a007c0c */ /* 0x000fe2000c741270 */
[----:B------:R-:W-:Y:S01]  /*10030*/  ULDC UR4, c[0x0][0x22c] ;  /* 0x00008b0000047ab9 */ /* 0x000fe20000000800 */
[----:B------:R-:W-:Y:S01]  /*10040*/  LEA.HI.X.SX32 R25, R27, R0, 0x1, P6 ;  /* 0x000000001b197211 */ /* 0x000fe200030f0eff */
[----:B------:R-:W4:Y:S01]  /*10050*/  LDC R26, c[0x0][0x248] ;  /* 0x00009200ff1a7b82 */ /* 0x000f220000000800 */
[----:B0-----:R-:W-:Y:S01]  /*10060*/  IMAD R27, R28, 0x2, R27 ;  /* 0x000000021c1b7824 */ /* 0x001fe200078e021b */
[----:B------:R-:W-:-:S02]  /*10070*/  PRMT R168, R168, 0x7632, R168 ;  /* 0x00007632a8a87816 */ /* 0x000fc400000000a8 */
[--C-:B---3--:R-:W-:Y:S02]  /*10080*/  LOP3.LUT R23, R163, 0xb2, R174.reuse, 0xfe, !PT ;  /* 0x000000b2a3177812 */ /* 0x108fe400078efeae */
[----:B------:R-:W-:Y:S01]  /*10090*/  LEA R22, P6, R27, R2, 0x1 ;  /* 0x000000021b167211 */ /* 0x000fe200078c08ff */
[----:B------:R0:W-:Y:S01]  /*100a0*/  @P3 STG.E.U16 desc[UR24][R24.64], R168 ;  /* 0x000000a818003986 */ /* 0x0001e2000c101518 */
[----:B------:R-:W3:Y:S01]  /*100b0*/  LDC R28, c[0x0][0x248] ;  /* 0x00009200ff1c7b82 */ /* 0x000ee20000000800 */
[----:B------:R-:W-:Y:S01]  /*100c0*/  ISETP.LT.AND P3, PT, R23, UR4, !P0 ;  /* 0x0000000417007c0c */ /* 0x000fe2000c761270 */
[----:B------:R-:W-:Y:S01]  /*100d0*/  ULDC UR4, c[0x0][0x22c] ;  /* 0x00008b0000047ab9 */ /* 0x000fe20000000800 */
[----:B------:R-:W-:Y:S01]  /*100e0*/  LEA.HI.X.SX32 R23, R27, R0, 0x1, P6 ;  /* 0x000000001b177211 */ /* 0x000fe200030f0eff */
[----:B-1----:R-:W-:Y:S01]  /*100f0*/  IMAD R27, R30, 0x2, R27 ;  /* 0x000000021e1b7824 */ /* 0x002fe200078e021b */
[----:B------:R-:W-:Y:S02]  /*10100*/  PRMT R169, R169, 0x7632, R169 ;  /* 0x00007632a9a97816 */ /* 0x000fe400000000a9 */
[----:B-----5:R-:W-:Y:S01]  /*10110*/  LOP3.LUT R21, R163, 0xb4, R174, 0xfe, !PT ;  /* 0x000000b4a3157812 */ /* 0x020fe200078efeae */
[----:B------:R-:W1:Y:S01]  /*10120*/  LDC R30, c[0x0][0x248] ;  /* 0x00009200ff1e7b82 */ /* 0x000e620000000800 */
[----:B------:R-:W-:Y:S01]  /*10130*/  LEA R20, P6, R27, R2, 0x1 ;  /* 0x000000021b147211 */ /* 0x000fe200078c08ff */
[----:B------:R5:W-:Y:S01]  /*10140*/  @P4 STG.E.U16 desc[UR24][R22.64], R169 ;  /* 0x000000a916004986 */ /* 0x000be2000c101518 */
[----:B------:R-:W-:Y:S01]  /*10150*/  ISETP.LT.AND P4, PT, R21, UR4, !P0 ;  /* 0x0000000415007c0c */ /* 0x000fe2000c781270 */
[----:B------:R-:W-:Y:S01]  /*10160*/  ULDC UR4, c[0x0][0x22c] ;  /* 0x00008b0000047ab9 */ /* 0x000fe20000000800 */
[----:B------:R-:W-:-:S02]  /*10170*/  LEA.HI.X.SX32 R21, R27, R0, 0x1, P6 ;  /* 0x000000001b157211 */ /* 0x000fc400030f0eff */
[----:B------:R-:W-:Y:S01]  /*10180*/  PRMT R170, R170, 0x7632, R170 ;  /* 0x00007632aaaa7816 */ /* 0x000fe200000000aa */
[----:B----4-:R-:W-:Y:S01]  /*10190*/  IMAD R27, R26, 0x2, R27 ;  /* 0x000000021a1b7824 */ /* 0x010fe200078e021b */
[--C-:B0-----:R-:W-:Y:S02]  /*101a0*/  LOP3.LUT R24, R163, 0xb6, R174.reuse, 0xfe, !PT ;  /* 0x000000b6a3187812 */ /* 0x101fe400078efeae */
[----:B------:R-:W-:Y:S01]  /*101b0*/  PRMT R171, R171, 0x7632, R171 ;  /* 0x00007632abab7816 */ /* 0x000fe200000000ab */
[----:B------:R0:W-:Y:S01]  /*101c0*/  @P1 STG.E.U16 desc[UR24][R20.64], R170 ;  /* 0x000000aa14001986 */ /* 0x0001e2000c101518 */
[----:B------:R-:W-:Y:S01]  /*101d0*/  ISETP.LT.AND P6, PT, R24, UR4, !P0 ;  /* 0x0000000418007c0c */ /* 0x000fe2000c7c1270 */
[----:B------:R-:W-:Y:S01]  /*101e0*/  ULDC UR4, c[0x0][0x22c] ;  /* 0x00008b0000047ab9 */ /* 0x000fe20000000800 */
[----:B-----5:R-:W-:Y:S01]  /*101f0*/  LEA R22, P1, R27, R2, 0x1 ;  /* 0x000000021b167211 */ /* 0x020fe200078208ff */
[----:B---3--:R-:W-:Y:S01]  /*10200*/  IMAD R29, R28, 0x2, R27 ;  /* 0x000000021c1d7824 */ /* 0x008fe200078e021b */
[----:B------:R-:W-:Y:S01]  /*10210*/  LOP3.LUT R25, R163, 0xb8, R174, 0xfe, !PT ;  /* 0x000000b8a3197812 */ /* 0x000fe200078efeae */
[----:B------:R-:W3:Y:S01]  /*10220*/  LDC R28, c[0x0][0x248] ;  /* 0x00009200ff1c7b82 */ /* 0x000ee20000000800 */
[----:B------:R-:W-:-:S02]  /*10230*/  LEA.HI.X.SX32 R23, R27, R0, 0x1, P1 ;  /* 0x000000001b177211 */ /* 0x000fc400008f0eff */
[----:B------:R-:W-:Y:S02]  /*10240*/  LEA R24, P1, R29, R2, 0x1 ;  /* 0x000000021d187211 */ /* 0x000fe400078208ff */
[--C-:B------:R-:W-:Y:S01]  /*10250*/  LOP3.LUT R26, R163, 0xba, R174.reuse, 0xfe, !PT ;  /* 0x000000baa31a7812 */ /* 0x100fe200078efeae */
[----:B-1----:R-:W-:Y:S01]  /*10260*/  IMAD R27, R30, 0x2, R29 ;  /* 0x000000021e1b7824 */ /* 0x002fe200078e021d */
[----:B------:R1:W-:Y:S01]  /*10270*/  @P5 STG.E.U16 desc[UR24][R22.64], R171 ;  /* 0x000000ab16005986 */ /* 0x0003e2000c101518 */
[----:B------:R-:W-:Y:S01]  /*10280*/  ISETP.LT.AND P5, PT, R25, UR4, !P0 ;  /* 0x0000000419007c0c */ /* 0x000fe2000c7a1270 */
[----:B------:R-:W4:Y:S01]  /*10290*/  LDC R30, c[0x0][0x248] ;  /* 0x00009200ff1e7b82 */ /* 0x000f220000000800 */
[----:B------:R-:W-:Y:S01]  /*102a0*/  LEA.HI.X.SX32 R25, R29, R0, 0x1, P1 ;  /* 0x000000001d197211 */ /* 0x000fe200008f0eff */
[----:B------:R-:W-:Y:S01]  /*102b0*/  ULDC UR4, c[0x0][0x22c] ;  /* 0x00008b0000047ab9 */ /* 0x000fe20000000800 */
[----:B0-----:R-:W-:Y:S02]  /*102c0*/  LEA R20, P1, R27, R2, 0x1 ;  /* 0x000000021b147211 */ /* 0x001fe400078208ff */
[--C-:B------:R-:W-:Y:S01]  /*102d0*/  LOP3.LUT R170, R163, 0x120, R174.reuse, 0xfe, !PT ;  /* 0x00000120a3aa7812 */ /* 0x100fe200078efeae */
[----:B------:R0:W-:Y:S01]  /*102e0*/  @P2 STG.E.U16 desc[UR24][R24.64], R176 ;  /* 0x000000b018002986 */ /* 0x0001e2000c101518 */
[----:B------:R-:W-:Y:S01]  /*102f0*/  LEA.HI.X.SX32 R21, R27, R0, 0x1, P1 ;  /* 0x000000001b157211 */ /* 0x000fe200008f0eff */
[----:B--2---:R-:W-:Y:S01]  /*10300*/  IMAD R27, R32, 0x2, R27 ;  /* 0x00000002201b7824 */ /* 0x004fe200078e021b */
[----:B------:R-:W-:Y:S01]  /*10310*/  ISETP.LT.AND P1, PT, R26, UR4, !P0 ;  /* 0x000000041a007c0c */ /* 0x000fe2000c721270 */
[----:B------:R-:W-:Y:S01]  /*10320*/  ULDC UR4, c[0x0][0x22c] ;  /* 0x00008b0000047ab9 */ /* 0x000fe20000000800 */
[--C-:B------:R-:W-:Y:S01]  /*10330*/  LOP3.LUT R26, R163, 0xbc, R174.reuse, 0xfe, !PT ;  /* 0x000000bca31a7812 */ /* 0x100fe200078efeae */
[----:B------:R-:W-:Y:S01]  /*10340*/  IMAD R29, R34, 0x2, R27 ;  /* 0x00000002221d7824 */ /* 0x000fe200078e021b */
[----:B-1----:R-:W-:Y:S01]  /*10350*/  LEA R22, P2, R27, R2, 0x1 ;  /* 0x000000021b167211 */ /* 0x002fe200078408ff */
[----:B------:R1:W-:Y:S01]  /*10360*/  @P3 STG.E.U16 desc[UR24][R20.64], R177 ;  /* 0x000000b114003986 */ /* 0x0003e2000c101518 */
[----:B------:R-:W2:Y:S01]  /*10370*/  LDC R32, c[0x0][0x248] ;  /* 0x00009200ff207b82 */ /* 0x000ea20000000800 */
[----:B------:R-:W-:-:S02]  /*10380*/  LOP3.LUT R171, R163, 0x122, R174, 0xfe, !PT ;  /* 0x00000122a3ab7812 */ /* 0x000fc400078efeae */
[----:B------:R-:W-:Y:S02]  /*10390*/  LEA.HI.X.SX32 R23, R27, R0, 0x1, P2 ;  /* 0x000000001b177211 */ /* 0x000fe400010f0eff */
[--C-:B0-----:R-:W-:Y:S02]  /*103a0*/  LOP3.LUT R25, R163, 0xbe, R174.reuse, 0xfe, !PT ;  /* 0x000000bea3197812 */ /* 0x101fe400078efeae */
[----:B------:R-:W-:Y:S01]  /*103b0*/  ISETP.LT.AND P2, PT, R26, UR4, !P0 ;  /* 0x000000041a007c0c */ /* 0x000fe2000c741270 */
[----:B------:R-:W-:Y:S01]  /*103c0*/  ULDC UR4, c[0x0][0x22c] ;  /* 0x00008b0000047ab9 */ /* 0x000fe20000000800 */
[----:B------:R-:W-:Y:S01]  /*103d0*/  LEA R24, P3, R29, R2, 0x1 ;  /* 0x000000021d187211 */ /* 0x000fe200078608ff */
[----:B------:R-:W0:Y:S01]  /*103e0*/  LDC R26, c[0x0][0x248] ;  /* 0x00009200ff1a7b82 */ /* 0x000e220000000800 */
[----:B------:R5:W-:Y:S01]  /*103f0*/  @P4 STG.E.U16 desc[UR24][R22.64], R178 ;  /* 0x000000b216004986 */ /* 0x000be2000c101518 */
[----:B------:R-:W-:Y:S01]  /*10400*/  ISETP.LT.AND P4, PT, R25, UR4, !P0 ;  /* 0x0000000419007c0c */ /* 0x000fe2000c781270 */
[----:B------:R-:W-:Y:S01]  /*10410*/  ULDC UR4, c[0x0][0x22c] ;  /* 0x00008b0000047ab9 */ /* 0x000fe20000000800 */
[----:B------:R-:W-:Y:S01]  /*10420*/  LEA.HI.X.SX32 R25, R29, R0, 0x1, P3 ;  /* 0x000000001d197211 */ /* 0x000fe200018f0eff */
[----:B---3--:R-:W-:Y:S01]  /*10430*/  IMAD R29, R28, 0x2, R29 ;  /* 0x000000021c1d7824 */ /* 0x008fe200078e021d */
[----:B-1----:R-:W-:-:S02]  /*10440*/  LOP3.LUT R20, R163, 0xc0, R174, 0xfe, !PT ;  /* 0x000000c0a3147812 */ /* 0x002fc400078efeae */
[----:B------:R-:W1:Y:S01]  /*10450*/  LDC R28, c[0x0][0x248] ;  /* 0x00009200ff1c7b82 */ /* 0x000e620000000800 */
[----:B------:R3:W-:Y:S01]  /*10460*/  @P6 STG.E.U16 desc[UR24][R24.64], R179 ;  /* 0x000000b318006986 */ /* 0x0007e2000c101518 */
[----:B------:R-:W-:Y:S01]  /*10470*/  ISETP.LT.AND P3, PT, R20, UR4, !P0 ;  /* 0x0000000414007c0c */ /* 0x000fe2000c761270 */
[----:B------:R-:W-:Y:S01]  /*10480*/  ULDC UR4, c[0x0][0x22c] ;  /* 0x00008b0000047ab9 */ /* 0x000fe20000000800 */
[C---:B------:R-:W-:Y:S02]  /*10490*/  LEA R20, P6, R29.reuse, R2, 0x1 ;  /* 0x000000021d147211 */ /* 0x040fe400078c08ff */
[----:B------:R-:W-:Y:S02]  /*104a0*/  PRMT R176, R176, 0x7632, R176 ;  /* 0x00007632b0b07816 */ /* 0x000fe400000000b0 */
[----:B------:R-:W-:Y:S01]  /*104b0*/  LEA.HI.X.SX32 R21, R29, R0, 0x1, P6 ;  /* 0x000000001d157211 */ /* 0x000fe200030f0eff */
[----:B----4-:R-:W-:Y:S01]  /*104c0*/  IMAD R29, R30, 0x2, R29 ;  /* 0x000000021e1d7824 */ /* 0x010fe200078e021d */
[----:B-----5:R-:W-:Y:S01]  /*104d0*/  LOP3.LUT R22, R163, 0xc2, R174, 0xfe, !PT ;  /* 0x000000c2a3167812 */ /* 0x020fe200078efeae */
[----:B------:R-:W4:Y:S01]  /*104e0*/  LDC R30, c[0x0][0x248] ;  /* 0x00009200ff1e7b82 */ /* 0x000f220000000800 */
[----:B------:R-:W-:Y:S01]  /*104f0*/  PRMT R177, R177, 0x7632, R177 ;  /* 0x00007632b1b17816 */ /* 0x000fe200000000b1 */
[----:B------:R5:W-:Y:S01]  /*10500*/  @P5 STG.E.U16 desc[UR24][R20.64], R176 ;  /* 0x000000b014005986 */ /* 0x000be2000c101518 */
[----:B------:R-:W-:Y:S01]  /*10510*/  ISETP.LT.AND P6, PT, R22, UR4, !P0 ;  /* 0x0000000416007c0c */ /* 0x000fe2000c7c1270 */
[----:B------:R-:W-:Y:S01]  /*10520*/  ULDC UR4, c[0x0][0x22c] ;  /* 0x00008b0000047ab9 */ /* 0x000fe20000000800 */
[----:B------:R-:W-:-:S02]  /*10530*/  LEA R22, P5, R29, R2, 0x1 ;  /* 0x000000021d167211 */ /* 0x000fc400078a08ff */
[----:B---3--:R-:W-:Y:S01]  /*10540*/  LOP3.LUT R24, R163, 0xc4, R174, 0xfe, !PT ;  /* 0x000000c4a3187812 */ /* 0x008fe200078efeae */
[----:B------:R-:W3:Y:S01]  /*10550*/  LDC R34, c[0x0][0x248] ;  /* 0x00009200ff227b82 */ /* 0x000ee20000000800 */
[----:B------:R-:W-:Y:S01]  /*10560*/  LEA.HI.X.SX32 R23, R29, R0, 0x1, P5 ;  /* 0x000000001d177211 */ /* 0x000fe200028f0eff */
[----:B0-----:R-:W-:Y:S01]  /*10570*/  IMAD R29, R26, 0x2, R29 ;  /* 0x000000021a1d7824 */ /* 0x001fe200078e021d */
[----:B------:R-:W-:Y:S02]  /*10580*/  PRMT R178, R178, 0x7632, R178 ;  /* 0x00007632b2b27816 */ /* 0x000fe400000000b2 */
[----:B------:R-:W-:Y:S01]  /*10590*/  ISETP.LT.AND P5, PT, R24, UR4, !P0 ;  /* 0x0000000418007c0c */ /* 0x000fe2000c7a1270 */
[----:B------:R0:W-:Y:S01]  /*105a0*/  @P1 STG.E.U16 desc[UR24][R22.64], R177 ;  /* 0x000000b116001986 */ /* 0x0001e2000c101518 */
[----:B-----5:R-:W-:Y:S01]  /*105b0*/  LEA R20, P1, R29, R2, 0x1 ;  /* 0x000000021d147211 */ /* 0x020fe200078208ff */
[----:B-1----:R-:W-:Y:S01]  /*105c0*/  IMAD R25, R28, 0x2, R29 ;  /* 0x000000021c197824 */ /* 0x002fe200078e021d */
[----:B------:R-:W-:Y:S01]  /*105d0*/  PRMT R179, R179, 0x7632, R179 ;  /* 0x00007632b3b37816 */ /* 0x000fe200000000b3 */
[----:B------:R-:W1:Y:S01]  /*105e0*/  LDC R28, c[0x0][0x248] ;  /* 0x00009200ff1c7b82 */ /* 0x000e620000000800 */
[----:B------:R-:W-:Y:S01]  /*105f0*/  LEA.HI.X.SX32 R21, R29, R0, 0x1, P1 ;  /* 0x000000001d157211 */ /* 0x000fe200008f0eff */
[----:B--2---:R-:W-:Y:S01]  /*10600*/  IMAD R27, R32, 0x2, R25 ;  /* 0x00000002201b7824 */ /* 0x004fe200078e0219 */
[-C--:B------:R-:W-:Y:S01]  /*10610*/  LEA R24, P1, R25, R2.reuse, 0x1 ;  /* 0x0000000219187211 */ /* 0x080fe200078208ff */
[----:B------:R-:W-:Y:S01]  /*10620*/  ULDC UR4, c[0x0][0x22c] ;  /* 0x00008b0000047ab9 */ /* 0x000fe20000000800 */
[----:B------:R-:W-:Y:S01]  /*10630*/  LOP3.LUT R26, R163, 0xc6, R174, 0xfe, !PT ;  /* 0x000000c6a31a7812 */ /* 0x000fe200078efeae */
[----:B------:R2:W-:Y:S01]  /*10640*/  @P2 STG.E.U16 desc[UR24][R20.64], R178 ;  /* 0x000000b214002986 */ /* 0x0005e2000c101518 */
[----:B----4-:R-:W-:Y:S01]  /*10650*/  IMAD R29, R30, 0x2, R27 ;  /* 0x000000021e1d7824 */ /* 0x010fe200078e021b */
[----:B0-----:R-:W-:-:S02]  /*10660*/  LEA R22, P2, R27, R2, 0x1 ;  /* 0x000000021b167211 */ /* 0x001fc400078408ff */
[-C--:B------:R-:W-:Y:S02]  /*10670*/  LEA.HI.X.SX32 R25, R25, R0.reuse, 0x1, P1 ;  /* 0x0000000019197211 */ /* 0x080fe400008f0eff */
[----:B------:R-:W-:Y:S01]  /*10680*/  LEA.HI.X.SX32 R23, R27, R0, 0x1, P2 ;  /* 0x000000001b177211 */ /* 0x000fe200010f0eff */
[----:B---3--:R-:W-:Y:S02]  /*10690*/  IMAD R31, R34, 0x2, R29 ;  /* 0x00000002221f7824 */ /* 0x008fe400078e021d */
[----:B------:R0:W-:Y:S01]  /*106a0*/  @P4 STG.E.U16 desc[UR24][R24.64], R179 ;  /* 0x000000b318004986 */ /* 0x0001e2000c101518 */
[----:B------:R-:W-:Y:S01]  /*106b0*/  ISETP.LT.AND P1, PT, R26, UR4, !P0 ;  /* 0x000000041a007c0c */ /* 0x000fe2000c721270 */
[----:B------:R-:W-:Y:S01]  /*106c0*/  ULDC UR4, c[0x0][0x22c] ;  /* 0x00008b0000047ab9 */ /* 0x000fe20000000800 */
[-C--:B--2---:R-:W-:Y:S01]  /*106d0*/  LEA R20, P2, R29, R2.reuse, 0x1 ;  /* 0x000000021d147211 */ /* 0x084fe200078408ff */
[----:B------:R2:W-:Y:S01]  /*106e0*/  @P3 STG.E.U16 desc[UR24][R22.64], R84 ;  /* 0x0000005416003986 */ /* 0x0005e2000c101518 */
[----:B------:R-:W-:Y:S01]  /*106f0*/  LOP3.LUT R27, R163, 0xc8, R174, 0xfe, !PT ;  /* 0x000000c8a31b7812 */ /* 0x000fe200078efeae */
[----:B------:R-:W-:Y:S01]  /*10700*/  IMAD R33, R36, 0x2, R31 ;  /* 0x0000000224217824 */ /* 0x000fe200078e021f */
[----:B------:R-:W-:-:S02]  /*10710*/  LEA R26, P3, R31, R2, 0x1 ;  /* 0x000000021f1a7211 */ /* 0x000fc400078608ff */
[-C--:B------:R-:W-:Y:S01]  /*10720*/  LEA.HI.X.SX32 R21, R29, R0.reuse, 0x1, P2 ;  /* 0x000000001d157211 */ /* 0x080fe200010f0eff */
[----:B-1----:R-:W-:Y:S01]  /*10730*/  IMAD R235, R28, 0x2, R33 ;  /* 0x000000021ceb7824 */ /* 0x002fe200078e0221 */
[----:B------:R-:W-:Y:S01]  /*10740*/  ISETP.LT.AND P2, PT, R27, UR4, !P0 ;  /* 0x000000041b007c0c */ /* 0x000fe2000c741270 */
[----:B------:R-:W-:Y:S01]  /*10750*/  ULDC UR4, c[0x0][0x22c] ;  /* 0x00008b0000047ab9 */ /* 0x000fe20000000800 */
[----:B------:R-:W-:Y:S01]  /*10760*/  LEA.HI.X.SX32 R27, R31, R0, 0x1, P3 ;  /* 0x000000001f1b7211 */ /* 0x000fe200018f0eff */
[----:B------:R-:W-:Y:S01]  /*10770*/  @P6 STG.E.U16 desc[UR24][R20.64], R85 ;  /* 0x0000005514006986 */ /* 0x000fe2000c101518 */
[C---:B0-----:R-:W-:Y:S02]  /*10780*/  LEA R24, P3, R33.reuse, R2, 0x1 ;  /* 0x0000000221187211 */ /* 0x041fe400078608ff */
[----:B--2---:R-:W-:Y:S01]  /*10790*/  PRMT R84, R84, 0x7632, R84 ;  /* 0x0000763254547816 */ /* 0x004fe20000000054 */
[----:B------:R-:W-:Y:S01]  /*107a0*/  @P5 STG.E.U16 desc[UR24][R26.64], R86 ;  /* 0x000000561a005986 */ /* 0x000fe2000c101518 */
[----:B------:R-:W-:-:S02]  /*107b0*/  LEA.HI.X.SX32 R25, R33, R0, 0x1, P3 ;  /* 0x0000000021197211 */ /* 0x000fc400018f0eff */
[----:B------:R-:W-:Y:S02]  /*107c0*/  LEA R22, P3, R235, R2, 0x1 ;  /* 0x00000002eb167211 */ /* 0x000fe400078608ff */
[----:B------:R-:W-:Y:S01]  /*107d0*/  LOP3.LUT R178, R163, 0x116, R174, 0xfe, !PT ;  /* 0x00000116a3b27812 */ /* 0x000fe200078efeae */
[----:B------:R-:W-:Y:S01]  /*107e0*/  @P1 STG.E.U16 desc[UR24][R24.64], R87 ;  /* 0x0000005718001986 */ /* 0x000fe2000c101518 */
[----:B------:R-:W-:Y:S01]  /*107f0*/  ISETP.LT.AND P1, PT, R162, UR4, !P0 ;  /* 0x00000004a2007c0c */ /* 0x000fe2000c721270 */
[----:B------:R-:W-:Y:S01]  /*10800*/  ULDC UR4, c[0x0][0x22c] ;  /* 0x00008b0000047ab9 */ /* 0x000fe20000000800 */
[----:B------:R-:W-:Y:S01]  /*10810*/  LEA.HI.X.SX32 R23, R235, R0, 0x1, P3 ;  /* 0x00000000eb177211 */ /* 0x000fe200018f0eff */
[----:B------:R-:W-:Y:S01]  /*10820*/  IMAD R235, R236, 0x2, R235 ;  /* 0x00000002eceb7824 */ /* 0x000fe200078e02eb */
[----:B------:R-:W-:Y:S01]  /*10830*/  ISETP.LT.AND P3, PT, R232, UR4, !P0 ;  /* 0x00000004e8007c0c */ /* 0x000fe2000c761270 */
[----:B------:R-:W-:Y:S01]  /*10840*/  ULDC UR4, c[0x0][0x22c] ;  /* 0x00008b0000047ab9 */ /* 0x000fe20000000800 */
[----:B------:R-:W0:Y:S01]  /*10850*/  LDC R232, c[0x0][0x248] ;  /* 0x00009200ffe87b82 */ /* 0x000e220000000800 */
[----:B------:R-:W-:Y:S01]  /*10860*/  ISETP.LT.AND P6, PT, R230, UR4, !P0 ;  /* 0x00000004e6007c0c */ /* 0x000fe2000c7c1270 */
[----:B------:R-:W-:Y:S01]  /*10870*/  ULDC UR4, c[0x0][0x22c] ;  /* 0x00008b0000047ab9 */ /* 0x000fe20000000800 */
[----:B------:R1:W-:Y:S01]  /*10880*/  @P2 STG.E.U16 desc[UR24][R22.64], R84 ;  /* 0x0000005416002986 */ /* 0x0003e2000c101518 */
[----:B------:R-:W-:Y:S01]  /*10890*/  ISETP.LT.AND P2, PT, R228, UR4, !P0 ;  /* 0x00000004e4007c0c */ /* 0x000fe2000c741270 */
[----:B------:R-:W-:Y:S01]  /*108a0*/  ULDC UR4, c[0x0][0x22c] ;  /* 0x00008b0000047ab9 */ /* 0x000fe20000000800 */
[----:B------:R-:W-:-:S02]  /*108b0*/  LEA R162, P4, R235, R2, 0x1 ;  /* 0x00000002eba27211 */ /* 0x000fc400078808ff */
[----:B------:R-:W2:Y:S01]  /*108c0*/  LDC R230, c[0x0][0x248] ;  /* 0x00009200ffe67b82 */ /* 0x000ea20000000800 */
[C-C-:B------:R-:W-:Y:S02]  /*108d0*/  LOP3.LUT R179, R163.reuse, 0x118, R174.reuse, 0xfe, !PT ;  /* 0x00000118a3b37812 */ /* 0x140fe400078efeae */
[C-C-:B------:R-:W-:Y:S02]  /*108e0*/  LOP3.LUT R177, R163.reuse, 0x11a, R174.reuse, 0xfe, !PT ;  /* 0x0000011aa3b17812 */ /* 0x140fe400078efeae */
[C-C-:B------:R-:W-:Y:S02]  /*108f0*/  LOP3.LUT R167, R163.reuse, 0x124, R174.reuse, 0xfe, !PT ;  /* 0x00000124a3a77812 */ /* 0x140fe400078efeae */
[C-C-:B------:R-:W-:Y:S01]  /*10900*/  LOP3.LUT R165, R163.reuse, 0x126, R174.reuse, 0xfe, !PT ;  /* 0x00000126a3a57812 */ /* 0x140fe200078efeae */
[----:B------:R-:W3:Y:S01]  /*10910*/  LDC R228, c[0x0][0x248] ;  /* 0x00009200ffe47b82 */ /* 0x000ee20000000800 */
        /* <DEDUP_REMOVED lines=25> */
[----:B-1----:R-:W-:-:S02]  /*10ab0*/  LOP3.LUT R84, R163, 0x18c, R174, 0xfe, !PT ;  /* 0x0000018ca3547812 */ /* 0x002fc400078efeae */
        /* <DEDUP_REMOVED lines=25> */
[--C-:B------:R-:W-:Y:S02]  /*10c50*/  LOP3.LUT R176, R163, 0x1d8, R174.reuse, 0xfe, !PT ;  /* 0x000001d8a3b07812 */ /* 0x100fe400078efeae */
[----:B------:R-:W-:Y:S01]  /*10c60*/  ISETP.LT.AND P5, PT, R227, UR4, !P0 ;  /* 0x00000004e3007c0c */ /* 0x000fe2000c7a1270 */
[----:B------:R-:W-:Y:S01]  /*10c70*/  ULDC UR4, c[0x0][0x22c] ;  /* 0x00008b0000047ab9 */ /* 0x000fe20000000800 */
[----:B------:R-:W-:Y:S02]  /*10c80*/  LOP3.LUT R174, R163, 0x1fc, R174, 0xfe, !PT ;  /* 0x000001fca3ae7812 */ /* 0x000fe400078efeae */
[----:B------:R-:W-:Y:S01]  /*10c90*/  LEA.HI.X.SX32 R163, R235, R0, 0x1, P4 ;  /* 0x00000000eba37211 */ /* 0x000fe200020f0eff */
[----:B------:R-:W-:Y:S01]  /*10ca0*/  IMAD R235, R238, 0x2, R235 ;  /* 0x00000002eeeb7824 */ /* 0x000fe200078e02eb */
[----:B------:R-:W-:Y:S01]  /*10cb0*/  ISETP.LT.AND P4, PT, R226, UR4, !P0 ;  /* 0x00000004e2007c0c */ /* 0x000fe2000c781270 */
[----:B------:R-:W-:Y:S01]  /*10cc0*/  ULDC UR4, c[0x0][0x22c] ;  /* 0x00008b0000047ab9 */ /* 0x000fe20000000800 */
[----:B------:R-:W1:Y:S01]  /*10cd0*/  LDC R226, c[0x0][0x248] ;  /* 0x00009200ffe27b82 */ /* 0x000e620000000800 */
[----:B------:R-:W-:Y:S01]  /*10ce0*/  PRMT R87, R85, 0x7632, R87 ;  /* 0x0000763255577816 */ /* 0x000fe20000000057 */
[----:B--2---:R-:W-:Y:S01]  /*10cf0*/  IMAD R85, R230, 0x2, R235 ;  /* 0x00000002e6557824 */ /* 0x004fe200078e02eb */
[----:B------:R-:W-:-:S03]  /*10d00*/  PRMT R236, R86, 0x7632, R236 ;  /* 0x0000763256ec7816 */ /* 0x000fc600000000ec */
[----:B------:R2:W-:Y:S01]  /*10d10*/  @P3 STG.E.U16 desc[UR24][R162.64], R87 ;  /* 0x00000057a2003986 */ /* 0x0005e2000c101518 */
[----:B0-----:R-:W-:Y:S01]  /*10d20*/  IMAD R227, R232, 0x2, R85 ;  /* 0x00000002e8e37824 */ /* 0x001fe200078e0255 */
[----:B------:R-:W0:Y:S08]  /*10d30*/  LDC R230, c[0x0][0x248] ;  /* 0x00009200ffe67b82 */ /* 0x000e300000000800 */
[----:B------:R-:W4:Y:S01]  /*10d40*/  LDC R232, c[0x0][0x248] ;  /* 0x00009200ffe87b82 */ /* 0x000f220000000800 */
[----:B--2---:R-:W-:-:S04]  /*10d50*/  LEA R162, P3, R235, R2, 0x1 ;  /* 0x00000002eba27211 */ /* 0x004fc800078608ff */
[----:B------:R-:W-:Y:S02]  /*10d60*/  LEA.HI.X.SX32 R163, R235, R0, 0x1, P3 ;  /* 0x00000000eba37211 */ /* 0x000fe400018f0eff */
[----:B------:R-:W-:Y:S02]  /*10d70*/  LEA R86, P3, R85, R2, 0x1 ;  /* 0x0000000255567211 */ /* 0x000fe400078608ff */
[----:B------:R-:W-:Y:S01]  /*10d80*/  PRMT R235, R87, 0x7632, R235 ;  /* 0x0000763257eb7816 */ /* 0x000fe200000000eb */
[----:B------:R2:W-:Y:S01]  /*10d90*/  @P6 STG.E.U16 desc[UR24][R162.64], R236 ;  /* 0x000000eca2006986 */ /* 0x0005e2000c101518 */
[----:B------:R-:W-:Y:S02]  /*10da0*/  LEA.HI.X.SX32 R87, R85, R0, 0x1, P3 ;  /* 0x0000000055577211 */ /* 0x000fe400018f0eff */
[----:B------:R-:W-:Y:S01]  /*10db0*/  ISETP.LT.AND P3, PT, R219, UR4, !P0 ;  /* 0x00000004db007c0c */ /* 0x000fe2000c761270 */
[----:B------:R-:W-:Y:S02]  /*10dc0*/  ULDC UR4, c[0x0][0x22c] ;  /* 0x00008b0000047ab9 */ /* 0x000fe40000000800 */
[----:B------:R-:W-:Y:S01]  /*10dd0*/  @P2 STG.E.U16 desc[UR24][R86.64], R235 ;  /* 0x000000eb56002986 */ /* 0x000fe2000c101518 */
[----:B------:R-:W-:Y:S01]  /*10de0*/  ISETP.LT.AND P2, PT, R221, UR4, !P0 ;  /* 0x00000004dd007c0c */ /* 0x000fe2000c741270 */
[----:B------:R-:W-:Y:S01]  /*10df0*/  ULDC UR4, c[0x0][0x22c] ;  /* 0x00008b0000047ab9 */ /* 0x000fe20000000800 */
[----:B--2---:R-:W-:-:S04]  /*10e00*/  LEA R162, P6, R227, R2, 0x1 ;  /* 0x00000002e3a27211 */ /* 0x004fc800078c08ff */
[----:B------:R-:W-:Y:S01]  /*10e10*/  LEA.HI.X.SX32 R163, R227, R0, 0x1, P6 ;  /* 0x00000000e3a37211 */ /* 0x000fe200030f0eff */
[----:B-1----:R-:W-:Y:S01]  /*10e20*/  IMAD R227, R226, 0x2, R227 ;  /* 0x00000002e2e37824 */ /* 0x002fe200078e02e3 */
[----:B------:R-:W-:Y:S01]  /*10e30*/  ISETP.LT.AND P6, PT, R217, UR4, !P0 ;  /* 0x00000004d9007c0c */ /* 0x000fe2000c7c1270 */
[----:B------:R-:W1:Y:S01]  /*10e40*/  LDC R226, c[0x0][0x248] ;  /* 0x00009200ffe27b82 */ /* 0x000e620000000800 */
[----:B------:R-:W-:Y:S01]  /*10e50*/  ULDC UR4, c[0x0][0x22c] ;  /* 0x00008b0000047ab9 */ /* 0x000fe20000000800 */
[----:B---3--:R-:W-:Y:S01]  /*10e60*/  IMAD R85, R228, 0x2, R227 ;  /* 0x00000002e4557824 */ /* 0x008fe200078e02e3 */
[----:B------:R2:W-:Y:S03]  /*10e70*/  @P5 STG.E.U16 desc[UR24][R162.64], R8 ;  /* 0x00000008a2005986 */ /* 0x0005e6000c101518 */
[----:B0-----:R-:W-:Y:S02]  /*10e80*/  IMAD R217, R230, 0x2, R85 ;  /* 0x00000002e6d97824 */ /* 0x001fe400078e0255 */
[----:B------:R-:W0:Y:S01]  /*10e90*/  LDC R228, c[0x0][0x248] ;  /* 0x00009200ffe47b82 */ /* 0x000e220000000800 */
[----:B--2---:R-:W-:-:S04]  /*10ea0*/  LEA R162, P5, R227, R2, 0x1 ;  /* 0x00000002e3a27211 */ /* 0x004fc800078a08ff */
[----:B------:R-:W-:Y:S02]  /*10eb0*/  LEA.HI.X.SX32 R163, R227, R0, 0x1, P5 ;  /* 0x00000000e3a37211 */ /* 0x000fe400028f0eff */
[----:B------:R-:W-:-:S03]  /*10ec0*/  LEA R86, P5, R85, R2, 0x1 ;  /* 0x0000000255567211 */ /* 0x000fc600078a08ff */
[----:B------:R2:W-:Y:S01]  /*10ed0*/  @P4 STG.E.U16 desc[UR24][R162.64], R9 ;  /* 0x00000009a2004986 */ /* 0x0005e2000c101518 */
[----:B------:R-:W-:Y:S02]  /*10ee0*/  LEA.HI.X.SX32 R87, R85, R0, 0x1, P5 ;  /* 0x0000000055577211 */ /* 0x000fe400028f0eff */
[----:B------:R-:W-:Y:S01]  /*10ef0*/  ISETP.LT.AND P5, PT, R216, UR4, !P0 ;  /* 0x00000004d8007c0c */ /* 0x000fe2000c7a1270 */
[----:B------:R-:W-:Y:S01]  /*10f00*/  ULDC UR4, c[0x0][0x22c] ;  /* 0x00008b0000047ab9 */ /* 0x000fe20000000800 */
[----:B------:R-:W3:Y:S01]  /*10f10*/  LDC R216, c[0x0][0x248] ;  /* 0x00009200ffd87b82 */ /* 0x000ee20000000800 */
[----:B------:R5:W-:Y:S01]  /*10f20*/  @P3 STG.E.U16 desc[UR24][R86.64], R10 ;  /* 0x0000000a56003986 */ /* 0x000be2000c101518 */
[----:B------:R-:W-:Y:S01]  /*10f30*/  ISETP.LT.AND P3, PT, R215, UR4, !P0 ;  /* 0x00000004d7007c0c */ /* 0x000fe2000c761270 */
[----:B------:R-:W-:Y:S01]  /*10f40*/  ULDC UR4, c[0x0][0x22c] ;  /* 0x00008b0000047ab9 */ /* 0x000fe20000000800 */
[----:B--2---:R-:W-:-:S04]  /*10f50*/  LEA R162, P4, R217, R2, 0x1 ;  /* 0x00000002d9a27211 */ /* 0x004fc800078808ff */
[----:B------:R-:W-:Y:S01]  /*10f60*/  LEA.HI.X.SX32 R163, R217, R0, 0x1, P4 ;  /* 0x00000000d9a37211 */ /* 0x000fe200020f0eff */
[----:B-1----:R-:W-:Y:S01]  /*10f70*/  IMAD R217, R226, 0x2, R217 ;  /* 0x00000002e2d97824 */ /* 0x002fe200078e02d9 */
[----:B-----5:R-:W-:Y:S01]  /*10f80*/  PRMT R10, R9, 0x7632, R10 ;  /* 0x00007632090a7816 */ /* 0x020fe2000000000a */
[----:B------:R-:W1:Y:S01]  /*10f90*/  LDC R226, c[0x0][0x248] ;  /* 0x00009200ffe27b82 */ /* 0x000e620000000800 */
[----:B------:R-:W-:Y:S01]  /*10fa0*/  ISETP.LT.AND P4, PT, R234, UR5, !P0 ;  /* 0x00000005ea007c0c */ /* 0x000fe2000c781270 */
[----:B------:R2:W-:Y:S01]  /*10fb0*/  @P2 STG.E.U16 desc[UR24][R162.64], R11 ;  /* 0x0000000ba2002986 */ /* 0x0005e2000c101518 */
[----:B0-----:R-:W-:Y:S01]  /*10fc0*/  IMAD R85, R228, 0x2, R217 ;  /* 0x00000002e4557824 */ /* 0x001fe200078e02d9 */
[----:B------:R-:W-:-:S03]  /*10fd0*/  ULDC UR5, c[0x0][0x22c] ;  /* 0x00008b0000057ab9 */ /* 0x000fc60000000800 */
[----:B----4-:R-:W-:Y:S01]  /*10fe0*/  IMAD R215, R232, 0x2, R85 ;  /* 0x00000002e8d77824 */ /* 0x010fe200078e0255 */
[----:B------:R-:W0:Y:S01]  /*10ff0*/  LDC R228, c[0x0][0x248] ;  /* 0x00009200ffe47b82 */ /* 0x000e220000000800 */
[----:B--2---:R-:W-:Y:S02]  /*11000*/  PRMT R163, R8, 0x7632, R163 ;  /* 0x0000763208a37816 */ /* 0x004fe400000000a3 */
[----:B------:R-:W-:-:S05]  /*11010*/  LEA R8, P2, R217, R2, 0x1 ;  /* 0x00000002d9087211 */ /* 0x000fca00078408ff */
[----:B------:R-:W2:Y:S01]  /*11020*/  LDC R162, c[0x0][0x248] ;  /* 0x00009200ffa27b82 */ /* 0x000ea20000000800 */
[----:B------:R-:W-:Y:S02]  /*11030*/  PRMT R11, R10, 0x7632, R11 ;  /* 0x000076320a0b7816 */ /* 0x000fe4000000000b */
[----:B------:R-:W-:Y:S02]  /*11040*/  LEA.HI.X.SX32 R9, R217, R0, 0x1, P2 ;  /* 0x00000000d9097211 */ /* 0x000fe400010f0eff */
[----:B------:R-:W-:-:S03]  /*11050*/  LEA R86, P2, R85, R2, 0x1 ;  /* 0x0000000255567211 */ /* 0x000fc600078408ff */
[----:B------:R4:W-:Y:S01]  /*11060*/  @P6 STG.E.U16 desc[UR24][R8.64], R163 ;  /* 0x000000a308006986 */ /* 0x0009e2000c101518 */
[----:B------:R-:W-:Y:S02]  /*11070*/  LEA.HI.X.SX32 R87, R85, R0, 0x1, P2 ;  /* 0x0000000055577211 */ /* 0x000fe400010f0eff */
[----:B------:R-:W-:Y:S01]  /*11080*/  ISETP.LT.AND P2, PT, R233, UR4, !P0 ;  /* 0x00000004e9007c0c */ /* 0x000fe2000c741270 */
[----:B------:R-:W-:Y:S02]  /*11090*/  ULDC UR4, c[0x0][0x22c] ;  /* 0x00008b0000047ab9 */ /* 0x000fe40000000800 */
[----:B------:R5:W-:Y:S01]  /*110a0*/  @P5 STG.E.U16 desc[UR24][R86.64], R10 ;  /* 0x0000000a56005986 */ /* 0x000be2000c101518 */
[----:B------:R-:W-:Y:S01]  /*110b0*/  ISETP.LT.AND P5, PT, R231, UR4, !P0 ;  /* 0x00000004e7007c0c */ /* 0x000fe2000c7a1270 */
[----:B------:R-:W-:Y:S01]  /*110c0*/  ULDC UR4, c[0x0][0x22c] ;  /* 0x00008b0000047ab9 */ /* 0x000fe20000000800 */
[----:B----4-:R-:W-:Y:S02]  /*110d0*/  LEA R8, P6, R215, R2, 0x1 ;  /* 0x00000002d7087211 */ /* 0x010fe400078c08ff */
[----:B------:R-:W-:-:S02]  /*110e0*/  PRMT R163, R11, 0x7632, R163 ;  /* 0x000076320ba37816 */ /* 0x000fc400000000a3 */
[----:B------:R-:W-:Y:S01]  /*110f0*/  LEA.HI.X.SX32 R9, R215, R0, 0x1, P6 ;  /* 0x00000000d7097211 */ /* 0x000fe200030f0eff */
[----:B---3--:R-:W-:Y:S01]  /*11100*/  IMAD R215, R216, 0x2, R215 ;  /* 0x00000002d8d77824 */ /* 0x008fe200078e02d7 */
[----:B-----5:R-:W3:Y:S03]  /*11110*/  LDC R86, c[0x0][0x248] ;  /* 0x00009200ff567b82 */ /* 0x020ee60000000800 */
[----:B------:R4:W-:Y:S01]  /*11120*/  @P3 STG.E.U16 desc[UR24][R8.64], R11 ;  /* 0x0000000b08003986 */ /* 0x0009e2000c101518 */
[----:B-1----:R-:W-:Y:S01]  /*11130*/  IMAD R85, R226, 0x2, R215 ;  /* 0x00000002e2557824 */ /* 0x002fe200078e02d7 */
[----:B------:R-:W-:Y:S01]  /*11140*/  ISETP.LT.AND P3, PT, R229, UR4, !P0 ;  /* 0x00000004e5007c0c */ /* 0x000fe2000c761270 */
[----:B------:R-:W-:Y:S02]  /*11150*/  ULDC UR4, c[0x0][0x22c] ;  /* 0x00008b0000047ab9 */ /* 0x000fe40000000800 */
[----:B------:R-:W1:Y:S01]  /*11160*/  LDC R216, c[0x0][0x248] ;  /* 0x00009200ffd87b82 */ /* 0x000e620000000800 */
[----:B0-----:R-:W-:Y:S01]  /*11170*/  IMAD R87, R228, 0x2, R85 ;  /* 0x00000002e4577824 */ /* 0x001fe200078e0255 */
[----:B----4-:R-:W-:-:S04]  /*11180*/  LEA R8, P6, R215, R2, 0x1 ;  /* 0x00000002d7087211 */ /* 0x010fc800078c08ff */
[----:B------:R-:W-:Y:S02]  /*11190*/  LEA.HI.X.SX32 R9, R215, R0, 0x1, P6 ;  /* 0x00000000d7097211 */ /* 0x000fe400030f0eff */
[----:B------:R-:W-:-:S03]  /*111a0*/  LEA R10, P6, R85, R2, 0x1 ;  /* 0x00000002550a7211 */ /* 0x000fc600078c08ff */
[----:B------:R0:W-:Y:S01]  /*111b0*/  @P4 STG.E.U16 desc[UR24][R8.64], R163 ;  /* 0x000000a308004986 */ /* 0x0001e2000c101518 */
[----:B------:R-:W-:Y:S02]  /*111c0*/  LEA.HI.X.SX32 R11, R85, R0, 0x1, P6 ;  /* 0x00000000550b7211 */ /* 0x000fe400030f0eff */
[----:B------:R-:W-:Y:S01]  /*111d0*/  ISETP.LT.AND P4, PT, R224, UR4, !P0 ;  /* 0x00000004e0007c0c */ /* 0x000fe2000c781270 */
[----:B------:R-:W-:Y:S01]  /*111e0*/  ULDC UR4, c[0x0][0x22c] ;  /* 0x00008b0000047ab9 */ /* 0x000fe20000000800 */
[----:B------:R-:W4:Y:S01]  /*111f0*/  LDC R224, c[0x0][0x248] ;  /* 0x00009200ffe07b82 */ /* 0x000f220000000800 */
[----:B------:R5:W-:Y:S01]  /*11200*/  @P2 STG.E.U16 desc[UR24][R10.64], R4 ;  /* 0x000000040a002986 */ /* 0x000be2000c101518 */
[----:B------:R-:W-:Y:S01]  /*11210*/  ISETP.LT.AND P2, PT, R225, UR4, !P0 ;  /* 0x00000004e1007c0c */ /* 0x000fe2000c741270 */
[----:B------:R-:W-:Y:S01]  /*11220*/  ULDC UR4, c[0x0][0x22c] ;  /* 0x00008b0000047ab9 */ /* 0x000fe20000000800 */
[----:B0-----:R-:W-:-:S04]  /*11230*/  LEA R8, P6, R87, R2, 0x1 ;  /* 0x0000000257087211 */ /* 0x001fc800078c08ff */
[----:B------:R-:W-:Y:S01]  /*11240*/  LEA.HI.X.SX32 R9, R87, R0, 0x1, P6 ;  /* 0x0000000057097211 */ /* 0x000fe200030f0eff */
[----:B--2---:R-:W-:Y:S02]  /*11250*/  IMAD R87, R162, 0x2, R87 ;  /* 0x00000002a2577824 */ /* 0x004fe400078e0257 */
[----:B------:R-:W0:Y:S02]  /*11260*/  LDC R162, c[0x0][0x248] ;  /* 0x00009200ffa27b82 */ /* 0x000e240000000800 */
[----:B---3--:R-:W-:Y:S01]  /*11270*/  IMAD R85, R86, 0x2, R87 ;  /* 0x0000000256557824 */ /* 0x008fe200078e0257 */
[----:B-----5:R-:W-:Y:S01]  /*11280*/  LEA R10, P6, R87, R2, 0x1 ;  /* 0x00000002570a7211 */ /* 0x020fe200078c08ff */
[----:B------:R2:W-:Y:S01]  /*11290*/  @P5 STG.E.U16 desc[UR24][R8.64], R5 ;  /* 0x0000000508005986 */ /* 0x0005e2000c101518 */
[----:B------:R-:W-:Y:S01]  /*112a0*/  ISETP.LT.AND P5, PT, R223, UR4, !P0 ;  /* 0x00000004df007c0c */ /* 0x000fe2000c7a1270 */
[----:B------:R-:W-:Y:S01]  /*112b0*/  ULDC UR4, c[0x0][0x22c] ;  /* 0x00008b0000047ab9 */ /* 0x000fe20000000800 */
[----:B------:R-:W-:Y:S01]  /*112c0*/  LEA.HI.X.SX32 R11, R87, R0, 0x1, P6 ;  /* 0x00000000570b7211 */ /* 0x000fe200030f0eff */
[----:B------:R-:W3:Y:S01]  /*112d0*/  LDC R86, c[0x0][0x248] ;  /* 0x00009200ff567b82 */ /* 0x000ee20000000800 */
[----:B-1----:R-:W-:-:S03]  /*112e0*/  IMAD R87, R216, 0x2, R85 ;  /* 0x00000002d8577824 */ /* 0x002fc600078e0255 */
[----:B------:R1:W-:Y:S01]  /*112f0*/  @P3 STG.E.U16 desc[UR24][R10.64], R6 ;  /* 0x000000060a003986 */ /* 0x0003e2000c101518 */
[----:B------:R-:W-:Y:S01]  /*11300*/  ISETP.LT.AND P3, PT, R222, UR4, !P0 ;  /* 0x00000004de007c0c */ /* 0x000fe2000c761270 */
[----:B------:R-:W-:Y:S01]  /*11310*/  ULDC UR4, c[0x0][0x22c] ;  /* 0x00008b0000047ab9 */ /* 0x000fe20000000800 */
[C---:B--2---:R-:W-:Y:S01]  /*11320*/  LEA R8, P6, R85.reuse, R2, 0x1 ;  /* 0x0000000255087211 */ /* 0x044fe200078c08ff */
[----:B------:R-:W2:Y:S01]  /*11330*/  LDC R216, c[0x0][0x248] ;  /* 0x00009200ffd87b82 */ /* 0x000ea20000000800 */
[----:B------:R-:W-:Y:S02]  /*11340*/  PRMT R5, R4, 0x7632, R5 ;  /* 0x0000763204057816 */ /* 0x000fe40000000005 */
[----:B------:R-:W-:Y:S01]  /*11350*/  LEA.HI.X.SX32 R9, R85, R0, 0x1, P6 ;  /* 0x0000000055097211 */ /* 0x000fe200030f0eff */
[----:B----4-:R-:W-:Y:S01]  /*11360*/  IMAD R85, R224, 0x2, R87 ;  /* 0x00000002e0557824 */ /* 0x010fe200078e0257 */
[----:B-1----:R-:W-:-:S03]  /*11370*/  LEA R10, P6, R87, R2, 0x1 ;  /* 0x00000002570a7211 */ /* 0x002fc600078c08ff */
[----:B------:R1:W-:Y:S01]  /*11380*/  @P4 STG.E.U16 desc[UR24][R8.64], R7 ;  /* 0x0000000708004986 */ /* 0x0003e2000c101518 */
[----:B------:R-:W-:Y:S01]  /*11390*/  ISETP.LT.AND P4, PT, R220, UR4, !P0 ;  /* 0x00000004dc007c0c */ /* 0x000fe2000c781270 */
[----:B------:R-:W-:Y:S01]  /*113a0*/  ULDC UR4, c[0x0][0x22c] ;  /* 0x00008b0000047ab9 */ /* 0x000fe20000000800 */
[----:B------:R-:W-:Y:S01]  /*113b0*/  LEA.HI.X.SX32 R11, R87, R0, 0x1, P6 ;  /* 0x00000000570b7211 */ /* 0x000fe200030f0eff */
[----:B------:R-:W4:Y:S01]  /*113c0*/  LDC R220, c[0x0][0x248] ;  /* 0x00009200ffdc7b82 */ /* 0x000f220000000800 */
[----:B------:R-:W-:-:S03]  /*113d0*/  PRMT R6, R5, 0x7632, R6 ;  /* 0x0000763205067816 */ /* 0x000fc60000000006 */
[----:B------:R5:W-:Y:S01]  /*113e0*/  @P2 STG.E.U16 desc[UR24][R10.64], R5 ;  /* 0x000000050a002986 */ /* 0x000be2000c101518 */
[----:B------:R-:W-:Y:S01]  /*113f0*/  ISETP.LT.AND P2, PT, R218, UR4, !P0 ;  /* 0x00000004da007c0c */ /* 0x000fe2000c741270 */
[----:B------:R-:W-:Y:S01]  /*11400*/  ULDC UR4, c[0x0][0x22c] ;  /* 0x00008b0000047ab9 */ /* 0x000fe20000000800 */
[C---:B-1----:R-:W-:Y:S02]  /*11410*/  LEA R8, P6, R85.reuse, R2, 0x1 ;  /* 0x0000000255087211 */ /* 0x042fe400078c08ff */
[----:B------:R-:W-:Y:S02]  /*11420*/  PRMT R7, R6, 0x7632, R7 ;  /* 0x0000763206077816 */ /* 0x000fe40000000007 */
[----:B------:R-:W-:Y:S01]  /*11430*/  LEA.HI.X.SX32 R9, R85, R0, 0x1, P6 ;  /* 0x0000000055097211 */ /* 0x000fe200030f0eff */
[----:B---3--:R-:W-:Y:S02]  /*11440*/  IMAD R85, R86, 0x2, R85 ;  /* 0x0000000256557824 */ /* 0x008fe400078e0255 */
[----:B------:R-:W1:Y:S02]  /*11450*/  LDC R86, c[0x0][0x248] ;  /* 0x00009200ff567b82 */ /* 0x000e640000000800 */
[----:B0-----:R-:W-:Y:S01]  /*11460*/  IMAD R87, R162, 0x2, R85 ;  /* 0x00000002a2577824 */ /* 0x001fe200078e0255 */
[----:B------:R0:W-:Y:S01]  /*11470*/  @P5 STG.E.U16 desc[UR24][R8.64], R6 ;  /* 0x0000000608005986 */ /* 0x0001e2000c101518 */
[----:B------:R-:W-:-:S04]  /*11480*/  LEA R4, P5, R85, R2, 0x1 ;  /* 0x0000000255047211 */ /* 0x000fc800078a08ff */
[----:B-----5:R-:W3:Y:S01]  /*11490*/  LDC R10, c[0x0][0x248] ;  /* 0x00009200ff0a7b82 */ /* 0x020ee20000000800 */
[----:B------:R-:W-:Y:S02]  /*114a0*/  LEA.HI.X.SX32 R5, R85, R0, 0x1, P5 ;  /* 0x0000000055057211 */ /* 0x000fe400028f0eff */
[----:B------:R-:W-:Y:S02]  /*114b0*/  PRMT R85, R7, 0x7632, R85 ;  /* 0x0000763207557816 */ /* 0x000fe40000000055 */
[----:B------:R-:W-:Y:S01]  /*114c0*/  ISETP.LT.AND P5, PT, R214, UR4, !P0 ;  /* 0x00000004d6007c0c */ /* 0x000fe2000c7a1270 */
[----:B------:R5:W-:Y:S01]  /*114d0*/  @P3 STG.E.U16 desc[UR24][R4.64], R7 ;  /* 0x0000000704003986 */ /* 0x000be2000c101518 */
[C---:B0-----:R-:W-:Y:S01]  /*114e0*/  LEA R8, P6, R87.reuse, R2, 0x1 ;  /* 0x0000000257087211 */ /* 0x041fe200078c08ff */
[----:B------:R-:W0:Y:S01]  /*114f0*/  LDC R162, c[0x0][0x248] ;  /* 0x00009200ffa27b82 */ /* 0x000e220000000800 */
[----:B------:R-:W-:Y:S02]  /*11500*/  ULDC UR4, c[0x0][0x22c] ;  /* 0x00008b0000047ab9 */ /* 0x000fe40000000800 */
[----:B------:R-:W-:Y:S01]  /*11510*/  LEA.HI.X.SX32 R9, R87, R0, 0x1, P6 ;  /* 0x0000000057097211 */ /* 0x000fe200030f0eff */
[----:B--2---:R-:W-:-:S04]  /*11520*/  IMAD R87, R216, 0x2, R87 ;  /* 0x00000002d8577824 */ /* 0x004fc800078e0257 */
[----:B----4-:R-:W-:Y:S01]  /*11530*/  IMAD R11, R220, 0x2, R87 ;  /* 0x00000002dc0b7824 */ /* 0x010fe200078e0257 */
[----:B------:R2:W-:Y:S01]  /*11540*/  @P4 STG.E.U16 desc[UR24][R8.64], R85 ;  /* 0x0000005508004986 */ /* 0x0005e2000c101518 */
[-C--:B-----5:R-:W-:Y:S02]  /*11550*/  LEA R4, P3, R87, R2.reuse, 0x1 ;  /* 0x0000000257047211 */ /* 0x0a0fe400078608ff */
[----:B------:R-:W-:Y:S01]  /*11560*/  ISETP.LT.AND P4, PT, R211, UR4, !P0 ;  /* 0x00000004d3007c0c */ /* 0x000fe2000c781270 */
[----:B------:R-:W-:Y:S01]  /*11570*/  ULDC UR4, c[0x0][0x22c] ;  /* 0x00008b0000047ab9 */ /* 0x000fe20000000800 */
[----:B------:R-:W-:Y:S02]  /*11580*/  LEA R6, P6, R11, R2, 0x1 ;  /* 0x000000020b067211 */ /* 0x000fe400078c08ff */
[-C--:B------:R-:W-:Y:S02]  /*11590*/  LEA.HI.X.SX32 R5, R87, R0.reuse, 0x1, P3 ;  /* 0x0000000057057211 */ /* 0x080fe400018f0eff */
[----:B------:R-:W-:Y:S01]  /*115a0*/  LEA.HI.X.SX32 R7, R11, R0, 0x1, P6 ;  /* 0x000000000b077211 */ /* 0x000fe200030f0eff */
[----:B---3--:R-:W-:Y:S01]  /*115b0*/  IMAD R11, R10, 0x2, R11 ;  /* 0x000000020a0b7824 */ /* 0x008fe200078e020b */
[----:B------:R-:W-:Y:S01]  /*115c0*/  ISETP.LT.AND P3, PT, R210, UR5, !P0 ;  /* 0x00000005d2007c0c */ /* 0x000fe2000c761270 */
[----:B--2---:R-:W2:Y:S01]  /*115d0*/  LDC R8, c[0x0][0x248] ;  /* 0x00009200ff087b82 */ /* 0x004ea20000000800 */
[----:B------:R3:W-:Y:S01]  /*115e0*/  @P2 STG.E.U16 desc[UR24][R4.64], R68 ;  /* 0x0000004404002986 */ /* 0x0007e2000c101518 */
[----:B-1----:R-:W-:Y:S01]  /*115f0*/  IMAD R9, R86, 0x2, R11 ;  /* 0x0000000256097824 */ /* 0x002fe200078e020b */
[----:B------:R-:W-:-:S02]  /*11600*/  ULDC UR5, c[0x0][0x22c] ;  /* 0x00008b0000057ab9 */ /* 0x000fc40000000800 */
[----:B------:R1:W-:Y:S01]  /*11610*/  @P5 STG.E.U16 desc[UR24][R6.64], R69 ;  /* 0x0000004506005986 */ /* 0x0003e2000c101518 */
[----:B------:R-:W-:Y:S01]  /*11620*/  ISETP.LT.AND P5, PT, R205, UR4, !P0 ;  /* 0x00000004cd007c0c */ /* 0x000fe2000c7a1270 */
[----:B------:R-:W-:Y:S01]  /*11630*/  ULDC UR4, c[0x0][0x22c] ;  /* 0x00008b0000047ab9 */ /* 0x000fe20000000800 */
[----:B------:R-:W4:Y:S01]  /*11640*/  LDC R10, c[0x0][0x248] ;  /* 0x00009200ff0a7b82 */ /* 0x000f220000000800 */
[----:B---3--:R-:W-:Y:S02]  /*11650*/  LEA R4, P2, R11, R2, 0x1 ;  /* 0x000000020b047211 */ /* 0x008fe400078408ff */
[----:B------:R-:W-:-:S05]  /*11660*/  PRMT R68, R68, 0x7632, R68 ;  /* 0x0000763244447816 */ /* 0x000fca0000000044 */
[----:B------:R-:W3:Y:S01]  /*11670*/  LDC R86, c[0x0][0x248] ;  /* 0x00009200ff567b82 */ /* 0x000ee20000000800 */
[----:B-1----:R-:W-:Y:S02]  /*11680*/  LEA R6, P6, R9, R2, 0x1 ;  /* 0x0000000209067211 */ /* 0x002fe400078c08ff */
[-C--:B------:R-:W-:Y:S02]  /*11690*/  LEA.HI.X.SX32 R5, R11, R0.reuse, 0x1, P2 ;  /* 0x000000000b057211 */ /* 0x080fe400010f0eff */
[----:B------:R-:W-:Y:S01]  /*116a0*/  LEA.HI.X.SX32 R7, R9, R0, 0x1, P6 ;  /* 0x0000000009077211 */ /* 0x000fe200030f0eff */
[----:B0-----:R-:W-:Y:S01]  /*116b0*/  IMAD R9, R162, 0x2, R9 ;  /* 0x00000002a2097824 */ /* 0x001fe200078e0209 */
[----:B------:R-:W-:Y:S01]  /*116c0*/  ISETP.LT.AND P2, PT, R206, UR5, !P0 ;  /* 0x00000005ce007c0c */ /* 0x000fe2000c741270 */
[----:B------:R-:W0:Y:S01]  /*116d0*/  LDC R162, c[0x0][0x248] ;  /* 0x00009200ffa27b82 */ /* 0x000e220000000800 */
[----:B------:R1:W-:Y:S01]  /*116e0*/  @P4 STG.E.U16 desc[UR24][R4.64], R70 ;  /* 0x0000004604004986 */ /* 0x0003e2000c101518 */
[----:B--2---:R-:W-:Y:S01]  /*116f0*/  IMAD R11, R8, 0x2, R9 ;  /* 0x00000002080b7824 */ /* 0x004fe200078e0209 */
[----:B------:R-:W-:Y:S01]  /*11700*/  PRMT R69, R69, 0x7632, R69 ;  /* 0x0000763245457816 */ /* 0x000fe20000000045 */
[----:B------:R-:W-:Y:S01]  /*11710*/  ULDC UR5, c[0x0][0x22c] ;  /* 0x00008b0000057ab9 */ /* 0x000fe20000000800 */
[----:B------:R2:W-:Y:S01]  /*11720*/  @P3 STG.E.U16 desc[UR24][R6.64], R71 ;  /* 0x0000004706003986 */ /* 0x0005e2000c101518 */
[----:B------:R-:W-:Y:S01]  /*11730*/  ISETP.LT.AND P6, PT, R207, UR4, !P0 ;  /* 0x00000004cf007c0c */ /* 0x000fe2000c7c1270 */
[----:B------:R-:W-:Y:S01]  /*11740*/  ULDC UR4, c[0x0][0x22c] ;  /* 0x00008b0000047ab9 */ /* 0x000fe20000000800 */
[----:B------:R-:W5:Y:S01]  /*11750*/  LDC R8, c[0x0][0x248] ;  /* 0x00009200ff087b82 */ /* 0x000f620000000800 */
[----:B-1----:R-:W-:-:S02]  /*11760*/  LEA R4, P3, R9, R2, 0x1 ;  /* 0x0000000209047211 */ /* 0x002fc400078608ff */
[----:B------:R-:W-:Y:S02]  /*11770*/  PRMT R70, R70, 0x7632, R70 ;  /* 0x0000763246467816 */ /* 0x000fe40000000046 */
[----:B--2---:R-:W-:Y:S02]  /*11780*/  LEA R6, P4, R11, R2, 0x1 ;  /* 0x000000020b067211 */ /* 0x004fe400078808ff */
[-C--:B------:R-:W-:Y:S01]  /*11790*/  LEA.HI.X.SX32 R5, R9, R0.reuse, 0x1, P3 ;  /* 0x0000000009057211 */ /* 0x080fe200018f0eff */
[----:B----4-:R-:W-:Y:S01]  /*117a0*/  IMAD R9, R10, 0x2, R11 ;  /* 0x000000020a097824 */ /* 0x010fe200078e020b */
[----:B------:R-:W-:Y:S01]  /*117b0*/  LEA.HI.X.SX32 R7, R11, R0, 0x1, P4 ;  /* 0x000000000b077211 */ /* 0x000fe200020f0eff */
[----:B------:R-:W1:Y:S01]  /*117c0*/  LDC R10, c[0x0][0x248] ;  /* 0x00009200ff0a7b82 */ /* 0x000e620000000800 */
[----:B------:R-:W-:Y:S01]  /*117d0*/  ISETP.LT.AND P3, PT, R204, UR4, !P0 ;  /* 0x00000004cc007c0c */ /* 0x000fe2000c761270 */
[----:B------:R2:W-:Y:S01]  /*117e0*/  @P5 STG.E.U16 desc[UR24][R4.64], R68 ;  /* 0x0000004404005986 */ /* 0x0005e2000c101518 */
[----:B---3--:R-:W-:Y:S01]  /*117f0*/  IMAD R11, R86, 0x2, R9 ;  /* 0x00000002560b7824 */ /* 0x008fe200078e0209 */
[----:B------:R-:W-:Y:S01]  /*11800*/  ULDC UR4, c[0x0][0x22c] ;  /* 0x00008b0000047ab9 */ /* 0x000fe20000000800 */
[----:B------:R-:W-:Y:S01]  /*11810*/  PRMT R71, R71, 0x7632, R71 ;  /* 0x0000763247477816 */ /* 0x000fe20000000047 */
[----:B------:R3:W-:Y:S01]  /*11820*/  @P2 STG.E.U16 desc[UR24][R6.64], R69 ;  /* 0x0000004506002986 */ /* 0x0007e2000c101518 */
[----:B------:R-:W-:Y:S01]  /*11830*/  ISETP.LT.AND P5, PT, R202, UR4, !P0 ;  /* 0x00000004ca007c0c */ /* 0x000fe2000c7a1270 */
[----:B------:R-:W-:-:S02]  /*11840*/  ULDC UR4, c[0x0][0x22c] ;  /* 0x00008b0000047ab9 */ /* 0x000fc40000000800 */
[----:B------:R-:W-:Y:S01]  /*11850*/  ISETP.LT.AND P4, PT, R203, UR4, !P0 ;  /* 0x00000004cb007c0c */ /* 0x000fe2000c781270 */
[----:B------:R-:W-:Y:S01]  /*11860*/  ULDC UR4, c[0x0][0x22c] ;  /* 0x00008b0000047ab9 */ /* 0x000fe20000000800 */
[C---:B--2---:R-:W-:Y:S01]  /*11870*/  LEA R4, P2, R9.reuse, R2, 0x1 ;  /* 0x0000000209047211 */ /* 0x044fe200078408ff */
[----:B------:R-:W2:Y:S03]  /*11880*/  LDC R68, c[0x0][0x248] ;  /* 0x00009200ff447b82 */ /* 0x000ea60000000800 */
[----:B------:R-:W-:Y:S01]  /*11890*/  LEA.HI.X.SX32 R5, R9, R0, 0x1, P2 ;  /* 0x0000000009057211 */ /* 0x000fe200010f0eff */
[----:B0-----:R-:W-:Y:S01]  /*118a0*/  IMAD R9, R162, 0x2, R11 ;  /* 0x00000002a2097824 */ /* 0x001fe200078e020b */
[----:B---3--:R-:W-:-:S03]  /*118b0*/  LEA R6, P2, R11, R2, 0x1 ;  /* 0x000000020b067211 */ /* 0x008fc600078408ff */
[----:B------:R0:W-:Y:S01]  /*118c0*/  @P6 STG.E.U16 desc[UR24][R4.64], R70 ;  /* 0x0000004604006986 */ /* 0x0001e2000c101518 */
[----:B------:R-:W-:Y:S02]  /*118d0*/  LEA.HI.X.SX32 R7, R11, R0, 0x1, P2 ;  /* 0x000000000b077211 */ /* 0x000fe400010f0eff */
[----:B------:R-:W-:Y:S01]  /*118e0*/  ISETP.LT.AND P2, PT, R196, UR4, !P0 ;  /* 0x00000004c4007c0c */ /* 0x000fe2000c741270 */
[----:B------:R-:W-:Y:S02]  /*118f0*/  ULDC UR4, c[0x0][0x22c] ;  /* 0x00008b0000047ab9 */ /* 0x000fe40000000800 */
[----:B------:R3:W-:Y:S01]  /*11900*/  @P3 STG.E.U16 desc[UR24][R6.64], R71 ;  /* 0x0000004706003986 */ /* 0x0007e2000c101518 */
[----:B------:R-:W-:Y:S01]  /*11910*/  ISETP.LT.AND P3, PT, R197, UR4, !P0 ;  /* 0x00000004c5007c0c */ /* 0x000fe2000c761270 */
[----:B------:R-:W-:Y:S01]  /*11920*/  ULDC UR4, c[0x0][0x22c] ;  /* 0x00008b0000047ab9 */ /* 0x000fe20000000800 */
[C---:B0-----:R-:W-:Y:S01]  /*11930*/  LEA R4, P6, R9.reuse, R2, 0x1 ;  /* 0x0000000209047211 */ /* 0x041fe200078c08ff */
[----:B------:R-:W0:Y:S03]  /*11940*/  LDC R70, c[0x0][0x248] ;  /* 0x00009200ff467b82 */ /* 0x000e260000000800 */
[----:B------:R-:W-:Y:S01]  /*11950*/  LEA.HI.X.SX32 R5, R9, R0, 0x1, P6 ;  /* 0x0000000009057211 */ /* 0x000fe200030f0eff */
[----:B-----5:R-:W-:Y:S01]  /*11960*/  IMAD R9, R8, 0x2, R9 ;  /* 0x0000000208097824 */ /* 0x020fe200078e0209 */
[----:B------:R-:W-:Y:S01]  /*11970*/  ISETP.LT.AND P6, PT, R195, UR4, !P0 ;  /* 0x00000004c3007c0c */ /* 0x000fe2000c7c1270 */
[----:B------:R-:W-:-:S02]  /*11980*/  ULDC UR4, c[0x0][0x22c] ;  /* 0x00008b0000047ab9 */ /* 0x000fc40000000800 */
[----:B------:R-:W4:Y:S01]  /*11990*/  LDC R8, c[0x0][0x248] ;  /* 0x00009200ff087b82 */ /* 0x000f220000000800 */
[----:B------:R5:W-:Y:S01]  /*119a0*/  @P5 STG.E.U16 desc[UR24][R4.64], R16 ;  /* 0x0000001004005986 */ /* 0x000be2000c101518 */
[----:B---3--:R-:W-:Y:S01]  /*119b0*/  LEA R6, P5, R9, R2, 0x1 ;  /* 0x0000000209067211 */ /* 0x008fe200078a08ff */
[----:B-1----:R-:W-:-:S03]  /*119c0*/  IMAD R11, R10, 0x2, R9 ;  /* 0x000000020a0b7824 */ /* 0x002fc600078e0209 */
[----:B------:R-:W-:Y:S01]  /*119d0*/  LEA.HI.X.SX32 R7, R9, R0, 0x1, P5 ;  /* 0x0000000009077211 */ /* 0x000fe200028f0eff */
[----:B--2---:R-:W-:Y:S01]  /*119e0*/  IMAD R9, R68, 0x2, R11 ;  /* 0x0000000244097824 */ /* 0x004fe200078e020b */
[----:B------:R-:W1:Y:S03]  /*119f0*/  LDC R10, c[0x0][0x248] ;  /* 0x00009200ff0a7b82 */ /* 0x000e660000000800 */
[----:B------:R2:W-:Y:S01]  /*11a00*/  @P4 STG.E.U16 desc[UR24][R6.64], R17 ;  /* 0x0000001106004986 */ /* 0x0005e2000c101518 */
[----:B-----5:R-:W-:-:S04]  /*11a10*/  LEA R4, P5, R11, R2, 0x1 ;  /* 0x000000020b047211 */ /* 0x020fc800078a08ff */
[----:B------:R-:W-:Y:S02]  /*11a20*/  LEA.HI.X.SX32 R5, R11, R0, 0x1, P5 ;  /* 0x000000000b057211 */ /* 0x000fe400028f0eff */
[----:B------:R-:W-:Y:S01]  /*11a30*/  ISETP.LT.AND P5, PT, R193, UR4, !P0 ;  /* 0x00000004c1007c0c */ /* 0x000fe2000c7a1270 */
[----:B------:R-:W-:Y:S02]  /*11a40*/  ULDC UR4, c[0x0][0x22c] ;  /* 0x00008b0000047ab9 */ /* 0x000fe40000000800 */
[----:B------:R3:W-:Y:S01]  /*11a50*/  @P2 STG.E.U16 desc[UR24][R4.64], R18 ;  /* 0x0000001204002986 */ /* 0x0007e2000c101518 */
[C---:B--2---:R-:W-:Y:S02]  /*11a60*/  LEA R6, P4, R9.reuse, R2, 0x1 ;  /* 0x0000000209067211 */ /* 0x044fe400078808ff */
[----:B------:R-:W-:Y:S02]  /*11a70*/  PRMT R17, R16, 0x7632, R17 ;  /* 0x0000763210117816 */ /* 0x000fe40000000011 */
[----:B------:R-:W-:Y:S01]  /*11a80*/  LEA.HI.X.SX32 R7, R9, R0, 0x1, P4 ;  /* 0x0000000009077211 */ /* 0x000fe200020f0eff */
[----:B----4-:R-:W-:Y:S01]  /*11a90*/  IMAD R9, R8, 0x2, R9 ;  /* 0x0000000208097824 */ /* 0x010fe200078e0209 */
[----:B------:R-:W2:Y:S01]  /*11aa0*/  LDC R16, c[0x0][0x248] ;  /* 0x00009200ff107b82 */ /* 0x000ea20000000800 */
[----:B------:R-:W-:Y:S01]  /*11ab0*/  ISETP.LT.AND P2, PT, R191, UR4, !P0 ;  /* 0x00000004bf007c0c */ /* 0x000fe2000c741270 */
[----:B------:R-:W-:Y:S01]  /*11ac0*/  ULDC UR4, c[0x0][0x22c] ;  /* 0x00008b0000047ab9 */ /* 0x000fe20000000800 */
[----:B------:R4:W-:Y:S01]  /*11ad0*/  @P3 STG.E.U16 desc[UR24][R6.64], R19 ;  /* 0x0000001306003986 */ /* 0x0009e2000c101518 */
[----:B-1----:R-:W-:Y:S01]  /*11ae0*/  IMAD R11, R10, 0x2, R9 ;  /* 0x000000020a0b7824 */ /* 0x002fe200078e0209 */
[----:B---3--:R-:W-:-:S02]  /*11af0*/  LEA R4, P3, R9, R2, 0x1 ;  /* 0x0000000209047211 */ /* 0x008fc400078608ff */
[----:B------:R-:W-:Y:S01]  /*11b00*/  PRMT R18, R17, 0x7632, R18 ;  /* 0x0000763211127816 */ /* 0x000fe20000000012 */
[----:B------:R-:W1:Y:S01]  /*11b10*/  LDC R8, c[0x0][0x248] ;  /* 0x00009200ff087b82 */ /* 0x000e620000000800 */
[----:B------:R-:W-:Y:S01]  /*11b20*/  LEA.HI.X.SX32 R5, R9, R0, 0x1, P3 ;  /* 0x0000000009057211 */ /* 0x000fe200018f0eff */
[----:B0-----:R-:W-:Y:S01]  /*11b30*/  IMAD R9, R70, 0x2, R11 ;  /* 0x0000000246097824 */ /* 0x001fe200078e020b */
[----:B------:R-:W-:Y:S01]  /*11b40*/  ISETP.LT.AND P4, PT, R190, UR5, !P0 ;  /* 0x00000005be007c0c */ /* 0x000fe2000c781270 */
[----:B------:R-:W-:Y:S02]  /*11b50*/  ULDC UR5, c[0x0][0x22c] ;  /* 0x00008b0000057ab9 */ /* 0x000fe40000000800 */
[----:B------:R0:W-:Y:S01]  /*11b60*/  @P6 STG.E.U16 desc[UR24][R4.64], R17 ;  /* 0x0000001104006986 */ /* 0x0001e2000c101518 */
[----:B----4-:R-:W-:Y:S01]  /*11b70*/  LEA R6, P3, R11, R2, 0x1 ;  /* 0x000000020b067211 */ /* 0x010fe200078608ff */
[----:B------:R-:W3:Y:S01]  /*11b80*/  LDC R10, c[0x0][0x248] ;  /* 0x00009200ff0a7b82 */ /* 0x000ee20000000800 */
[----:B------:R-:W-:-:S02]  /*11b90*/  PRMT R19, R19, 0x7632, R19 ;  /* 0x0000763213137816 */ /* 0x000fc40000000013 */
[----:B------:R-:W-:Y:S02]  /*11ba0*/  LEA.HI.X.SX32 R7, R11, R0, 0x1, P3 ;  /* 0x000000000b077211 */ /* 0x000fe400018f0eff */
[----:B------:R-:W-:Y:S02]  /*11bb0*/  PRMT R11, R18, 0x7632, R11 ;  /* 0x00007632120b7816 */ /* 0x000fe4000000000b */
[----:B------:R-:W-:Y:S01]  /*11bc0*/  ISETP.LT.AND P3, PT, R187, UR4, !P0 ;  /* 0x00000004bb007c0c */ /* 0x000fe2000c761270 */
[----:B------:R3:W-:Y:S01]  /*11bd0*/  @P5 STG.E.U16 desc[UR24][R6.64], R18 ;  /* 0x0000001206005986 */ /* 0x0007e2000c101518 */
[----:B------:R-:W-:Y:S01]  /*11be0*/  ULDC UR4, c[0x0][0x22c] ;  /* 0x00008b0000047ab9 */ /* 0x000fe20000000800 */
[----:B0-----:R-:W-:Y:S02]  /*11bf0*/  LEA R4, P6, R9, R2, 0x1 ;  /* 0x0000000209047211 */ /* 0x001fe400078c08ff */
[----:B------:R-:W-:Y:S01]  /*11c00*/  ISETP.LT.AND P5, PT, R185, UR4, !P0 ;  /* 0x00000004b9007c0c */ /* 0x000fe2000c7a1270 */
[----:B------:R-:W-:Y:S01]  /*11c10*/  ULDC UR4, c[0x0][0x22c] ;  /* 0x00008b0000047ab9 */ /* 0x000fe20000000800 */
[----:B------:R-:W-:Y:S01]  /*11c20*/  LEA.HI.X.SX32 R5, R9, R0, 0x1, P6 ;  /* 0x0000000009057211 */ /* 0x000fe200030f0eff */
[----:B-1----:R-:W-:-:S02]  /*11c30*/  IMAD R9, R8, 0x2, R9 ;  /* 0x0000000208097824 */ /* 0x002fc400078e0209 */
[----:B------:R-:W0:Y:S02]  /*11c40*/  LDC R8, c[0x0][0x248] ;  /* 0x00009200ff087b82 */ /* 0x000e240000000800 */
[----:B------:R1:W-:Y:S01]  /*11c50*/  @P2 STG.E.U16 desc[UR24][R4.64], R11 ;  /* 0x0000000b04002986 */ /* 0x0003e2000c101518 */
[----:B------:R-:W-:Y:S01]  /*11c60*/  ISETP.LT.AND P2, PT, R183, UR4, !P0 ;  /* 0x00000004b7007c0c */ /* 0x000fe2000c741270 */
[----:B------:R-:W-:Y:S01]  /*11c70*/  ULDC UR4, c[0x0][0x22c] ;  /* 0x00008b0000047ab9 */ /* 0x000fe20000000800 */
[----:B---3--:R-:W-:-:S03]  /*11c80*/  IMAD R7, R10, 0x2, R9 ;  /* 0x000000020a077824 */ /* 0x008fc600078e0209 */
[----:B------:R-:W3:Y:S01]  /*11c90*/  LDC R18, c[0x0][0x248] ;  /* 0x00009200ff127b82 */ /* 0x000ee20000000800 */
[----:B-1----:R-:W-:-:S07]  /*11ca0*/  LEA R4, P6, R9, R2, 0x1 ;  /* 0x0000000209047211 */ /* 0x002fce00078c08ff */
[----:B------:R-:W1:Y:S01]  /*11cb0*/  LDC R10, c[0x0][0x248] ;  /* 0x00009200ff0a7b82 */ /* 0x000e620000000800 */
[----:B------:R-:W-:Y:S01]  /*11cc0*/  LEA.HI.X.SX32 R5, R9, R0, 0x1, P6 ;  /* 0x0000000009057211 */ /* 0x000fe200030f0eff */
[----:B--2---:R-:W-:Y:S01]  /*11cd0*/  IMAD R9, R16, 0x2, R7 ;  /* 0x0000000210097824 */ /* 0x004fe200078e0207 */
[----:B------:R-:W-:-:S03]  /*11ce0*/  LEA R6, P6, R7, R2, 0x1 ;  /* 0x0000000207067211 */ /* 0x000fc600078c08ff */
[----:B------:R2:W-:Y:S01]  /*11cf0*/  @P4 STG.E.U16 desc[UR24][R4.64], R19 ;  /* 0x0000001304004986 */ /* 0x0005e2000c101518 */
[----:B------:R-:W-:Y:S01]  /*11d00*/  LEA.HI.X.SX32 R7, R7, R0, 0x1, P6 ;  /* 0x0000000007077211 */ /* 0x000fe200030f0eff */
[----:B------:R-:W4:Y:S01]  /*11d10*/  LDC R16, c[0x0][0x248] ;  /* 0x00009200ff107b82 */ /* 0x000f220000000800 */
[----:B------:R-:W-:Y:S01]  /*11d20*/  ISETP.LT.AND P4, PT, R178, UR4, !P0 ;  /* 0x00000004b2007c0c */ /* 0x000fe2000c781270 */
[----:B------:R-:W-:Y:S02]  /*11d30*/  ULDC UR4, c[0x0][0x22c] ;  /* 0x00008b0000047ab9 */ /* 0x000fe40000000800 */
[----:B------:R5:W-:Y:S01]  /*11d40*/  @P3 STG.E.U16 desc[UR24][R6.64], R12 ;  /* 0x0000000c06003986 */ /* 0x000be2000c101518 */
[----:B------:R-:W-:Y:S01]  /*11d50*/  ISETP.LT.AND P3, PT, R179, UR4, !P0 ;  /* 0x00000004b3007c0c */ /* 0x000fe2000c761270 */
[----:B------:R-:W-:Y:S01]  /*11d60*/  ULDC UR4, c[0x0][0x22c] ;  /* 0x00008b0000047ab9 */ /* 0x000fe20000000800 */
[----:B--2---:R-:W-:-:S04]  /*11d70*/  LEA R4, P6, R9, R2, 0x1 ;  /* 0x0000000209047211 */ /* 0x004fc800078c08ff */
[----:B------:R-:W-:Y:S01]  /*11d80*/  LEA.HI.X.SX32 R5, R9, R0, 0x1, P6 ;  /* 0x0000000009057211 */ /* 0x000fe200030f0eff */
[----:B0-----:R-:W-:Y:S02]  /*11d90*/  IMAD R9, R8, 0x2, R9 ;  /* 0x0000000208097824 */ /* 0x001fe400078e0209 */
        /* <DEDUP_REMOVED lines=12> */
[----:B--2---:R-:W-:Y:S01]  /*11e60*/  LEA R4, P6, R11, R2, 0x1 ;  /* 0x000000020b047211 */ /* 0x004fe200078c08ff */
        /* <DEDUP_REMOVED lines=8> */
[----:B------:R-:W-:Y:S02]  /*11ef0*/  LEA.HI.X.SX32 R7, R9, R0, 0x1, P6 ;  /* 0x0000000009077211 */ /* 0x000fe400030f0eff */
[----:B-1----:R-:W-:Y:S02]  /*11f00*/  PRMT R5, R12, 0x7632, R5 ;  /* 0x000076320c057816 */ /* 0x002fe40000000005 */
[----:B------:R-:W1:Y:S01]  /*11f10*/  LDC R12, c[0x0][0x248] ;  /* 0x00009200ff0c7b82 */ /* 0x000e620000000800 */
[----:B------:R-:W-:Y:S02]  /*11f20*/  LEA R4, P6, R11, R2, 0x1 ;  /* 0x000000020b047211 */ /* 0x000fe400078c08ff */
[----:B------:R4:W-:Y:S01]  /*11f30*/  @P3 STG.E.U16 desc[UR24][R6.64], R5 ;  /* 0x0000000506003986 */ /* 0x0009e2000c101518 */
[----:B------:R-:W-:-:S02]  /*11f40*/  PRMT R15, R14, 0x7632, R15 ;  /* 0x000076320e0f7816 */ /* 0x000fc4000000000f */
[----:B------:R-:W-:Y:S01]  /*11f50*/  ISETP.LT.AND P3, PT, R170, UR4, !P0 ;  /* 0x00000004aa007c0c */ /* 0x000fe2000c761270 */
[----:B------:R-:W-:Y:S01]  /*11f60*/  ULDC UR4, c[0x0][0x22c] ;  /* 0x00008b0000047ab9 */ /* 0x000fe20000000800 */
[----:B------:R-:W5:Y:S01]  /*11f70*/  LDC R14, c[0x0][0x248] ;  /* 0x00009200ff0e7b82 */ /* 0x000f620000000800 */
[----:B------:R-:W-:Y:S02]  /*11f80*/  PRMT R16, R15, 0x7632, R16 ;  /* 0x000076320f107816 */ /* 0x000fe40000000010 */
[----:B----4-:R-:W-:Y:S01]  /*11f90*/  LEA.HI.X.SX32 R5, R11, R0, 0x1, P6 ;  /* 0x000000000b057211 */ /* 0x010fe200030f0eff */
[----:B0-----:R-:W-:-:S04]  /*11fa0*/  IMAD R11, R8, 0x2, R11 ;  /* 0x00000002080b7824 */ /* 0x001fc800078e020b */
[----:B------:R-:W0:Y:S01]  /*11fb0*/  LDC R8, c[0x0][0x248] ;  /* 0x00009200ff087b82 */ /* 0x000e220000000800 */
[----:B---3--:R-:W-:Y:S01]  /*11fc0*/  IMAD R9, R18, 0x2, R11 ;  /* 0x0000000212097824 */ /* 0x008fe200078e020b */
[----:B------:R3:W-:Y:S04]  /*11fd0*/  @P5 STG.E.U16 desc[UR24][R4.64], R13 ;  /* 0x0000000d04005986 */ /* 0x0007e8000c101518 */
[C---:B------:R-:W-:Y:S02]  /*11fe0*/  LEA R6, P6, R9.reuse, R2, 0x1 ;  /* 0x0000000209067211 */ /* 0x040fe400078c08ff */
[----:B------:R-:W4:Y:S02]  /*11ff0*/  LDC R18, c[0x0][0x248] ;  /* 0x00009200ff127b82 */ /* 0x000f240000000800 */
[----:B------:R-:W-:Y:S01]  /*12000*/  LEA.HI.X.SX32 R7, R9, R0, 0x1, P6 ;  /* 0x0000000009077211 */ /* 0x000fe200030f0eff */
[----:B--2---:R-:W-:Y:S01]  /*12010*/  IMAD R9, R10, 0x2, R9 ;  /* 0x000000020a097824 */ /* 0x004fe200078e0209 */
[----:B---3--:R-:W-:-:S04]  /*12020*/  LEA R4, P5, R11, R2, 0x1 ;  /* 0x000000020b047211 */ /* 0x008fc800078a08ff */
[----:B------:R-:W2:Y:S01]  /*12030*/  LDC R10, c[0x0][0x248] ;  /* 0x00009200ff0a7b82 */ /* 0x000ea20000000800 */
[----:B------:R-:W-:Y:S01]  /*12040*/  LEA.HI.X.SX32 R5, R11, R0, 0x1, P5 ;  /* 0x000000000b057211 */ /* 0x000fe200028f0eff */
[----:B-1----:R-:W-:Y:S01]  /*12050*/  IMAD R11, R12, 0x2, R9 ;  /* 0x000000020c0b7824 */ /* 0x002fe200078e0209 */
[----:B------:R-:W-:Y:S01]  /*12060*/  ISETP.LT.AND P5, PT, R171, UR4, !P0 ;  /* 0x00000004ab007c0c */ /* 0x000fe2000c7a1270 */
[----:B------:R-:W-:Y:S02]  /*12070*/  ULDC UR4, c[0x0][0x22c] ;  /* 0x00008b0000047ab9 */ /* 0x000fe40000000800 */
[----:B------:R1:W-:Y:S02]  /*12080*/  @P2 STG.E.U16 desc[UR24][R4.64], R15 ;  /* 0x0000000f04002986 */ /* 0x0003e4000c101518 */
[----:B------:R-:W3:Y:S02]  /*12090*/  LDC R12, c[0x0][0x248] ;  /* 0x00009200ff0c7b82 */ /* 0x000ee40000000800 */
[----:B------:R5:W-:Y:S01]  /*120a0*/  @P4 STG.E.U16 desc[UR24][R6.64], R16 ;  /* 0x0000001006004986 */ /* 0x000be2000c101518 */
[----:B------:R-:W-:Y:S01]  /*120b0*/  ISETP.LT.AND P4, PT, R167, UR4, !P0 ;  /* 0x00000004a7007c0c */ /* 0x000fe2000c781270 */
[----:B------:R-:W-:Y:S01]  /*120c0*/  ULDC UR4, c[0x0][0x22c] ;  /* 0x00008b0000047ab9 */ /* 0x000fe20000000800 */
[----:B-1----:R-:W-:-:S02]  /*120d0*/  LEA R4, P2, R9, R2, 0x1 ;  /* 0x0000000209047211 */ /* 0x002fc400078408ff */
[----:B-----5:R-:W-:Y:S01]  /*120e0*/  LEA R6, P6, R11, R2, 0x1 ;  /* 0x000000020b067211 */ /* 0x020fe200078c08ff */
[----:B------:R-:W1:Y:S01]  /*120f0*/  LDC R16, c[0x0][0x248] ;  /* 0x00009200ff107b82 */ /* 0x000e620000000800 */
[-C--:B------:R-:W-:Y:S02]  /*12100*/  LEA.HI.X.SX32 R5, R9, R0.reuse, 0x1, P2 ;  /* 0x0000000009057211 */ /* 0x080fe400010f0eff */
[----:B------:R-:W-:Y:S01]  /*12110*/  LEA.HI.X.SX32 R7, R11, R0, 0x1, P6 ;  /* 0x000000000b077211 */ /* 0x000fe200030f0eff */
[----:B0-----:R-:W-:Y:S01]  /*12120*/  IMAD R11, R8, 0x2, R11 ;  /* 0x00000002080b7824 */ /* 0x001fe200078e020b */
[----:B------:R-:W-:Y:S01]  /*12130*/  ISETP.LT.AND P2, PT, R165, UR5, !P0 ;  /* 0x00000005a5007c0c */ /* 0x000fe2000c741270 */
[----:B------:R0:W-:Y:S01]  /*12140*/  @P3 STG.E.U16 desc[UR24][R4.64], R60 ;  /* 0x0000003c04003986 */ /* 0x0001e2000c101518 */
[----:B------:R-:W-:Y:S01]  /*12150*/  ULDC UR5, c[0x0][0x22c] ;  /* 0x00008b0000057ab9 */ /* 0x000fe20000000800 */
[----:B------:R-:W5:Y:S01]  /*12160*/  LDC R8, c[0x0][0x248] ;  /* 0x00009200ff087b82 */ /* 0x000f620000000800 */
[----:B------:R-:W-:Y:S01]  /*12170*/  IMAD R9, R14, 0x2, R11 ;  /* 0x000000020e097824 */ /* 0x000fe200078e020b */
[----:B------:R4:W-:Y:S01]  /*12180*/  @P5 STG.E.U16 desc[UR24][R6.64], R61 ;  /* 0x0000003d06005986 */ /* 0x0009e2000c101518 */
[----:B------:R-:W-:Y:S01]  /*12190*/  ISETP.LT.AND P5, PT, R164, UR4, !P0 ;  /* 0x00000004a4007c0c */ /* 0x000fe2000c7a1270 */
[----:B------:R-:W-:-:S04]  /*121a0*/  ULDC UR4, c[0x0][0x22c] ;  /* 0x00008b0000047ab9 */ /* 0x000fc80000000800 */
[----:B------:R-:W1:Y:S01]  /*121b0*/  LDC R14, c[0x0][0x248] ;  /* 0x00009200ff0e7b82 */ /* 0x000e620000000800 */
[-C--:B0-----:R-:W-:Y:S02]  /*121c0*/  LEA R4, P3, R11, R2.reuse, 0x1 ;  /* 0x000000020b047211 */ /* 0x081fe400078608ff */
[----:B------:R-:W-:Y:S02]  /*121d0*/  PRMT R60, R60, 0x7632, R60 ;  /* 0x000076323c3c7816 */ /* 0x000fe4000000003c */
[----:B----4-:R-:W-:Y:S02]  /*121e0*/  LEA R6, P6, R9, R2, 0x1 ;  /* 0x0000000209067211 */ /* 0x010fe400078c08ff */
[-C--:B------:R-:W-:Y:S02]  /*121f0*/  LEA.HI.X.SX32 R5, R11, R0.reuse, 0x1, P3 ;  /* 0x000000000b057211 */ /* 0x080fe400018f0eff */
[----:B------:R-:W-:Y:S01]  /*12200*/  LEA.HI.X.SX32 R7, R9, R0, 0x1, P6 ;  /* 0x0000000009077211 */ /* 0x000fe200030f0eff */
[----:B--2---:R-:W-:Y:S01]  /*12210*/  IMAD R9, R10, 0x2, R9 ;  /* 0x000000020a097824 */ /* 0x004fe200078e0209 */
[----:B------:R-:W-:Y:S01]  /*12220*/  ISETP.LT.AND P3, PT, R168, UR5, !P0 ;  /* 0x00000005a8007c0c */ /* 0x000fe2000c761270 */
[----:B------:R-:W0:Y:S01]  /*12230*/  LDC R10, c[0x0][0x248] ;  /* 0x00009200ff0a7b82 */ /* 0x000e220000000800 */
[----:B------:R2:W-:Y:S01]  /*12240*/  @P4 STG.E.U16 desc[UR24][R4.64], R62 ;  /* 0x0000003e04004986 */ /* 0x0005e2000c101518 */
[----:B------:R-:W-:Y:S01]  /*12250*/  PRMT R61, R61, 0x7632, R61 ;  /* 0x000076323d3d7816 */ /* 0x000fe2000000003d */
[----:B-----5:R-:W-:Y:S01]  /*12260*/  IMAD R11, R8, 0x2, R9 ;  /* 0x00000002080b7824 */ /* 0x020fe200078e0209 */
[----:B------:R-:W-:Y:S01]  /*12270*/  ISETP.LT.AND P6, PT, R169, UR4, !P0 ;  /* 0x00000004a9007c0c */ /* 0x000fe2000c7c1270 */
[----:B------:R4:W-:Y:S01]  /*12280*/  @P2 STG.E.U16 desc[UR24][R6.64], R63 ;  /* 0x0000003f06002986 */ /* 0x0009e2000c101518 */
[----:B------:R-:W-:Y:S01]  /*12290*/  ULDC UR4, c[0x0][0x22c] ;  /* 0x00008b0000047ab9 */ /* 0x000fe20000000800 */
[----:B------:R-:W-:Y:S01]  /*122a0*/  ULDC UR5, c[0x0][0x22c] ;  /* 0x00008b0000057ab9 */ /* 0x000fe20000000800 */
[----:B------:R-:W5:Y:S01]  /*122b0*/  LDC R8, c[0x0][0x248] ;  /* 0x00009200ff087b82 */ /* 0x000f620000000800 */
[----:B--2---:R-:W-:-:S02]  /*122c0*/  LEA R4, P2, R9, R2, 0x1 ;  /* 0x0000000209047211 */ /* 0x004fc400078408ff */
[----:B------:R-:W-:Y:S02]  /*122d0*/  PRMT R62, R62, 0x7632, R62 ;  /* 0x000076323e3e7816 */ /* 0x000fe4000000003e */
[----:B----4-:R-:W-:Y:S02]  /*122e0*/  LEA R6, P4, R11, R2, 0x1 ;  /* 0x000000020b067211 */ /* 0x010fe400078808ff */
[-C--:B------:R-:W-:Y:S01]  /*122f0*/  LEA.HI.X.SX32 R5, R9, R0.reuse, 0x1, P2 ;  /* 0x0000000009057211 */ /* 0x080fe200010f0eff */
[----:B---3--:R-:W-:Y:S01]  /*12300*/  IMAD R9, R12, 0x2, R11 ;  /* 0x000000020c097824 */ /* 0x008fe200078e020b */
[----:B------:R-:W-:Y:S01]  /*12310*/  LEA.HI.X.SX32 R7, R11, R0, 0x1, P4 ;  /* 0x000000000b077211 */ /* 0x000fe200020f0eff */
[----:B------:R-:W2:Y:S01]  /*12320*/  LDC R12, c[0x0][0x248] ;  /* 0x00009200ff0c7b82 */ /* 0x000ea20000000800 */
[----:B------:R-:W-:Y:S01]  /*12330*/  ISETP.LT.AND P2, PT, R154, UR4, !P0 ;  /* 0x000000049a007c0c */ /* 0x000fe2000c741270 */
[----:B------:R3:W-:Y:S01]  /*12340*/  @P5 STG.E.U16 desc[UR24][R4.64], R60 ;  /* 0x0000003c04005986 */ /* 0x0007e2000c101518 */
[----:B0-----:R-:W-:Y:S01]  /*12350*/  IMAD R11, R10, 0x2, R9 ;  /* 0x000000020a0b7824 */ /* 0x001fe200078e0209 */
[----:B------:R-:W-:Y:S01]  /*12360*/  ULDC UR4, c[0x0][0x22c] ;  /* 0x00008b0000047ab9 */ /* 0x000fe20000000800 */
[----:B------:R-:W-:Y:S01]  /*12370*/  PRMT R63, R63, 0x7632, R63 ;  /* 0x000076323f3f7816 */ /* 0x000fe2000000003f */
[----:B------:R0:W-:Y:S01]  /*12380*/  @P3 STG.E.U16 desc[UR24][R6.64], R61 ;  /* 0x0000003d06003986 */ /* 0x0001e2000c101518 */
[----:B------:R-:W-:Y:S01]  /*12390*/  ISETP.LT.AND P5, PT, R166, UR4, !P0 ;  /* 0x00000004a6007c0c */ /* 0x000fe2000c7a1270 */
[----:B------:R-:W4:Y:S01]  /*123a0*/  LDC R10, c[0x0][0x248] ;  /* 0x00009200ff0a7b82 */ /* 0x000f220000000800 */
[----:B------:R-:W-:-:S02]  /*123b0*/  ULDC UR4, c[0x0][0x22c] ;  /* 0x00008b0000047ab9 */ /* 0x000fc40000000800 */
[----:B------:R-:W-:Y:S01]  /*123c0*/  ISETP.LT.AND P4, PT, R160, UR4, !P0 ;  /* 0x00000004a0007c0c */ /* 0x000fe2000c781270 */
[----:B------:R-:W-:Y:S01]  /*123d0*/  ULDC UR4, c[0x0][0x22c] ;  /* 0x00008b0000047ab9 */ /* 0x000fe20000000800 */
[----:B---3--:R-:W-:-:S04]  /*123e0*/  LEA R4, P3, R9, R2, 0x1 ;  /* 0x0000000209047211 */ /* 0x008fc800078608ff */
[----:B------:R-:W-:Y:S01]  /*123f0*/  LEA.HI.X.SX32 R5, R9, R0, 0x1, P3 ;  /* 0x0000000009057211 */ /* 0x000fe200018f0eff */
[----:B-1----:R-:W-:Y:S01]  /*12400*/  IMAD R9, R14, 0x2, R11 ;  /* 0x000000020e097824 */ /* 0x002fe200078e020b */
[C---:B0-----:R-:W-:Y:S01]  /*12410*/  LEA R6, P3, R11.reuse, R2, 0x1 ;  /* 0x000000020b067211 */ /* 0x041fe200078608ff */
[----:B------:R-:W0:Y:S02]  /*12420*/  LDC R14, c[0x0][0x248] ;  /* 0x00009200ff0e7b82 */ /* 0x000e240000000800 */
[----:B------:R1:W-:Y:S01]  /*12430*/  @P6 STG.E.U16 desc[UR24][R4.64], R62 ;  /* 0x0000003e04006986 */ /* 0x0003e2000c101518 */
[----:B------:R-:W-:Y:S02]  /*12440*/  LEA.HI.X.SX32 R7, R11, R0, 0x1, P3 ;  /* 0x000000000b077211 */ /* 0x000fe400018f0eff */
[----:B------:R-:W-:Y:S01]  /*12450*/  ISETP.LT.AND P3, PT, R156, UR4, !P0 ;  /* 0x000000049c007c0c */ /* 0x000fe2000c761270 */
[----:B------:R-:W-:Y:S02]  /*12460*/  ULDC UR4, c[0x0][0x22c] ;  /* 0x00008b0000047ab9 */ /* 0x000fe40000000800 */
[----:B------:R-:W-:Y:S01]  /*12470*/  @P2 STG.E.U16 desc[UR24][R6.64], R63 ;  /* 0x0000003f06002986 */ /* 0x000fe2000c101518 */
[----:B------:R-:W-:Y:S01]  /*12480*/  ISETP.LT.AND P2, PT, R161, UR4, !P0 ;  /* 0x00000004a1007c0c */ /* 0x000fe2000c741270 */
[----:B------:R-:W-:Y:S01]  /*12490*/  ULDC UR4, c[0x0][0x22c] ;  /* 0x00008b0000047ab9 */ /* 0x000fe20000000800 */
[----:B-1----:R-:W-:-:S04]  /*124a0*/  LEA R4, P6, R9, R2, 0x1 ;  /* 0x0000000209047211 */ /* 0x002fc800078c08ff */
[----:B------:R-:W-:Y:S01]  /*124b0*/  LEA.HI.X.SX32 R5, R9, R0, 0x1, P6 ;  /* 0x0000000009057211 */ /* 0x000fe200030f0eff */
[----:B-----5:R-:W-:Y:S01]  /*124c0*/  IMAD R9, R8, 0x2, R9 ;  /* 0x0000000208097824 */ /* 0x020fe200078e0209 */
[----:B------:R-:W-:Y:S01]  /*124d0*/  ISETP.LT.AND P6, PT, R157, UR4, !P0 ;  /* 0x000000049d007c0c */ /* 0x000fe2000c7c1270 */
[----:B------:R-:W1:Y:S01]  /*124e0*/  LDC R8, c[0x0][0x248] ;  /* 0x00009200ff087b82 */ /* 0x000e620000000800 */
[----:B------:R-:W-:Y:S01]  /*124f0*/  ULDC UR4, c[0x0][0x22c] ;  /* 0x00008b0000047ab9 */ /* 0x000fe20000000800 */
[----:B--2---:R-:W-:Y:S01]  /*12500*/  IMAD R11, R12, 0x2, R9 ;  /* 0x000000020c0b7824 */ /* 0x004fe200078e0209 */
[----:B------:R2:W-:Y:S05]  /*12510*/  @P5 STG.E.U16 desc[UR24][R4.64], R76 ;  /* 0x0000004c04005986 */ /* 0x0005ea000c101518 */
[----:B------:R-:W3:Y:S01]  /*12520*/  LDC R12, c[0x0][0x248] ;  /* 0x00009200ff0c7b82 */ /* 0x000ee20000000800 */
[----:B--2---:R-:W-:-:S02]  /*12530*/  LEA R4, P5, R9, R2, 0x1 ;  /* 0x0000000209047211 */ /* 0x004fc400078a08ff */
[----:B------:R-:W-:Y:S02]  /*12540*/  PRMT R76, R76, 0x7632, R76 ;  /* 0x000076324c4c7816 */ /* 0x000fe4000000004c */
[----:B------:R-:W-:Y:S01]  /*12550*/  LEA.HI.X.SX32 R5, R9, R0, 0x1, P5 ;  /* 0x0000000009057211 */ /* 0x000fe200028f0eff */
[----:B----4-:R-:W-:Y:S01]  /*12560*/  IMAD R9, R10, 0x2, R11 ;  /* 0x000000020a097824 */ /* 0x010fe200078e020b */
[C---:B------:R-:W-:Y:S01]  /*12570*/  LEA R6, P5, R11.reuse, R2, 0x1 ;  /* 0x000000020b067211 */ /* 0x040fe200078a08ff */
[----:B------:R-:W2:Y:S02]  /*12580*/  LDC R10, c[0x0][0x248] ;  /* 0x00009200ff0a7b82 */ /* 0x000ea40000000800 */
[----:B------:R4:W-:Y:S01]  /*12590*/  @P4 STG.E.U16 desc[UR24][R4.64], R77 ;  /* 0x0000004d04004986 */ /* 0x0009e2000c101518 */
[----:B------:R-:W-:Y:S02]  /*125a0*/  LEA.HI.X.SX32 R7, R11, R0, 0x1, P5 ;  /* 0x000000000b077211 */ /* 0x000fe400028f0eff */
[----:B------:R-:W-:Y:S01]  /*125b0*/  ISETP.LT.AND P5, PT, R151, UR4, !P0 ;  /* 0x0000000497007c0c */ /* 0x000fe2000c7a1270 */
[----:B------:R-:W-:-:S02]  /*125c0*/  ULDC UR4, c[0x0][0x22c] ;  /* 0x00008b0000047ab9 */ /* 0x000fc40000000800 */
[----:B------:R5:W-:Y:S01]  /*125d0*/  @P3 STG.E.U16 desc[UR24][R6.64], R78 ;  /* 0x0000004e06003986 */ /* 0x000be2000c101518 */
[----:B------:R-:W-:Y:S01]  /*125e0*/  ISETP.LT.AND P3, PT, R159, UR4, !P0 ;  /* 0x000000049f007c0c */ /* 0x000fe2000c761270 */
[----:B------:R-:W-:Y:S01]  /*125f0*/  ULDC UR4, c[0x0][0x22c] ;  /* 0x00008b0000047ab9 */ /* 0x000fe20000000800 */
[----:B----4-:R-:W-:Y:S02]  /*12600*/  LEA R4, P4, R9, R2, 0x1 ;  /* 0x0000000209047211 */ /* 0x010fe400078808ff */
[----:B------:R-:W-:Y:S02]  /*12610*/  PRMT R77, R77, 0x7632, R77 ;  /* 0x000076324d4d7816 */ /* 0x000fe4000000004d */
[----:B------:R-:W-:Y:S01]  /*12620*/  LEA.HI.X.SX32 R5, R9, R0, 0x1, P4 ;  /* 0x0000000009057211 */ /* 0x000fe200020f0eff */
[----:B-1----:R-:W-:Y:S01]  /*12630*/  IMAD R9, R8, 0x2, R9 ;  /* 0x0000000208097824 */ /* 0x002fe200078e0209 */
[----:B-----5:R-:W-:Y:S02]  /*12640*/  PRMT R78, R78, 0x7632, R78 ;  /* 0x000076324e4e7816 */ /* 0x020fe4000000004e */
[----:B------:R-:W-:Y:S01]  /*12650*/  ISETP.LT.AND P4, PT, R158, UR5, !P0 ;  /* 0x000000059e007c0c */ /* 0x000fe2000c781270 */
[----:B------:R1:W-:Y:S01]  /*12660*/  @P2 STG.E.U16 desc[UR24][R4.64], R79 ;  /* 0x0000004f04002986 */ /* 0x0003e2000c101518 */
[C---:B------:R-:W-:Y:S01]  /*12670*/  LEA R8, P2, R9.reuse, R2, 0x1 ;  /* 0x0000000209087211 */ /* 0x040fe200078408ff */
[----:B---3--:R-:W-:Y:S01]  /*12680*/  IMAD R7, R12, 0x2, R9 ;  /* 0x000000020c077824 */ /* 0x008fe200078e0209 */
[----:B------:R-:W-:Y:S01]  /*12690*/  ULDC UR5, c[0x0][0x22c] ;  /* 0x00008b0000057ab9 */ /* 0x000fe20000000800 */
[----:B------:R-:W3:Y:S01]  /*126a0*/  LDC R12, c[0x0][0x248] ;  /* 0x00009200ff0c7b82 */ /* 0x000ee20000000800 */
[----:B------:R-:W-:Y:S01]  /*126b0*/  LEA.HI.X.SX32 R9, R9, R0, 0x1, P2 ;  /* 0x0000000009097211 */ /* 0x000fe200010f0eff */
[----:B0-----:R-:W-:Y:S01]  /*126c0*/  IMAD R11, R14, 0x2, R7 ;  /* 0x000000020e0b7824 */ /* 0x001fe200078e0207 */
[----:B------:R-:W-:-:S03]  /*126d0*/  LEA R6, P2, R7, R2, 0x1 ;  /* 0x0000000207067211 */ /* 0x000fc600078408ff */
[----:B------:R0:W-:Y:S01]  /*126e0*/  @P6 STG.E.U16 desc[UR24][R8.64], R76 ;  /* 0x0000004c08006986 */ /* 0x0001e2000c101518 */
[----:B------:R-:W-:Y:S01]  /*126f0*/  LEA.HI.X.SX32 R7, R7, R0, 0x1, P2 ;  /* 0x0000000007077211 */ /* 0x000fe200010f0eff */
[----:B------:R-:W4:Y:S01]  /*12700*/  LDC R14, c[0x0][0x248] ;  /* 0x00009200ff0e7b82 */ /* 0x000f220000000800 */
[----:B-1----:R-:W-:Y:S02]  /*12710*/  LEA R4, P6, R11, R2, 0x1 ;  /* 0x000000020b047211 */ /* 0x002fe400078c08ff */
[----:B------:R-:W-:Y:S01]  /*12720*/  ISETP.LT.AND P2, PT, R155, UR4, !P0 ;  /* 0x000000049b007c0c */ /* 0x000fe2000c741270 */
[----:B------:R3:W-:Y:S01]  /*12730*/  @P5 STG.E.U16 desc[UR24][R6.64], R77 ;  /* 0x0000004d06005986 */ /* 0x0007e2000c101518 */
[----:B------:R-:W-:Y:S01]  /*12740*/  LEA.HI.X.SX32 R5, R11, R0, 0x1, P6 ;  /* 0x000000000b057211 */ /* 0x000fe200030f0eff */
[----:B--2---:R-:W-:Y:S01]  /*12750*/  IMAD R11, R10, 0x2, R11 ;  /* 0x000000020a0b7824 */ /* 0x004fe200078e020b */
[----:B------:R-:W-:Y:S01]  /*12760*/  ULDC UR4, c[0x0][0x22c] ;  /* 0x00008b0000047ab9 */ /* 0x000fe20000000800 */
[----:B------:R-:W1:Y:S01]  /*12770*/  LDC R10, c[0x0][0x248] ;  /* 0x00009200ff0a7b82 */ /* 0x000e620000000800 */
[----:B------:R-:W-:Y:S01]  /*12780*/  PRMT R79, R79, 0x7632, R79 ;  /* 0x000076324f4f7816 */ /* 0x000fe2000000004f */
[----:B------:R2:W-:Y:S01]  /*12790*/  @P3 STG.E.U16 desc[UR24][R4.64], R78 ;  /* 0x0000004e04003986 */ /* 0x0005e2000c101518 */
[----:B0-----:R-:W-:-:S02]  /*127a0*/  LEA R8, P6, R11, R2, 0x1 ;  /* 0x000000020b087211 */ /* 0x001fc400078c08ff */
[----:B------:R-:W-:Y:S01]  /*127b0*/  ISETP.LT.AND P5, PT, R145, UR4, !P0 ;  /* 0x0000000491007c0c */ /* 0x000fe2000c7a1270 */
[----:B------:R-:W-:Y:S01]  /*127c0*/  ULDC UR4, c[0x0][0x22c] ;  /* 0x00008b0000047ab9 */ /* 0x000fe20000000800 */
[----:B------:R-:W-:Y:S01]  /*127d0*/  LEA.HI.X.SX32 R9, R11, R0, 0x1, P6 ;  /* 0x000000000b097211 */ /* 0x000fe200030f0eff */
[----:B---3--:R-:W-:Y:S01]  /*127e0*/  IMAD R7, R12, 0x2, R11 ;  /* 0x000000020c077824 */ /* 0x008fe200078e020b */
[----:B------:R-:W-:Y:S01]  /*127f0*/  ISETP.LT.AND P3, PT, R152, UR4, !P0 ;  /* 0x0000000498007c0c */ /* 0x000fe2000c761270 */
[----:B------:R-:W0:Y:S01]  /*12800*/  LDC R12, c[0x0][0x248] ;  /* 0x00009200ff0c7b82 */ /* 0x000e220000000800 */
[----:B------:R-:W-:Y:S01]  /*12810*/  ULDC UR4, c[0x0][0x22c] ;  /* 0x00008b0000047ab9 */ /* 0x000fe20000000800 */
[----:B------:R-:W-:Y:S01]  /*12820*/  IMAD R11, R16, 0x2, R7 ;  /* 0x00000002100b7824 */ /* 0x000fe200078e0207 */
[----:B------:R-:W-:Y:S01]  /*12830*/  LEA R6, P6, R7, R2, 0x1 ;  /* 0x0000000207067211 */ /* 0x000fe200078c08ff */
[----:B------:R3:W-:Y:S01]  /*12840*/  @P4 STG.E.U16 desc[UR24][R8.64], R79 ;  /* 0x0000004f08004986 */ /* 0x0007e2000c101518 */
[----:B------:R-:W-:Y:S01]  /*12850*/  ISETP.LT.AND P4, PT, R149, UR4, !P0 ;  /* 0x0000000495007c0c */ /* 0x000fe2000c781270 */
[----:B------:R-:W-:Y:S01]  /*12860*/  ULDC UR4, c[0x0][0x22c] ;  /* 0x00008b0000047ab9 */ /* 0x000fe20000000800 */
[----:B------:R-:W-:Y:S01]  /*12870*/  LEA.HI.X.SX32 R7, R7, R0, 0x1, P6 ;  /* 0x0000000007077211 */ /* 0x000fe200030f0eff */
[----:B------:R-:W5:Y:S01]  /*12880*/  LDC R16, c[0x0][0x248] ;  /* 0x00009200ff107b82 */ /* 0x000f620000000800 */
[----:B--2---:R-:W-:-:S03]  /*12890*/  LEA R4, P6, R11, R2, 0x1 ;  /* 0x000000020b047211 */ /* 0x004fc600078c08ff */
[----:B------:R0:W-:Y:S01]  /*128a0*/  @P2 STG.E.U16 desc[UR24][R6.64], R92 ;  /* 0x0000005c06002986 */ /* 0x0001e2000c101518 */
[----:B------:R-:W-:Y:S01]  /*128b0*/  LEA.HI.X.SX32 R5, R11, R0, 0x1, P6 ;  /* 0x000000000b057211 */ /* 0x000fe200030f0eff */
[----:B-1----:R-:W-:Y:S01]  /*128c0*/  IMAD R11, R10, 0x2, R11 ;  /* 0x000000020a0b7824 */ /* 0x002fe200078e020b */
[----:B------:R-:W-:Y:S01]  /*128d0*/  ISETP.LT.AND P2, PT, R153, UR4, !P0 ;  /* 0x0000000499007c0c */ /* 0x000fe2000c741270 */
[----:B------:R-:W-:Y:S02]  /*128e0*/  ULDC UR4, c[0x0][0x22c] ;  /* 0x00008b0000047ab9 */ /* 0x000fe40000000800 */
[----:B----4-:R-:W-:Y:S01]  /*128f0*/  IMAD R13, R14, 0x2, R11 ;  /* 0x000000020e0d7824 */ /* 0x010fe200078e020b */
[C---:B---3--:R-:W-:Y:S01]  /*12900*/  LEA R8, P6, R11.reuse, R2, 0x1 ;  /* 0x000000020b087211 */ /* 0x048fe200078c08ff */
[----:B------:R-:W1:Y:S01]  /*12910*/  LDC R14, c[0x0][0x248] ;  /* 0x00009200ff0e7b82 */ /* 0x000e620000000800 */
[----:B------:R2:W-:Y:S01]  /*12920*/  @P5 STG.E.U16 desc[UR24][R4.64], R93 ;  /* 0x0000005d04005986 */ /* 0x0005e2000c101518 */
[----:B------:R-:W-:Y:S01]  /*12930*/  ISETP.LT.AND P5, PT, R148, UR4, !P0 ;  /* 0x0000000494007c0c */ /* 0x000fe2000c7a1270 */
[----:B------:R-:W-:Y:S01]  /*12940*/  ULDC UR4, c[0x0][0x22c] ;  /* 0x00008b0000047ab9 */ /* 0x000fe20000000800 */
[----:B------:R-:W-:Y:S01]  /*12950*/  LEA.HI.X.SX32 R9, R11, R0, 0x1, P6 ;  /* 0x000000000b097211 */ /* 0x000fe200030f0eff */
[----:B0-----:R-:W-:Y:S01]  /*12960*/  IMAD R7, R12, 0x2, R13 ;  /* 0x000000020c077824 */ /* 0x001fe200078e020d */
[----:B------:R-:W-:-:S02]  /*12970*/  LEA R10, P6, R13, R2, 0x1 ;  /* 0x000000020d0a7211 */ /* 0x000fc400078c08ff */
[----:B------:R-:W0:Y:S01]  /*12980*/  LDC R12, c[0x0][0x248] ;  /* 0x00009200ff0c7b82 */ /* 0x000e220000000800 */
[----:B------:R-:W-:Y:S01]  /*12990*/  @P3 STG.E.U16 desc[UR24][R8.64], R94 ;  /* 0x0000005e08003986 */ /* 0x000fe2000c101518 */
[----:B------:R-:W-:Y:S01]  /*129a0*/  LEA.HI.X.SX32 R11, R13, R0, 0x1, P6 ;  /* 0x000000000d0b7211 */ /* 0x000fe200030f0eff */
[----:B-----5:R-:W-:Y:S01]  /*129b0*/  IMAD R13, R16, 0x2, R7 ;  /* 0x00000002100d7824 */ /* 0x020fe200078e0207 */
[----:B--2---:R-:W-:-:S03]  /*129c0*/  LEA R4, P6, R7, R2, 0x1 ;  /* 0x0000000207047211 */ /* 0x004fc600078c08ff */
[----:B------:R2:W-:Y:S01]  /*129d0*/  @P4 STG.E.U16 desc[UR24][R10.64], R95 ;  /* 0x0000005f0a004986 */ /* 0x0005e2000c101518 */
[----:B------:R-:W3:Y:S01]  /*129e0*/  LDC R16, c[0x0][0x248] ;  /* 0x00009200ff107b82 */ /* 0x000ee20000000800 */
[----:B------:R-:W-:Y:S02]  /*129f0*/  LEA.HI.X.SX32 R5, R7, R0, 0x1, P6 ;  /* 0x0000000007057211 */ /* 0x000fe400030f0eff */
[C---:B------:R-:W-:Y:S02]  /*12a00*/  LEA R6, P6, R13.reuse, R2, 0x1 ;  /* 0x000000020d067211 */ /* 0x040fe400078c08ff */
[----:B------:R-:W-:Y:S02]  /*12a10*/  PRMT R92, R92, 0x7632, R92 ;  /* 0x000076325c5c7816 */ /* 0x000fe4000000005c */
[----:B------:R-:W-:Y:S01]  /*12a20*/  LEA.HI.X.SX32 R7, R13, R0, 0x1, P6 ;  /* 0x000000000d077211 */ /* 0x000fe200030f0eff */
[----:B-1----:R-:W-:Y:S01]  /*12a30*/  IMAD R13, R14, 0x2, R13 ;  /* 0x000000020e0d7824 */ /* 0x002fe200078e020d */
[----:B------:R-:W-:Y:S01]  /*12a40*/  PRMT R93, R93, 0x7632, R93 ;  /* 0x000076325d5d7816 */ /* 0x000fe2000000005d */
[----:B------:R-:W1:Y:S01]  /*12a50*/  LDC R14, c[0x0][0x248] ;  /* 0x00009200ff0e7b82 */ /* 0x000e620000000800 */
[----:B------:R-:W-:Y:S01]  /*12a60*/  ISETP.LT.AND P3, PT, R150, UR4, !P0 ;  /* 0x0000000496007c0c */ /* 0x000fe2000c761270 */
[----:B--2---:R-:W-:Y:S01]  /*12a70*/  IMAD R11, R18, 0x2, R13 ;  /* 0x00000002120b7824 */ /* 0x004fe200078e020d */
[----:B------:R2:W-:Y:S01]  /*12a80*/  @P2 STG.E.U16 desc[UR24][R4.64], R92 ;  /* 0x0000005c04002986 */ /* 0x0005e2000c101518 */
[----:B------:R-:W-:Y:S01]  /*12a90*/  PRMT R94, R94, 0x7632, R94 ;  /* 0x000076325e5e7816 */ /* 0x000fe2000000005e */
[----:B------:R-:W-:Y:S01]  /*12aa0*/  ULDC UR4, c[0x0][0x22c] ;  /* 0x00008b0000047ab9 */ /* 0x000fe20000000800 */
[----:B------:R-:W-:Y:S01]  /*12ab0*/  PRMT R95, R95, 0x7632, R95 ;  /* 0x000076325f5f7816 */ /* 0x000fe2000000005f */
[----:B------:R4:W-:Y:S01]  /*12ac0*/  @P5 STG.E.U16 desc[UR24][R6.64], R93 ;  /* 0x0000005d06005986 */ /* 0x0009e2000c101518 */
[C---:B------:R-:W-:Y:S01]  /*12ad0*/  LEA R8, P5, R13.reuse, R2, 0x1 ;  /* 0x000000020d087211 */ /* 0x040fe200078a08ff */
[----:B------:R-:W5:Y:S01]  /*12ae0*/  LDC R18, c[0x0][0x248] ;  /* 0x00009200ff127b82 */ /* 0x000f620000000800 */
[----:B------:R-:W-:Y:S01]  /*12af0*/  ISETP.LT.AND P4, PT, R146, UR4, !P0 ;  /* 0x0000000492007c0c */ /* 0x000fe2000c781270 */
[----:B------:R-:W-:Y:S01]  /*12b00*/  ULDC UR4, c[0x0][0x22c] ;  /* 0x00008b0000047ab9 */ /* 0x000fe20000000800 */
[----:B------:R-:W-:-:S02]  /*12b10*/  LEA.HI.X.SX32 R9, R13, R0, 0x1, P5 ;  /* 0x000000000d097211 */ /* 0x000fc400028f0eff */
[----:B------:R-:W-:Y:S01]  /*12b20*/  ISETP.LT.AND P2, PT, R144, UR4, !P0 ;  /* 0x0000000490007c0c */ /* 0x000fe2000c741270 */
[----:B------:R-:W-:Y:S01]  /*12b30*/  ULDC UR4, c[0x0][0x22c] ;  /* 0x00008b0000047ab9 */ /* 0x000fe20000000800 */
[----:B--2---:R-:W-:Y:S01]  /*12b40*/  LEA R4, P6, R11, R2, 0x1 ;  /* 0x000000020b047211 */ /* 0x004fe200078c08ff */
[----:B------:R-:W-:Y:S01]  /*12b50*/  @P3 STG.E.U16 desc[UR24][R8.64], R94 ;  /* 0x0000005e08003986 */ /* 0x000fe2000c101518 */
[----:B------:R-:W-:Y:S01]  /*12b60*/  ISETP.LT.AND P5, PT, R147, UR4, !P0 ;  /* 0x0000000493007c0c */ /* 0x000fe2000c7a1270 */
[----:B------:R-:W-:Y:S01]  /*12b70*/  ULDC UR4, c[0x0][0x22c] ;  /* 0x00008b0000047ab9 */ /* 0x000fe20000000800 */
[----:B------:R-:W-:Y:S01]  /*12b80*/  LEA.HI.X.SX32 R5, R11, R0, 0x1, P6 ;  /* 0x000000000b057211 */ /* 0x000fe200030f0eff */
[----:B0-----:R-:W-:Y:S02]  /*12b90*/  IMAD R11, R12, 0x2, R11 ;  /* 0x000000020c0b7824 */ /* 0x001fe400078e020b */
[----:B------:R-:W0:Y:S02]  /*12ba0*/  LDC R12, c[0x0][0x248] ;  /* 0x00009200ff0c7b82 */ /* 0x000e240000000800 */
[----:B---3--:R-:W-:Y:S01]  /*12bb0*/  IMAD R13, R16, 0x2, R11 ;  /* 0x00000002100d7824 */ /* 0x008fe200078e020b */
[-C--:B----4-:R-:W-:Y:S01]  /*12bc0*/  LEA R6, P3, R11, R2.reuse, 0x1 ;  /* 0x000000020b067211 */ /* 0x090fe200078608ff */
[----:B------:R2:W-:Y:S01]  /*12bd0*/  @P4 STG.E.U16 desc[UR24][R4.64], R95 ;  /* 0x0000005f04004986 */ /* 0x0005e2000c101518 */
[----:B------:R-:W-:Y:S01]  /*12be0*/  ISETP.LT.AND P4, PT, R141, UR4, !P0 ;  /* 0x000000048d007c0c */ /* 0x000fe2000c781270 */
[----:B------:R-:W-:Y:S01]  /*12bf0*/  ULDC UR4, c[0x0][0x22c] ;  /* 0x00008b0000047ab9 */ /* 0x000fe20000000800 */
[----:B------:R-:W-:Y:S01]  /*12c00*/  LEA R10, P6, R13, R2, 0x1 ;  /* 0x000000020d0a7211 */ /* 0x000fe200078c08ff */
[----:B------:R-:W3:Y:S01]  /*12c10*/  LDC R16, c[0x0][0x248] ;  /* 0x00009200ff107b82 */ /* 0x000ee20000000800 */
[----:B------:R-:W-:-:S02]  /*12c20*/  LEA.HI.X.SX32 R7, R11, R0, 0x1, P3 ;  /* 0x000000000b077211 */ /* 0x000fc400018f0eff */
[----:B------:R-:W-:Y:S01]  /*12c30*/  LEA.HI.X.SX32 R11, R13, R0, 0x1, P6 ;  /* 0x000000000d0b7211 */ /* 0x000fe200030f0eff */
[----:B-1----:R-:W-:Y:S01]  /*12c40*/  IMAD R13, R14, 0x2, R13 ;  /* 0x000000020e0d7824 */ /* 0x002fe200078e020d */
[----:B------:R-:W-:Y:S01]  /*12c50*/  ISETP.LT.AND P3, PT, R139, UR5, !P0 ;  /* 0x000000058b007c0c */ /* 0x000fe2000c761270 */
[----:B------:R1:W-:Y:S01]  /*12c60*/  @P2 STG.E.U16 desc[UR24][R6.64], R64 ;  /* 0x0000004006002986 */ /* 0x0003e2000c101518 */
[----:B------:R-:W-:Y:S01]  /*12c70*/  ULDC UR5, c[0x0][0x22c] ;  /* 0x00008b0000057ab9 */ /* 0x000fe20000000800 */
[----:B------:R-:W4:Y:S01]  /*12c80*/  LDC R14, c[0x0][0x248] ;  /* 0x00009200ff0e7b82 */ /* 0x000f220000000800 */
[----:B-----5:R-:W-:Y:S01]  /*12c90*/  IMAD R15, R18, 0x2, R13 ;  /* 0x00000002120f7824 */ /* 0x020fe200078e020d */
[-C--:B--2---:R-:W-:Y:S01]  /*12ca0*/  LEA R4, P2, R13, R2.reuse, 0x1 ;  /* 0x000000020d047211 */ /* 0x084fe200078408ff */
[----:B------:R2:W-:Y:S01]  /*12cb0*/  @P5 STG.E.U16 desc[UR24][R10.64], R65 ;  /* 0x000000410a005986 */ /* 0x0005e2000c101518 */
[----:B------:R-:W-:Y:S01]  /*12cc0*/  ISETP.LT.AND P5, PT, R142, UR5, !P0 ;  /* 0x000000058e007c0c */ /* 0x000fe2000c7a1270 */
[----:B------:R-:W-:Y:S01]  /*12cd0*/  ULDC UR5, c[0x0][0x22c] ;  /* 0x00008b0000057ab9 */ /* 0x000fe20000000800 */
[----:B------:R-:W-:-:S02]  /*12ce0*/  LEA R8, P6, R15, R2, 0x1 ;  /* 0x000000020f087211 */ /* 0x000fc400078c08ff */
[-C--:B------:R-:W-:Y:S01]  /*12cf0*/  LEA.HI.X.SX32 R5, R13, R0.reuse, 0x1, P2 ;  /* 0x000000000d057211 */ /* 0x080fe200010f0eff */
[----:B------:R-:W5:Y:S01]  /*12d00*/  LDC R18, c[0x0][0x248] ;  /* 0x00009200ff127b82 */ /* 0x000f620000000800 */
[----:B------:R-:W-:Y:S01]  /*12d10*/  LEA.HI.X.SX32 R9, R15, R0, 0x1, P6 ;  /* 0x000000000f097211 */ /* 0x000fe200030f0eff */
[----:B0-----:R-:W-:Y:S01]  /*12d20*/  IMAD R15, R12, 0x2, R15 ;  /* 0x000000020c0f7824 */ /* 0x001fe200078e020f */
[----:B------:R-:W-:Y:S01]  /*12d30*/  ISETP.LT.AND P2, PT, R138, UR4, !P0 ;  /* 0x000000048a007c0c */ /* 0x000fe2000c741270 */
[----:B------:R0:W-:Y:S01]  /*12d40*/  @P4 STG.E.U16 desc[UR24][R4.64], R66 ;  /* 0x0000004204004986 */ /* 0x0001e2000c101518 */
[----:B-1----:R-:W-:Y:S01]  /*12d50*/  PRMT R64, R64, 0x7632, R64 ;  /* 0x0000763240407816 */ /* 0x002fe20000000040 */
[----:B------:R-:W-:Y:S01]  /*12d60*/  ULDC UR4, c[0x0][0x22c] ;  /* 0x00008b0000047ab9 */ /* 0x000fe20000000800 */
[----:B--2---:R-:W-:Y:S01]  /*12d70*/  PRMT R65, R65, 0x7632, R65 ;  /* 0x0000763241417816 */ /* 0x004fe20000000041 */
[----:B------:R-:W1:Y:S01]  /*12d80*/  LDC R10, c[0x0][0x248] ;  /* 0x00009200ff0a7b82 */ /* 0x000e620000000800 */
[----:B------:R3:W-:Y:S01]  /*12d90*/  @P3 STG.E.U16 desc[UR24][R8.64], R67 ;  /* 0x0000004308003986 */ /* 0x0007e2000c101518 */
[----:B------:R-:W-:-:S02]  /*12da0*/  LEA R6, P3, R15, R2, 0x1 ;  /* 0x000000020f067211 */ /* 0x000fc400078608ff */
[----:B------:R-:W-:Y:S01]  /*12db0*/  ISETP.LT.AND P6, PT, R143, UR4, !P0 ;  /* 0x000000048f007c0c */ /* 0x000fe2000c7c1270 */
[----:B------:R-:W-:Y:S01]  /*12dc0*/  ULDC UR4, c[0x0][0x22c] ;  /* 0x00008b0000047ab9 */ /* 0x000fe20000000800 */
[----:B------:R-:W-:Y:S01]  /*12dd0*/  LEA.HI.X.SX32 R7, R15, R0, 0x1, P3 ;  /* 0x000000000f077211 */ /* 0x000fe200018f0eff */
[----:B----4-:R-:W-:Y:S01]  /*12de0*/  IMAD R11, R14, 0x2, R15 ;  /* 0x000000020e0b7824 */ /* 0x010fe200078e020f */
[----:B------:R-:W2:Y:S01]  /*12df0*/  LDC R12, c[0x0][0x248] ;  /* 0x00009200ff0c7b82 */ /* 0x000ea20000000800 */
[----:B0-----:R-:W-:Y:S02]  /*12e00*/  PRMT R66, R66, 0x7632, R66 ;  /* 0x0000763242427816 */ /* 0x001fe40000000042 */
[----:B------:R1:W-:Y:S01]  /*12e10*/  @P2 STG.E.U16 desc[UR24][R6.64], R64 ;  /* 0x0000004006002986 */ /* 0x0003e2000c101518 */
[C---:B------:R-:W-:Y:S01]  /*12e20*/  LEA R4, P3, R11.reuse, R2, 0x1 ;  /* 0x000000020b047211 */ /* 0x040fe200078608ff */
[----:B---3--:R-:W-:Y:S01]  /*12e30*/  IMAD R9, R16, 0x2, R11 ;  /* 0x0000000210097824 */ /* 0x008fe200078e020b */
[----:B------:R-:W-:Y:S01]  /*12e40*/  ISETP.LT.AND P4, PT, R130, UR4, !P0 ;  /* 0x0000000482007c0c */ /* 0x000fe2000c781270 */
[----:B------:R-:W-:Y:S01]  /*12e50*/  ULDC UR4, c[0x0][0x22c] ;  /* 0x00008b0000047ab9 */ /* 0x000fe20000000800 */
[----:B------:R-:W0:Y:S01]  /*12e60*/  LDC R14, c[0x0][0x248] ;  /* 0x00009200ff0e7b82 */ /* 0x000e220000000800 */
[----:B------:R-:W-:-:S02]  /*12e70*/  LEA.HI.X.SX32 R5, R11, R0, 0x1, P3 ;  /* 0x000000000b057211 */ /* 0x000fc400018f0eff */
[----:B------:R-:W-:Y:S01]  /*12e80*/  ISETP.LT.AND P2, PT, R140, UR4, !P0 ;  /* 0x000000048c007c0c */ /* 0x000fe2000c741270 */
[----:B------:R-:W-:Y:S01]  /*12e90*/  ULDC UR4, c[0x0][0x22c] ;  /* 0x00008b0000047ab9 */ /* 0x000fe20000000800 */
[----:B------:R-:W-:Y:S01]  /*12ea0*/  PRMT R67, R67, 0x7632, R67 ;  /* 0x0000763243437816 */ /* 0x000fe20000000043 */
[----:B------:R3:W-:Y:S01]  /*12eb0*/  @P5 STG.E.U16 desc[UR24][R4.64], R65 ;  /* 0x0000004104005986 */ /* 0x0007e2000c101518 */
[C---:B------:R-:W-:Y:S01]  /*12ec0*/  LEA R8, P5, R9.reuse, R2, 0x1 ;  /* 0x0000000209087211 */ /* 0x040fe200078a08ff */
[----:B------:R-:W4:Y:S01]  /*12ed0*/  LDC R16, c[0x0][0x248] ;  /* 0x00009200ff107b82 */ /* 0x000f220000000800 */
[----:B-1----:R-:W-:Y:S01]  /*12ee0*/  IMAD R7, R10, 0x2, R9 ;  /* 0x000000020a077824 */ /* 0x002fe200078e0209 */
[----:B------:R-:W-:Y:S01]  /*12ef0*/  ISETP.LT.AND P3, PT, R136, UR4, !P0 ;  /* 0x0000000488007c0c */ /* 0x000fe2000c761270 */
[----:B------:R-:W-:Y:S01]  /*12f00*/  ULDC UR4, c[0x0][0x22c] ;  /* 0x00008b0000047ab9 */ /* 0x000fe20000000800 */
[----:B------:R-:W-:Y:S02]  /*12f10*/  LEA.HI.X.SX32 R9, R9, R0, 0x1, P5 ;  /* 0x0000000009097211 */ /* 0x000fe400028f0eff */
[----:B------:R-:W-:-:S02]  /*12f20*/  LEA R6, P5, R7, R2, 0x1 ;  /* 0x0000000207067211 */ /* 0x000fc400078a08ff */
[----:B------:R-:W1:Y:S01]  /*12f30*/  LDC R10, c[0x0][0x248] ;  /* 0x00009200ff0a7b82 */ /* 0x000e620000000800 */
[----:B--2---:R-:W-:Y:S01]  /*12f40*/  IMAD R11, R12, 0x2, R7 ;  /* 0x000000020c0b7824 */ /* 0x004fe200078e0207 */
[----:B------:R2:W-:Y:S01]  /*12f50*/  @P6 STG.E.U16 desc[UR24][R8.64], R66 ;  /* 0x0000004208006986 */ /* 0x0005e2000c101518 */
[----:B------:R-:W-:Y:S02]  /*12f60*/  LEA.HI.X.SX32 R7, R7, R0, 0x1, P5 ;  /* 0x0000000007077211 */ /* 0x000fe400028f0eff */
[----:B------:R-:W-:Y:S01]  /*12f70*/  ISETP.LT.AND P5, PT, R132, UR4, !P0 ;  /* 0x0000000484007c0c */ /* 0x000fe2000c7a1270 */
[----:B------:R-:W-:Y:S01]  /*12f80*/  ULDC UR4, c[0x0][0x22c] ;  /* 0x00008b0000047ab9 */ /* 0x000fe20000000800 */
[----:B---3--:R-:W-:Y:S01]  /*12f90*/  LEA R4, P6, R11, R2, 0x1 ;  /* 0x000000020b047211 */ /* 0x008fe200078c08ff */
[----:B------:R-:W3:Y:S01]  /*12fa0*/  LDC R12, c[0x0][0x248] ;  /* 0x00009200ff0c7b82 */ /* 0x000ee20000000800 */
[----:B------:R5:W-:Y:S01]  /*12fb0*/  @P4 STG.E.U16 desc[UR24][R6.64], R67 ;  /* 0x0000004306004986 */ /* 0x000be2000c101518 */
[----:B------:R-:W-:Y:S01]  /*12fc0*/  ISETP.LT.AND P4, PT, R137, UR4, !P0 ;  /* 0x0000000489007c0c */ /* 0x000fe2000c781270 */
[----:B------:R-:W-:Y:S01]  /*12fd0*/  ULDC UR4, c[0x0][0x22c] ;  /* 0x00008b0000047ab9 */ /* 0x000fe20000000800 */
[----:B------:R-:W-:Y:S01]  /*12fe0*/  LEA.HI.X.SX32 R5, R11, R0, 0x1, P6 ;  /* 0x000000000b057211 */ /* 0x000fe200030f0eff */
[----:B0-----:R-:W-:-:S03]  /*12ff0*/  IMAD R11, R14, 0x2, R11 ;  /* 0x000000020e0b7824 */ /* 0x001fc600078e020b */
[----:B------:R-:W0:Y:S01]  /*13000*/  LDC R14, c[0x0][0x248] ;  /* 0x00009200ff0e7b82 */ /* 0x000e220000000800 */
[----:B----4-:R-:W-:Y:S01]  /*13010*/  IMAD R13, R16, 0x2, R11 ;  /* 0x00000002100d7824 */ /* 0x010fe200078e020b */
[----:B--2---:R-:W-:Y:S01]  /*13020*/  LEA R8, P6, R11, R2, 0x1 ;  /* 0x000000020b087211 */ /* 0x004fe200078c08ff */
[----:B------:R2:W-:Y:S01]  /*13030*/  @P2 STG.E.U16 desc[UR24][R4.64], R72 ;  /* 0x0000004804002986 */ /* 0x0005e2000c101518 */
[----:B------:R-:W-:Y:S01]  /*13040*/  ISETP.LT.AND P2, PT, R133, UR4, !P0 ;  /* 0x0000000485007c0c */ /* 0x000fe2000c741270 */
[----:B------:R-:W-:Y:S01]  /*13050*/  ULDC UR4, c[0x0][0x22c] ;  /* 0x00008b0000047ab9 */ /* 0x000fe20000000800 */
[----:B------:R-:W-:Y:S02]  /*13060*/  LEA.HI.X.SX32 R9, R11, R0, 0x1, P6 ;  /* 0x000000000b097211 */ /* 0x000fe400030f0eff */
[----:B------:R-:W4:Y:S01]  /*13070*/  LDC R16, c[0x0][0x248] ;  /* 0x00009200ff107b82 */ /* 0x000f220000000800 */
[----:B-----5:R-:W-:Y:S01]  /*13080*/  LEA R6, P6, R13, R2, 0x1 ;  /* 0x000000020d067211 */ /* 0x020fe200078c08ff */
[----:B-1----:R-:W-:Y:S01]  /*13090*/  IMAD R11, R10, 0x2, R13 ;  /* 0x000000020a0b7824 */ /* 0x002fe200078e020d */
[----:B------:R1:W-:Y:S01]  /*130a0*/  @P3 STG.E.U16 desc[UR24][R8.64], R73 ;  /* 0x0000004908003986 */ /* 0x0003e2000c101518 */
[----:B------:R-:W-:Y:S01]  /*130b0*/  ISETP.LT.AND P3, PT, R127, UR4, !P0 ;  /* 0x000000047f007c0c */ /* 0x000fe2000c761270 */
[----:B------:R-:W-:Y:S01]  /*130c0*/  ULDC UR4, c[0x0][0x22c] ;  /* 0x00008b0000047ab9 */ /* 0x000fe20000000800 */
[----:B------:R-:W-:-:S02]  /*130d0*/  LEA.HI.X.SX32 R7, R13, R0, 0x1, P6 ;  /* 0x000000000d077211 */ /* 0x000fc400030f0eff */
[C---:B--2---:R-:W-:Y:S01]  /*130e0*/  LEA R4, P6, R11.reuse, R2, 0x1 ;  /* 0x000000020b047211 */ /* 0x044fe200078c08ff */
[----:B------:R-:W2:Y:S01]  /*130f0*/  LDC R10, c[0x0][0x248] ;  /* 0x00009200ff0a7b82 */ /* 0x000ea20000000800 */
[----:B------:R-:W-:Y:S01]  /*13100*/  PRMT R72, R72, 0x7632, R72 ;  /* 0x0000763248487816 */ /* 0x000fe20000000048 */
[----:B------:R0:W-:Y:S01]  /*13110*/  @P5 STG.E.U16 desc[UR24][R6.64], R74 ;  /* 0x0000004a06005986 */ /* 0x0001e2000c101518 */
[----:B------:R-:W-:Y:S01]  /*13120*/  LEA.HI.X.SX32 R5, R11, R0, 0x1, P6 ;  /* 0x000000000b057211 */ /* 0x000fe200030f0eff */
[----:B---3--:R-:W-:Y:S01]  /*13130*/  IMAD R11, R12, 0x2, R11 ;  /* 0x000000020c0b7824 */ /* 0x008fe200078e020b */
[----:B------:R-:W-:Y:S01]  /*13140*/  ISETP.LT.AND P6, PT, R135, UR4, !P0 ;  /* 0x0000000487007c0c */ /* 0x000fe2000c7c1270 */
[----:B------:R-:W-:Y:S01]  /*13150*/  ULDC UR4, c[0x0][0x22c] ;  /* 0x00008b0000047ab9 */ /* 0x000fe20000000800 */
[----:B-1----:R-:W-:Y:S01]  /*13160*/  PRMT R73, R73, 0x7632, R73 ;  /* 0x0000763249497816 */ /* 0x002fe20000000049 */
[----:B------:R1:W-:Y:S01]  /*13170*/  @P4 STG.E.U16 desc[UR24][R4.64], R75 ;  /* 0x0000004b04004986 */ /* 0x0003e2000c101518 */
[C---:B------:R-:W-:Y:S01]  /*13180*/  LEA R8, P4, R11.reuse, R2, 0x1 ;  /* 0x000000020b087211 */ /* 0x040fe200078808ff */
[----:B------:R-:W3:Y:S01]  /*13190*/  LDC R12, c[0x0][0x248] ;  /* 0x00009200ff0c7b82 */ /* 0x000ee20000000800 */
[----:B------:R-:W-:Y:S01]  /*131a0*/  ISETP.LT.AND P5, PT, R134, UR5, !P0 ;  /* 0x0000000586007c0c */ /* 0x000fe2000c7a1270 */
[----:B------:R-:W-:Y:S01]  /*131b0*/  ULDC UR5, c[0x0][0x22c] ;  /* 0x00008b0000057ab9 */ /* 0x000fe20000000800 */
[----:B------:R-:W-:Y:S01]  /*131c0*/  LEA.HI.X.SX32 R9, R11, R0, 0x1, P4 ;  /* 0x000000000b097211 */ /* 0x000fe200020f0eff */
[----:B0-----:R-:W-:Y:S01]  /*131d0*/  IMAD R7, R14, 0x2, R11 ;  /* 0x000000020e077824 */ /* 0x001fe200078e020b */
[----:B------:R-:W-:-:S03]  /*131e0*/  PRMT R74, R74, 0x7632, R74 ;  /* 0x000076324a4a7816 */ /* 0x000fc6000000004a */
[----:B----4-:R-:W-:Y:S01]  /*131f0*/  IMAD R11, R16, 0x2, R7 ;  /* 0x00000002100b7824 */ /* 0x010fe200078e0207 */
[----:B------:R-:W-:Y:S01]  /*13200*/  LEA R6, P4, R7, R2, 0x1 ;  /* 0x0000000207067211 */ /* 0x000fe200078808ff */
[----:B------:R-:W0:Y:S01]  /*13210*/  LDC R14, c[0x0][0x248] ;  /* 0x00009200ff0e7b82 */ /* 0x000e220000000800 */
[----:B------:R4:W-:Y:S01]  /*13220*/  @P2 STG.E.U16 desc[UR24][R8.64], R72 ;  /* 0x0000004808002986 */ /* 0x0009e2000c101518 */
[----:B------:R-:W-:Y:S01]  /*13230*/  ISETP.LT.AND P2, PT, R131, UR4, !P0 ;  /* 0x0000000483007c0c */ /* 0x000fe2000c741270 */
[----:B------:R-:W-:Y:S01]  /*13240*/  ULDC UR4, c[0x0][0x22c] ;  /* 0x00008b0000047ab9 */ /* 0x000fe20000000800 */
[----:B------:R-:W-:Y:S02]  /*13250*/  LEA.HI.X.SX32 R7, R7, R0, 0x1, P4 ;  /* 0x0000000007077211 */ /* 0x000fe400020f0eff */
[C---:B-1----:R-:W-:Y:S02]  /*13260*/  LEA R4, P4, R11.reuse, R2, 0x1 ;  /* 0x000000020b047211 */ /* 0x042fe400078808ff */
[----:B------:R-:W1:Y:S01]  /*13270*/  LDC R16, c[0x0][0x248] ;  /* 0x00009200ff107b82 */ /* 0x000e620000000800 */
[----:B------:R3:W-:Y:S01]  /*13280*/  @P3 STG.E.U16 desc[UR24][R6.64], R73 ;  /* 0x0000004906003986 */ /* 0x0007e2000c101518 */
[----:B------:R-:W-:Y:S01]  /*13290*/  LEA.HI.X.SX32 R5, R11, R0, 0x1, P4 ;  /* 0x000000000b057211 */ /* 0x000fe200020f0eff */
[----:B--2---:R-:W-:Y:S01]  /*132a0*/  IMAD R11, R10, 0x2, R11 ;  /* 0x000000020a0b7824 */ /* 0x004fe200078e020b */
[----:B------:R-:W-:-:S02]  /*132b0*/  PRMT R75, R75, 0x7632, R75 ;  /* 0x000076324b4b7816 */ /* 0x000fc4000000004b */
[----:B------:R-:W-:Y:S01]  /*132c0*/  ISETP.LT.AND P3, PT, R121, UR4, !P0 ;  /* 0x0000000479007c0c */ /* 0x000fe2000c761270 */
[----:B------:R2:W-:Y:S01]  /*132d0*/  @P6 STG.E.U16 desc[UR24][R4.64], R74 ;  /* 0x0000004a04006986 */ /* 0x0005e2000c101518 */
[----:B------:R-:W5:Y:S01]  /*132e0*/  LDC R10, c[0x0][0x248] ;  /* 0x00009200ff0a7b82 */ /* 0x000f620000000800 */
[C---:B----4-:R-:W-:Y:S01]  /*132f0*/  LEA R8, P6, R11.reuse, R2, 0x1 ;  /* 0x000000020b087211 */ /* 0x050fe200078c08ff */
[----:B------:R-:W-:Y:S02]  /*13300*/  ULDC UR4, c[0x0][0x22c] ;  /* 0x00008b0000047ab9 */ /* 0x000fe40000000800 */
[----:B------:R-:W-:Y:S01]  /*13310*/  ISETP.LT.AND P4, PT, R128, UR4, !P0 ;  /* 0x0000000480007c0c */ /* 0x000fe2000c781270 */
[----:B---3--:R-:W-:Y:S01]  /*13320*/  IMAD R7, R12, 0x2, R11 ;  /* 0x000000020c077824 */ /* 0x008fe200078e020b */
[----:B------:R-:W-:Y:S01]  /*13330*/  LEA.HI.X.SX32 R9, R11, R0, 0x1, P6 ;  /* 0x000000000b097211 */ /* 0x000fe200030f0eff */
[----:B------:R-:W-:Y:S01]  /*13340*/  ULDC UR4, c[0x0][0x22c] ;  /* 0x00008b0000047ab9 */ /* 0x000fe20000000800 */
[----:B------:R-:W3:Y:S01]  /*13350*/  LDC R12, c[0x0][0x248] ;  /* 0x00009200ff0c7b82 */ /* 0x000ee20000000800 */
[----:B0-----:R-:W-:Y:S01]  /*13360*/  IMAD R11, R14, 0x2, R7 ;  /* 0x000000020e0b7824 */ /* 0x001fe200078e0207 */
[----:B------:R-:W-:Y:S01]  /*13370*/  LEA R6, P6, R7, R2, 0x1 ;  /* 0x0000000207067211 */ /* 0x000fe200078c08ff */
[----:B------:R0:W-:Y:S01]  /*13380*/  @P5 STG.E.U16 desc[UR24][R8.64], R75 ;  /* 0x0000004b08005986 */ /* 0x0001e2000c101518 */
[----:B------:R-:W-:Y:S01]  /*13390*/  ISETP.LT.AND P5, PT, R125, UR4, !P0 ;  /* 0x000000047d007c0c */ /* 0x000fe2000c7a1270 */
[----:B------:R-:W-:Y:S01]  /*133a0*/  ULDC UR4, c[0x0][0x22c] ;  /* 0x00008b0000047ab9 */ /* 0x000fe20000000800 */
[----:B------:R-:W-:-:S02]  /*133b0*/  LEA.HI.X.SX32 R7, R7, R0, 0x1, P6 ;  /* 0x0000000007077211 */ /* 0x000fc400030f0eff */
[C---:B--2---:R-:W-:Y:S01]  /*133c0*/  LEA R4, P6, R11.reuse, R2, 0x1 ;  /* 0x000000020b047211 */ /* 0x044fe200078c08ff */
[----:B------:R-:W2:Y:S02]  /*133d0*/  LDC R14, c[0x0][0x248] ;  /* 0x00009200ff0e7b82 */ /* 0x000ea40000000800 */
[----:B------:R4:W-:Y:S01]  /*133e0*/  @P2 STG.E.U16 desc[UR24][R6.64], R80 ;  /* 0x0000005006002986 */ /* 0x0009e2000c101518 */
[----:B------:R-:W-:Y:S02]  /*133f0*/  LEA.HI.X.SX32 R5, R11, R0, 0x1, P6 ;  /* 0x000000000b057211 */ /* 0x000fe400030f0eff */
[----:B------:R-:W-:Y:S01]  /*13400*/  ISETP.LT.AND P2, PT, R129, UR4, !P0 ;  /* 0x0000000481007c0c */ /* 0x000fe2000c741270 */
[----:B------:R-:W-:Y:S01]  /*13410*/  ULDC UR4, c[0x0][0x22c] ;  /* 0x00008b0000047ab9 */ /* 0x000fe20000000800 */
[----:B-----5:R-:W-:Y:S01]  /*13420*/  IMAD R11, R10, 0x2, R11 ;  /* 0x000000020a0b7824 */ /* 0x020fe200078e020b */
[----:B------:R5:W-:Y:S01]  /*13430*/  @P3 STG.E.U16 desc[UR24][R4.64], R81 ;  /* 0x0000005104003986 */ /* 0x000be2000c101518 */
[----:B------:R-:W-:Y:S01]  /*13440*/  ISETP.LT.AND P3, PT, R124, UR4, !P0 ;  /* 0x000000047c007c0c */ /* 0x000fe2000c761270 */
[----:B------:R-:W-:Y:S01]  /*13450*/  ULDC UR4, c[0x0][0x22c] ;  /* 0x00008b0000047ab9 */ /* 0x000fe20000000800 */
[----:B-1----:R-:W-:Y:S01]  /*13460*/  IMAD R13, R16, 0x2, R11 ;  /* 0x00000002100d7824 */ /* 0x002fe200078e020b */
[C---:B0-----:R-:W-:Y:S01]  /*13470*/  LEA R8, P6, R11.reuse, R2, 0x1 ;  /* 0x000000020b087211 */ /* 0x041fe200078c08ff */
[----:B------:R-:W0:Y:S01]  /*13480*/  LDC R16, c[0x0][0x248] ;  /* 0x00009200ff107b82 */ /* 0x000e220000000800 */
[----:B----4-:R-:W-:Y:S01]  /*13490*/  PRMT R80, R80, 0x7632, R80 ;  /* 0x0000763250507816 */ /* 0x010fe20000000050 */
[----:B---3--:R-:W-:Y:S01]  /*134a0*/  IMAD R7, R12, 0x2, R13 ;  /* 0x000000020c077824 */ /* 0x008fe200078e020d */
[----:B------:R-:W-:-:S02]  /*134b0*/  LEA.HI.X.SX32 R9, R11, R0, 0x1, P6 ;  /* 0x000000000b097211 */ /* 0x000fc400030f0eff */
[----:B------:R-:W-:Y:S02]  /*134c0*/  LEA R10, P6, R13, R2, 0x1 ;  /* 0x000000020d0a7211 */ /* 0x000fe400078c08ff */
[----:B-----5:R-:W-:Y:S01]  /*134d0*/  PRMT R81, R81, 0x7632, R81 ;  /* 0x0000763251517816 */ /* 0x020fe20000000051 */
[----:B------:R-:W1:Y:S01]  /*134e0*/  LDC R12, c[0x0][0x248] ;  /* 0x00009200ff0c7b82 */ /* 0x000e620000000800 */
[----:B------:R-:W-:Y:S01]  /*134f0*/  LEA.HI.X.SX32 R11, R13, R0, 0x1, P6 ;  /* 0x000000000d0b7211 */ /* 0x000fe200030f0eff */
[----:B------:R3:W-:Y:S01]  /*13500*/  @P4 STG.E.U16 desc[UR24][R8.64], R82 ;  /* 0x0000005208004986 */ /* 0x0007e2000c101518 */
[C---:B------:R-:W-:Y:S01]  /*13510*/  LEA R4, P6, R7.reuse, R2, 0x1 ;  /* 0x0000000207047211 */ /* 0x040fe200078c08ff */
[----:B--2---:R-:W-:Y:S01]  /*13520*/  IMAD R13, R14, 0x2, R7 ;  /* 0x000000020e0d7824 */ /* 0x004fe200078e0207 */
[----:B------:R-:W-:Y:S01]  /*13530*/  ISETP.LT.AND P4, PT, R126, UR4, !P0 ;  /* 0x000000047e007c0c */ /* 0x000fe2000c781270 */
[----:B------:R2:W-:Y:S01]  /*13540*/  @P5 STG.E.U16 desc[UR24][R10.64], R83 ;  /* 0x000000530a005986 */ /* 0x0005e2000c101518 */
[----:B------:R-:W-:Y:S01]  /*13550*/  LEA.HI.X.SX32 R5, R7, R0, 0x1, P6 ;  /* 0x0000000007057211 */ /* 0x000fe200030f0eff */
[----:B------:R-:W4:Y:S01]  /*13560*/  LDC R14, c[0x0][0x248] ;  /* 0x00009200ff0e7b82 */ /* 0x000f220000000800 */
[----:B------:R-:W-:Y:S01]  /*13570*/  LEA R6, P6, R13, R2, 0x1 ;  /* 0x000000020d067211 */ /* 0x000fe200078c08ff */
[----:B------:R-:W-:-:S02]  /*13580*/  ULDC UR4, c[0x0][0x22c] ;  /* 0x00008b0000047ab9 */ /* 0x000fc40000000800 */
[----:B------:R5:W-:Y:S01]  /*13590*/  @P2 STG.E.U16 desc[UR24][R4.64], R80 ;  /* 0x0000005004002986 */ /* 0x000be2000c101518 */
[----:B------:R-:W-:Y:S02]  /*135a0*/  LEA.HI.X.SX32 R7, R13, R0, 0x1, P6 ;  /* 0x000000000d077211 */ /* 0x000fe400030f0eff */
[----:B---3--:R-:W-:Y:S01]  /*135b0*/  PRMT R82, R82, 0x7632, R82 ;  /* 0x0000763252527816 */ /* 0x008fe20000000052 */
[----:B0-----:R-:W-:Y:S01]  /*135c0*/  IMAD R13, R16, 0x2, R13 ;  /* 0x00000002100d7824 */ /* 0x001fe200078e020d */
[----:B------:R-:W-:Y:S01]  /*135d0*/  ISETP.LT.AND P5, PT, R122, UR4, !P0 ;  /* 0x000000047a007c0c */ /* 0x000fe2000c7a1270 */
[----:B------:R-:W0:Y:S01]  /*135e0*/  LDC R16, c[0x0][0x248] ;  /* 0x00009200ff107b82 */ /* 0x000e220000000800 */
[----:B------:R3:W-:Y:S01]  /*135f0*/  @P3 STG.E.U16 desc[UR24][R6.64], R81 ;  /* 0x0000005106003986 */ /* 0x0007e2000c101518 */
[----:B--2---:R-:W-:Y:S01]  /*13600*/  IMAD R11, R18, 0x2, R13 ;  /* 0x00000002120b7824 */ /* 0x004fe200078e020d */
[----:B------:R-:W-:Y:S01]  /*13610*/  LEA R8, P3, R13, R2, 0x1 ;  /* 0x000000020d087211 */ /* 0x000fe200078608ff */
[----:B------:R-:W-:Y:S01]  /*13620*/  ULDC UR4, c[0x0][0x22c] ;  /* 0x00008b0000047ab9 */ /* 0x000fe20000000800 */
[----:B------:R-:W-:-:S02]  /*13630*/  PRMT R83, R83, 0x7632, R83 ;  /* 0x0000763253537816 */ /* 0x000fc40000000053 */
[----:B-----5:R-:W-:Y:S01]  /*13640*/  LEA R4, P6, R11, R2, 0x1 ;  /* 0x000000020b047211 */ /* 0x020fe200078c08ff */
[----:B------:R-:W2:Y:S01]  /*13650*/  LDC R18, c[0x0][0x248] ;  /* 0x00009200ff127b82 */ /* 0x000ea20000000800 */
[-C--:B------:R-:W-:Y:S02]  /*13660*/  LEA.HI.X.SX32 R9, R13, R0.reuse, 0x1, P3 ;  /* 0x000000000d097211 */ /* 0x080fe400018f0eff */
[----:B------:R-:W-:Y:S01]  /*13670*/  LEA.HI.X.SX32 R5, R11, R0, 0x1, P6 ;  /* 0x000000000b057211 */ /* 0x000fe200030f0eff */
[----:B-1----:R-:W-:Y:S01]  /*13680*/  IMAD R11, R12, 0x2, R11 ;  /* 0x000000020c0b7824 */ /* 0x002fe200078e020b */
[----:B------:R-:W-:Y:S01]  /*13690*/  ISETP.LT.AND P2, PT, R120, UR4, !P0 ;  /* 0x0000000478007c0c */ /* 0x000fe2000c741270 */
[----:B------:R-:W-:Y:S01]  /*136a0*/  @P4 STG.E.U16 desc[UR24][R8.64], R82 ;  /* 0x0000005208004986 */ /* 0x000fe2000c101518 */
[----:B------:R-:W-:Y:S01]  /*136b0*/  ULDC UR4, c[0x0][0x22c] ;  /* 0x00008b0000047ab9 */ /* 0x000fe20000000800 */
[----:B----4-:R-:W-:Y:S01]  /*136c0*/  IMAD R13, R14, 0x2, R11 ;  /* 0x000000020e0d7824 */ /* 0x010fe200078e020b */
[----:B------:R-:W1:Y:S01]  /*136d0*/  LDC R12, c[0x0][0x248] ;  /* 0x00009200ff0c7b82 */ /* 0x000e620000000800 */
[-C--:B---3--:R-:W-:Y:S01]  /*136e0*/  LEA R6, P4, R11, R2.reuse, 0x1 ;  /* 0x000000020b067211 */ /* 0x088fe200078808ff */
[----:B------:R3:W-:Y:S01]  /*136f0*/  @P5 STG.E.U16 desc[UR24][R4.64], R83 ;  /* 0x0000005304005986 */ /* 0x0007e2000c101518 */
[----:B------:R-:W-:Y:S01]  /*13700*/  ISETP.LT.AND P3, PT, R123, UR4, !P0 ;  /* 0x000000047b007c0c */ /* 0x000fe2000c761270 */
[----:B------:R-:W-:Y:S01]  /*13710*/  ULDC UR4, c[0x0][0x22c] ;  /* 0x00008b0000047ab9 */ /* 0x000fe20000000800 */
[----:B------:R-:W-:-:S02]  /*13720*/  LEA R10, P6, R13, R2, 0x1 ;  /* 0x000000020d0a7211 */ /* 0x000fc400078c08ff */
[-C--:B------:R-:W-:Y:S01]  /*13730*/  LEA.HI.X.SX32 R7, R11, R0.reuse, 0x1, P4 ;  /* 0x000000000b077211 */ /* 0x080fe200020f0eff */
[----:B------:R-:W4:Y:S01]  /*13740*/  LDC R14, c[0x0][0x248] ;  /* 0x00009200ff0e7b82 */ /* 0x000f220000000800 */
[----:B------:R-:W-:Y:S01]  /*13750*/  LEA.HI.X.SX32 R11, R13, R0, 0x1, P6 ;  /* 0x000000000d0b7211 */ /* 0x000fe200030f0eff */
[----:B0-----:R-:W-:Y:S01]  /*13760*/  IMAD R13, R16, 0x2, R13 ;  /* 0x00000002100d7824 */ /* 0x001fe200078e020d */
[----:B------:R-:W-:Y:S01]  /*13770*/  ISETP.LT.AND P5, PT, R58, UR4, !P0 ;  /* 0x000000043a007c0c */ /* 0x000fe2000c7a1270 */
[----:B------:R0:W-:Y:S01]  /*13780*/  @P2 STG.E.U16 desc[UR24][R6.64], R88 ;  /* 0x0000005806002986 */ /* 0x0001e2000c101518 */
[----:B------:R-:W-:Y:S01]  /*13790*/  ISETP.LT.AND P4, PT, R56, UR5, !P0 ;  /* 0x0000000538007c0c */ /* 0x000fe2000c781270 */
[----:B------:R-:W-:Y:S01]  /*137a0*/  ULDC UR4, c[0x0][0x22c] ;  /* 0x00008b0000047ab9 */ /* 0x000fe20000000800 */
[----:B--2---:R-:W-:Y:S01]  /*137b0*/  IMAD R15, R18, 0x2, R13 ;  /* 0x00000002120f7824 */ /* 0x004fe200078e020d */
[----:B------:R-:W2:Y:S01]  /*137c0*/  LDC R16, c[0x0][0x248] ;  /* 0x00009200ff107b82 */ /* 0x000ea20000000800 */
[----:B------:R4:W-:Y:S01]  /*137d0*/  @P3 STG.E.U16 desc[UR24][R10.64], R89 ;  /* 0x000000590a003986 */ /* 0x0009e2000c101518 */
[-C--:B---3--:R-:W-:Y:S01]  /*137e0*/  LEA R4, P2, R13, R2.reuse, 0x1 ;  /* 0x000000020d047211 */ /* 0x088fe200078408ff */
[----:B------:R-:W-:Y:S01]  /*137f0*/  ULDC UR5, c[0x0][0x22c] ;  /* 0x00008b0000057ab9 */ /* 0x000fe20000000800 */
[----:B------:R-:W-:-:S02]  /*13800*/  LEA R8, P6, R15, R2, 0x1 ;  /* 0x000000020f087211 */ /* 0x000fc400078c08ff */
[-C--:B------:R-:W-:Y:S02]  /*13810*/  LEA.HI.X.SX32 R5, R13, R0.reuse, 0x1, P2 ;  /* 0x000000000d057211 */ /* 0x080fe400010f0eff */
[----:B------:R-:W-:Y:S01]  /*13820*/  LEA.HI.X.SX32 R9, R15, R0, 0x1, P6 ;  /* 0x000000000f097211 */ /* 0x000fe200030f0eff */
[----:B-1----:R-:W-:Y:S01]  /*13830*/  IMAD R15, R12, 0x2, R15 ;  /* 0x000000020c0f7824 */ /* 0x002fe200078e020f */
[----:B------:R-:W-:Y:S01]  /*13840*/  ISETP.LT.AND P2, PT, R55, UR4, !P0 ;  /* 0x0000000437007c0c */ /* 0x000fe2000c741270 */
[----:B------:R-:W1:Y:S01]  /*13850*/  LDC R12, c[0x0][0x248] ;  /* 0x00009200ff0c7b82 */ /* 0x000e620000000800 */
[----:B------:R-:W-:Y:S01]  /*13860*/  ISETP.LT.AND P3, PT, R59, UR5, !P0 ;  /* 0x000000053b007c0c */ /* 0x000fe2000c761270 */
[----:B------:R3:W-:Y:S01]  /*13870*/  @P5 STG.E.U16 desc[UR24][R4.64], R90 ;  /* 0x0000005a04005986 */ /* 0x0007e2000c101518 */
[----:B0-----:R-:W-:Y:S01]  /*13880*/  PRMT R88, R88, 0x7632, R88 ;  /* 0x0000763258587816 */ /* 0x001fe20000000058 */
[----:B------:R-:W-:Y:S01]  /*13890*/  ULDC UR4, c[0x0][0x22c] ;  /* 0x00008b0000047ab9 */ /* 0x000fe20000000800 */
[----:B----4-:R-:W-:Y:S01]  /*138a0*/  IMAD R11, R14, 0x2, R15 ;  /* 0x000000020e0b7824 */ /* 0x010fe200078e020f */
[----:B------:R2:W-:Y:S01]  /*138b0*/  @P4 STG.E.U16 desc[UR24][R8.64], R91 ;  /* 0x0000005b08004986 */ /* 0x0005e2000c101518 */
[----:B------:R-:W-:Y:S01]  /*138c0*/  LEA R6, P4, R15, R2, 0x1 ;  /* 0x000000020f067211 */ /* 0x000fe200078808ff */
[----:B------:R-:W0:Y:S01]  /*138d0*/  LDC R10, c[0x0][0x248] ;  /* 0x00009200ff0a7b82 */ /* 0x000e220000000800 */
[----:B------:R-:W-:Y:S01]  /*138e0*/  PRMT R89, R89, 0x7632, R89 ;  /* 0x0000763259597816 */ /* 0x000fe20000000059 */
[----:B------:R-:W-:Y:S01]  /*138f0*/  ULDC UR5, c[0x0][0x22c] ;  /* 0x00008b0000057ab9 */ /* 0x000fe20000000800 */
[----:B------:R-:W-:-:S02]  /*13900*/  LEA.HI.X.SX32 R7, R15, R0, 0x1, P4 ;  /* 0x000000000f077211 */ /* 0x000fc400020f0eff */
[----:B------:R-:W-:Y:S01]  /*13910*/  ISETP.LT.AND P5, PT, R84, UR4, !P0 ;  /* 0x0000000454007c0c */ /* 0x000fe2000c7a1270 */
[----:B------:R-:W-:Y:S01]  /*13920*/  ULDC UR4, c[0x0][0x22c] ;  /* 0x00008b0000047ab9 */ /* 0x000fe20000000800 */
[C---:B---3--:R-:W-:Y:S01]  /*13930*/  LEA R4, P6, R11.reuse, R2, 0x1 ;  /* 0x000000020b047211 */ /* 0x048fe200078c08ff */
[----:B------:R-:W3:Y:S01]  /*13940*/  LDC R14, c[0x0][0x248] ;  /* 0x00009200ff0e7b82 */ /* 0x000ee20000000800 */
[----:B------:R0:W-:Y:S01]  /*13950*/  @P2 STG.E.U16 desc[UR24][R6.64], R88 ;  /* 0x0000005806002986 */ /* 0x0001e2000c101518 */
[----:B--2---:R-:W-:Y:S01]  /*13960*/  IMAD R9, R16, 0x2, R11 ;  /* 0x0000000210097824 */ /* 0x004fe200078e020b */
[----:B------:R-:W-:Y:S02]  /*13970*/  LEA.HI.X.SX32 R5, R11, R0, 0x1, P6 ;  /* 0x000000000b057211 */ /* 0x000fe400030f0eff */
[----:B------:R-:W-:Y:S02]  /*13980*/  PRMT R90, R90, 0x7632, R90 ;  /* 0x000076325a5a7816 */ /* 0x000fe4000000005a */
[----:B------:R-:W-:Y:S01]  /*13990*/  ISETP.LT.AND P4, PT, R47, UR4, !P0 ;  /* 0x000000042f007c0c */ /* 0x000fe2000c781270 */
[----:B------:R-:W2:Y:S01]  /*139a0*/  LDC R16, c[0x0][0x248] ;  /* 0x00009200ff107b82 */ /* 0x000ea20000000800 */
[----:B------:R4:W-:Y:S01]  /*139b0*/  @P3 STG.E.U16 desc[UR24][R4.64], R89 ;  /* 0x0000005904003986 */ /* 0x0009e2000c101518 */
[----:B------:R-:W-:Y:S01]  /*139c0*/  LEA R8, P3, R9, R2, 0x1 ;  /* 0x0000000209087211 */ /* 0x000fe200078608ff */
[----:B------:R-:W-:Y:S01]  /*139d0*/  ULDC UR4, c[0x0][0x22c] ;  /* 0x00008b0000047ab9 */ /* 0x000fe20000000800 */
[----:B------:R-:W-:-:S02]  /*139e0*/  PRMT R91, R91, 0x7632, R91 ;  /* 0x000076325b5b7816 */ /* 0x000fc4000000005b */
[----:B------:R-:W-:Y:S01]  /*139f0*/  ISETP.LT.AND P2, PT, R57, UR4, !P0 ;  /* 0x0000000439007c0c */ /* 0x000fe2000c741270 */
[----:B------:R-:W-:Y:S01]  /*13a00*/  ULDC UR4, c[0x0][0x22c] ;  /* 0x00008b0000047ab9 */ /* 0x000fe20000000800 */
[----:B0-----:R-:W-:Y:S01]  /*13a10*/  IMAD R7, R10, 0x2, R9 ;  /* 0x000000020a077824 */ /* 0x001fe200078e0209 */
[----:B------:R-:W-:Y:S01]  /*13a20*/  LEA.HI.X.SX32 R9, R9, R0, 0x1, P3 ;  /* 0x0000000009097211 */ /* 0x000fe200018f0eff */
[----:B------:R-:W0:Y:S01]  /*13a30*/  LDC R10, c[0x0][0x248] ;  /* 0x00009200ff0a7b82 */ /* 0x000e220000000800 */
[----:B------:R-:W-:Y:S01]  /*13a40*/  ISETP.LT.AND P6, PT, R53, UR4, !P0 ;  /* 0x0000000435007c0c */ /* 0x000fe2000c7c1270 */
[----:B-1----:R-:W-:Y:S01]  /*13a50*/  IMAD R11, R12, 0x2, R7 ;  /* 0x000000020c0b7824 */ /* 0x002fe200078e0207 */
[-C--:B------:R-:W-:Y:S01]  /*13a60*/  LEA R6, P3, R7, R2.reuse, 0x1 ;  /* 0x0000000207067211 */ /* 0x080fe200078608ff */
[----:B------:R1:W-:Y:S01]  /*13a70*/  @P5 STG.E.U16 desc[UR24][R8.64], R90 ;  /* 0x0000005a08005986 */ /* 0x0003e2000c101518 */
[----:B------:R-:W-:Y:S02]  /*13a80*/  ULDC UR4, c[0x0][0x22c] ;  /* 0x00008b0000047ab9 */ /* 0x000fe40000000800 */
[----:B----4-:R-:W-:Y:S01]  /*13a90*/  LEA R4, P5, R11, R2, 0x1 ;  /* 0x000000020b047211 */ /* 0x010fe200078a08ff */
[----:B------:R-:W4:Y:S01]  /*13aa0*/  LDC R12, c[0x0][0x248] ;  /* 0x00009200ff0c7b82 */ /* 0x000f220000000800 */
[----:B------:R-:W-:-:S02]  /*13ab0*/  LEA.HI.X.SX32 R7, R7, R0, 0x1, P3 ;  /* 0x0000000007077211 */ /* 0x000fc400018f0eff */
[----:B------:R-:W-:Y:S01]  /*13ac0*/  LEA.HI.X.SX32 R5, R11, R0, 0x1, P5 ;  /* 0x000000000b057211 */ /* 0x000fe200028f0eff */
[----:B---3--:R-:W-:Y:S01]  /*13ad0*/  IMAD R11, R14, 0x2, R11 ;  /* 0x000000020e0b7824 */ /* 0x008fe200078e020b */
[----:B------:R-:W-:Y:S01]  /*13ae0*/  ISETP.LT.AND P3, PT, R49, UR4, !P0 ;  /* 0x0000000431007c0c */ /* 0x000fe2000c761270 */
[----:B------:R-:W-:Y:S01]  /*13af0*/  ULDC UR4, c[0x0][0x22c] ;  /* 0x00008b0000047ab9 */ /* 0x000fe20000000800 */
[----:B------:R3:W-:Y:S01]  /*13b00*/  @P4 STG.E.U16 desc[UR24][R6.64], R91 ;  /* 0x0000005b06004986 */ /* 0x0007e2000c101518 */
[----:B------:R-:W5:Y:S01]  /*13b10*/  LDC R14, c[0x0][0x248] ;  /* 0x00009200ff0e7b82 */ /* 0x000f620000000800 */
[C---:B-1----:R-:W-:Y:S01]  /*13b20*/  LEA R8, P5, R11.reuse, R2, 0x1 ;  /* 0x000000020b087211 */ /* 0x042fe200078a08ff */
[----:B--2---:R-:W-:Y:S01]  /*13b30*/  IMAD R13, R16, 0x2, R11 ;  /* 0x00000002100d7824 */ /* 0x004fe200078e020b */
[----:B------:R-:W-:Y:S01]  /*13b40*/  ISETP.LT.AND P4, PT, R54, UR4, !P0 ;  /* 0x0000000436007c0c */ /* 0x000fe2000c781270 */
[----:B------:R1:W-:Y:S01]  /*13b50*/  @P2 STG.E.U16 desc[UR24][R4.64], R96 ;  /* 0x0000006004002986 */ /* 0x0003e2000c101518 */
[----:B------:R-:W-:Y:S01]  /*13b60*/  LEA.HI.X.SX32 R9, R11, R0, 0x1, P5 ;  /* 0x000000000b097211 */ /* 0x000fe200028f0eff */
[----:B------:R-:W-:-:S02]  /*13b70*/  ULDC UR4, c[0x0][0x22c] ;  /* 0x00008b0000047ab9 */ /* 0x000fc40000000800 */
[----:B------:R-:W2:Y:S01]  /*13b80*/  LDC R16, c[0x0][0x248] ;  /* 0x00009200ff107b82 */ /* 0x000ea20000000800 */
[----:B0-----:R-:W-:Y:S01]  /*13b90*/  IMAD R11, R10, 0x2, R13 ;  /* 0x000000020a0b7824 */ /* 0x001fe200078e020d */
[----:B------:R0:W-:Y:S01]  /*13ba0*/  @P6 STG.E.U16 desc[UR24][R8.64], R97 ;  /* 0x0000006108006986 */ /* 0x0001e2000c101518 */
[C---:B---3--:R-:W-:Y:S02]  /*13bb0*/  LEA R6, P5, R13.reuse, R2, 0x1 ;  /* 0x000000020d067211 */ /* 0x048fe400078a08ff */
[----:B------:R-:W-:Y:S01]  /*13bc0*/  ISETP.LT.AND P2, PT, R50, UR4, !P0 ;  /* 0x0000000432007c0c */ /* 0x000fe2000c741270 */
[----:B------:R-:W-:Y:S01]  /*13bd0*/  ULDC UR4, c[0x0][0x22c] ;  /* 0x00008b0000047ab9 */ /* 0x000fe20000000800 */
[----:B------:R-:W-:Y:S01]  /*13be0*/  LEA.HI.X.SX32 R7, R13, R0, 0x1, P5 ;  /* 0x000000000d077211 */ /* 0x000fe200028f0eff */
[----:B------:R-:W3:Y:S01]  /*13bf0*/  LDC R10, c[0x0][0x248] ;  /* 0x00009200ff0a7b82 */ /* 0x000ee20000000800 */
[C---:B-1----:R-:W-:Y:S02]  /*13c00*/  LEA R4, P6, R11.reuse, R2, 0x1 ;  /* 0x000000020b047211 */ /* 0x042fe400078c08ff */
[----:B------:R-:W-:Y:S01]  /*13c10*/  ISETP.LT.AND P5, PT, R44, UR4, !P0 ;  /* 0x000000042c007c0c */ /* 0x000fe2000c7a1270 */
[----:B------:R5:W-:Y:S01]  /*13c20*/  @P3 STG.E.U16 desc[UR24][R6.64], R98 ;  /* 0x0000006206003986 */ /* 0x000be2000c101518 */
[----:B------:R-:W-:Y:S01]  /*13c30*/  LEA.HI.X.SX32 R5, R11, R0, 0x1, P6 ;  /* 0x000000000b057211 */ /* 0x000fe200030f0eff */
[----:B----4-:R-:W-:Y:S01]  /*13c40*/  IMAD R11, R12, 0x2, R11 ;  /* 0x000000020c0b7824 */ /* 0x010fe200078e020b */
[----:B------:R-:W-:Y:S01]  /*13c50*/  ULDC UR4, c[0x0][0x22c] ;  /* 0x00008b0000047ab9 */ /* 0x000fe20000000800 */
[----:B------:R-:W1:Y:S01]  /*13c60*/  LDC R12, c[0x0][0x248] ;  /* 0x00009200ff0c7b82 */ /* 0x000e620000000800 */
[----:B------:R-:W-:Y:S01]  /*13c70*/  ISETP.LT.AND P6, PT, R52, UR4, !P0 ;  /* 0x0000000434007c0c */ /* 0x000fe2000c7c1270 */
[----:B------:R4:W-:Y:S01]  /*13c80*/  @P4 STG.E.U16 desc[UR24][R4.64], R99 ;  /* 0x0000006304004986 */ /* 0x0009e2000c101518 */
[----:B0-----:R-:W-:Y:S01]  /*13c90*/  LEA R8, P4, R11, R2, 0x1 ;  /* 0x000000020b087211 */ /* 0x001fe200078808ff */
[----:B------:R-:W-:Y:S01]  /*13ca0*/  ULDC UR4, c[0x0][0x22c] ;  /* 0x00008b0000047ab9 */ /* 0x000fe20000000800 */
[----:B------:R-:W-:-:S02]  /*13cb0*/  PRMT R96, R96, 0x7632, R96 ;  /* 0x0000763260607816 */ /* 0x000fc40000000060 */
[----:B------:R-:W-:Y:S01]  /*13cc0*/  LEA.HI.X.SX32 R9, R11, R0, 0x1, P4 ;  /* 0x000000000b097211 */ /* 0x000fe200020f0eff */
[----:B-----5:R-:W-:Y:S01]  /*13cd0*/  IMAD R7, R14, 0x2, R11 ;  /* 0x000000020e077824 */ /* 0x020fe200078e020b */
[----:B------:R-:W-:Y:S01]  /*13ce0*/  PRMT R97, R97, 0x7632, R97 ;  /* 0x0000763261617816 */ /* 0x000fe20000000061 */
[----:B------:R-:W0:Y:S01]  /*13cf0*/  LDC R14, c[0x0][0x248] ;  /* 0x00009200ff0e7b82 */ /* 0x000e220000000800 */
[----:B------:R-:W-:Y:S01]  /*13d00*/  PRMT R98, R98, 0x7632, R98 ;  /* 0x0000763262627816 */ /* 0x000fe20000000062 */
[----:B--2---:R-:W-:Y:S01]  /*13d10*/  IMAD R11, R16, 0x2, R7 ;  /* 0x00000002100b7824 */ /* 0x004fe200078e0207 */
[----:B------:R-:W-:Y:S01]  /*13d20*/  LEA R6, P4, R7, R2, 0x1 ;  /* 0x0000000207067211 */ /* 0x000fe200078808ff */
[----:B------:R2:W-:Y:S01]  /*13d30*/  @P2 STG.E.U16 desc[UR24][R8.64], R96 ;  /* 0x0000006008002986 */ /* 0x0005e2000c101518 */
[----:B------:R-:W-:Y:S01]  /*13d40*/  ISETP.LT.AND P3, PT, R51, UR5, !P0 ;  /* 0x0000000533007c0c */ /* 0x000fe2000c761270 */
[----:B------:R-:W-:Y:S01]  /*13d50*/  ULDC UR5, c[0x0][0x22c] ;  /* 0x00008b0000057ab9 */ /* 0x000fe20000000800 */
[----:B------:R-:W-:Y:S01]  /*13d60*/  LEA.HI.X.SX32 R7, R7, R0, 0x1, P4 ;  /* 0x0000000007077211 */ /* 0x000fe200020f0eff */
[----:B------:R-:W5:Y:S01]  /*13d70*/  LDC R16, c[0x0][0x248] ;  /* 0x00009200ff107b82 */ /* 0x000f620000000800 */
[----:B----4-:R-:W-:-:S02]  /*13d80*/  LEA R4, P4, R11, R2, 0x1 ;  /* 0x000000020b047211 */ /* 0x010fc400078808ff */
[----:B------:R-:W-:Y:S01]  /*13d90*/  ISETP.LT.AND P2, PT, R48, UR4, !P0 ;  /* 0x0000000430007c0c */ /* 0x000fe2000c741270 */
[----:B------:R1:W-:Y:S01]  /*13da0*/  @P5 STG.E.U16 desc[UR24][R6.64], R97 ;  /* 0x0000006106005986 */ /* 0x0003e2000c101518 */
[----:B------:R-:W-:Y:S01]  /*13db0*/  LEA.HI.X.SX32 R5, R11, R0, 0x1, P4 ;  /* 0x000000000b057211 */ /* 0x000fe200020f0eff */
[----:B---3--:R-:W-:Y:S01]  /*13dc0*/  IMAD R11, R10, 0x2, R11 ;  /* 0x000000020a0b7824 */ /* 0x008fe200078e020b */
[----:B------:R-:W-:Y:S01]  /*13dd0*/  ULDC UR4, c[0x0][0x22c] ;  /* 0x00008b0000047ab9 */ /* 0x000fe20000000800 */
[----:B------:R-:W3:Y:S01]  /*13de0*/  LDC R10, c[0x0][0x248] ;  /* 0x00009200ff0a7b82 */ /* 0x000ee20000000800 */
[----:B------:R-:W-:Y:S01]  /*13df0*/  PRMT R99, R99, 0x7632, R99 ;  /* 0x0000763263637816 */ /* 0x000fe20000000063 */
[----:B------:R4:W-:Y:S01]  /*13e00*/  @P6 STG.E.U16 desc[UR24][R4.64], R98 ;  /* 0x0000006204006986 */ /* 0x0009e2000c101518 */
[C---:B--2---:R-:W-:Y:S02]  /*13e10*/  LEA R8, P6, R11.reuse, R2, 0x1 ;  /* 0x000000020b087211 */ /* 0x044fe400078c08ff */
[----:B------:R-:W-:Y:S01]  /*13e20*/  ISETP.LT.AND P4, PT, R38, UR4, !P0 ;  /* 0x0000000426007c0c */ /* 0x000fe2000c781270 */
[----:B------:R-:W-:Y:S01]  /*13e30*/  ULDC UR4, c[0x0][0x22c] ;  /* 0x00008b0000047ab9 */ /* 0x000fe20000000800 */
[----:B------:R-:W-:Y:S01]  /*13e40*/  LEA.HI.X.SX32 R9, R11, R0, 0x1, P6 ;  /* 0x000000000b097211 */ /* 0x000fe200030f0eff */
[----:B-1----:R-:W-:Y:S01]  /*13e50*/  IMAD R7, R12, 0x2, R11 ;  /* 0x000000020c077824 */ /* 0x002fe200078e020b */
[----:B------:R-:W1:Y:S01]  /*13e60*/  LDC R18, c[0x0][0x248] ;  /* 0x00009200ff127b82 */ /* 0x000e620000000800 */
[----:B------:R-:W-:Y:S01]  /*13e70*/  ISETP.LT.AND P5, PT, R45, UR4, !P0 ;  /* 0x000000042d007c0c */ /* 0x000fe2000c7a1270 */
[----:B------:R-:W-:Y:S01]  /*13e80*/  ULDC UR4, c[0x0][0x22c] ;  /* 0x00008b0000047ab9 */ /* 0x000fe20000000800 */
[----:B0-----:R-:W-:Y:S01]  /*13e90*/  IMAD R11, R14, 0x2, R7 ;  /* 0x000000020e0b7824 */ /* 0x001fe200078e0207 */
[C---:B------:R-:W-:Y:S01]  /*13ea0*/  LEA R6, P6, R7.reuse, R2, 0x1 ;  /* 0x0000000207067211 */ /* 0x040fe200078c08ff */
[----:B------:R0:W-:Y:S01]  /*13eb0*/  @P3 STG.E.U16 desc[UR24][R8.64], R99 ;  /* 0x0000006308003986 */ /* 0x0001e2000c101518 */
[----:B------:R-:W-:Y:S01]  /*13ec0*/  ISETP.LT.AND P3, PT, R42, UR4, !P0 ;  /* 0x000000042a007c0c */ /* 0x000fe2000c761270 */
[----:B------:R-:W-:Y:S01]  /*13ed0*/  ULDC UR4, c[0x0][0x22c] ;  /* 0x00008b0000047ab9 */ /* 0x000fe20000000800 */
[----:B------:R-:W2:Y:S01]  /*13ee0*/  LDC R12, c[0x0][0x248] ;  /* 0x00009200ff0c7b82 */ /* 0x000ea20000000800 */
[----:B------:R-:W-:-:S02]  /*13ef0*/  LEA.HI.X.SX32 R7, R7, R0, 0x1, P6 ;  /* 0x0000000007077211 */ /* 0x000fc400030f0eff */
[----:B----4-:R-:W-:-:S03]  /*13f00*/  LEA R4, P6, R11, R2, 0x1 ;  /* 0x000000020b047211 */ /* 0x010fc600078c08ff */
[----:B------:R4:W-:Y:S01]  /*13f10*/  @P2 STG.E.U16 desc[UR24][R6.64], R100 ;  /* 0x0000006406002986 */ /* 0x0009e2000c101518 */
[----:B------:R-:W-:Y:S01]  /*13f20*/  LEA.HI.X.SX32 R5, R11, R0, 0x1, P6 ;  /* 0x000000000b057211 */ /* 0x000fe200030f0eff */
[----:B------:R-:W1:Y:S01]  /*13f30*/  LDC R14, c[0x0][0x248] ;  /* 0x00009200ff0e7b82 */ /* 0x000e620000000800 */
[----:B---3--:R-:W-:Y:S01]  /*13f40*/  IMAD R11, R10, 0x2, R11 ;  /* 0x000000020a0b7824 */ /* 0x008fe200078e020b */
[----:B------:R-:W-:Y:S01]  /*13f50*/  ISETP.LT.AND P2, PT, R46, UR4, !P0 ;  /* 0x000000042e007c0c */ /* 0x000fe2000c741270 */
[----:B------:R-:W-:Y:S01]  /*13f60*/  ULDC UR4, c[0x0][0x22c] ;  /* 0x00008b0000047ab9 */ /* 0x000fe20000000800 */
[----:B------:R3:W-:Y:S01]  /*13f70*/  @P4 STG.E.U16 desc[UR24][R4.64], R101 ;  /* 0x0000006504004986 */ /* 0x0007e2000c101518 */
[----:B-----5:R-:W-:Y:S01]  /*13f80*/  IMAD R13, R16, 0x2, R11 ;  /* 0x00000002100d7824 */ /* 0x020fe200078e020b */
[----:B0-----:R-:W-:Y:S02]  /*13f90*/  LEA R8, P6, R11, R2, 0x1 ;  /* 0x000000020b087211 */ /* 0x001fe400078c08ff */
[----:B------:R-:W0:Y:S01]  /*13fa0*/  LDC R16, c[0x0][0x248] ;  /* 0x00009200ff107b82 */ /* 0x000e220000000800 */
[----:B------:R-:W-:Y:S01]  /*13fb0*/  ISETP.LT.AND P4, PT, R41, UR4, !P0 ;  /* 0x0000000429007c0c */ /* 0x000fe2000c781270 */
[----:B------:R-:W-:Y:S01]  /*13fc0*/  ULDC UR4, c[0x0][0x22c] ;  /* 0x00008b0000047ab9 */ /* 0x000fe20000000800 */
[----:B------:R-:W-:-:S02]  /*13fd0*/  LEA.HI.X.SX32 R9, R11, R0, 0x1, P6 ;  /* 0x000000000b097211 */ /* 0x000fc400030f0eff */
[C---:B------:R-:W-:Y:S02]  /*13fe0*/  LEA R10, P6, R13.reuse, R2, 0x1 ;  /* 0x000000020d0a7211 */ /* 0x040fe400078c08ff */
[----:B----4-:R-:W-:Y:S01]  /*13ff0*/  PRMT R100, R100, 0x7632, R100 ;  /* 0x0000763264647816 */ /* 0x010fe20000000064 */
[----:B--2---:R-:W-:Y:S01]  /*14000*/  IMAD R7, R12, 0x2, R13 ;  /* 0x000000020c077824 */ /* 0x004fe200078e020d */
[----:B------:R-:W-:Y:S01]  /*14010*/  LEA.HI.X.SX32 R11, R13, R0, 0x1, P6 ;  /* 0x000000000d0b7211 */ /* 0x000fe200030f0eff */
[----:B------:R-:W2:Y:S01]  /*14020*/  LDC R12, c[0x0][0x248] ;  /* 0x00009200ff0c7b82 */ /* 0x000ea20000000800 */
[----:B------:R4:W-:Y:S01]  /*14030*/  @P5 STG.E.U16 desc[UR24][R8.64], R102 ;  /* 0x0000006608005986 */ /* 0x0009e2000c101518 */
[----:B------:R-:W-:Y:S01]  /*14040*/  ISETP.LT.AND P5, PT, R43, UR4, !P0 ;  /* 0x000000042b007c0c */ /* 0x000fe2000c7a1270 */
[----:B------:R-:W-:Y:S01]  /*14050*/  ULDC UR4, c[0x0][0x22c] ;  /* 0x00008b0000047ab9 */ /* 0x000fe20000000800 */
[----:B---3--:R-:W-:Y:S01]  /*14060*/  LEA R4, P6, R7, R2, 0x1 ;  /* 0x0000000207047211 */ /* 0x008fe200078c08ff */
[----:B------:R3:W-:Y:S01]  /*14070*/  @P3 STG.E.U16 desc[UR24][R10.64], R103 ;  /* 0x000000670a003986 */ /* 0x0007e2000c101518 */
[----:B-1----:R-:W-:Y:S01]  /*14080*/  IMAD R13, R14, 0x2, R7 ;  /* 0x000000020e0d7824 */ /* 0x002fe200078e0207 */
[----:B------:R-:W-:Y:S01]  /*14090*/  PRMT R101, R101, 0x7632, R101 ;  /* 0x0000763265657816 */ /* 0x000fe20000000065 */
[----:B------:R-:W1:Y:S01]  /*140a0*/  LDC R14, c[0x0][0x248] ;  /* 0x00009200ff0e7b82 */ /* 0x000e620000000800 */
[----:B------:R-:W-:-:S02]  /*140b0*/  LEA.HI.X.SX32 R5, R7, R0, 0x1, P6 ;  /* 0x0000000007057211 */ /* 0x000fc400030f0eff */
[----:B------:R-:W-:Y:S02]  /*140c0*/  LEA R6, P6, R13, R2, 0x1 ;  /* 0x000000020d067211 */ /* 0x000fe400078c08ff */
[----:B------:R-:W-:Y:S01]  /*140d0*/  ISETP.LT.AND P3, PT, R39, UR4, !P0 ;  /* 0x0000000427007c0c */ /* 0x000fe2000c761270 */
[----:B------:R5:W-:Y:S01]  /*140e0*/  @P2 STG.E.U16 desc[UR24][R4.64], R100 ;  /* 0x0000006404002986 */ /* 0x000be2000c101518 */
[----:B------:R-:W-:Y:S01]  /*140f0*/  LEA.HI.X.SX32 R7, R13, R0, 0x1, P6 ;  /* 0x000000000d077211 */ /* 0x000fe200030f0eff */
[----:B0-----:R-:W-:Y:S01]  /*14100*/  IMAD R13, R16, 0x2, R13 ;  /* 0x00000002100d7824 */ /* 0x001fe200078e020d */
[----:B----4-:R-:W-:Y:S01]  /*14110*/  PRMT R102, R102, 0x7632, R102 ;  /* 0x0000763266667816 */ /* 0x010fe20000000066 */
[----:B------:R-:W0:Y:S01]  /*14120*/  LDC R16, c[0x0][0x248] ;  /* 0x00009200ff107b82 */ /* 0x000e220000000800 */
[----:B---3--:R-:W-:Y:S01]  /*14130*/  PRMT R103, R103, 0x7632, R103 ;  /* 0x0000763267677816 */ /* 0x008fe20000000067 */
[----:B------:R-:W-:Y:S01]  /*14140*/  IMAD R11, R18, 0x2, R13 ;  /* 0x00000002120b7824 */ /* 0x000fe200078e020d */
[----:B------:R3:W-:Y:S01]  /*14150*/  @P4 STG.E.U16 desc[UR24][R6.64], R101 ;  /* 0x0000006506004986 */ /* 0x0007e2000c101518 */
[----:B------:R-:W-:Y:S01]  /*14160*/  LEA R8, P4, R13, R2, 0x1 ;  /* 0x000000020d087211 */ /* 0x000fe200078808ff */
[----:B------:R-:W-:-:S02]  /*14170*/  ULDC UR4, c[0x0][0x22c] ;  /* 0x00008b0000047ab9 */ /* 0x000fc40000000800 */
[----:B------:R-:W-:Y:S01]  /*14180*/  ISETP.LT.AND P2, PT, R37, UR4, !P0 ;  /* 0x0000000425007c0c */ /* 0x000fe2000c741270 */
[----:B------:R-:W4:Y:S01]  /*14190*/  LDC R18, c[0x0][0x248] ;  /* 0x00009200ff127b82 */ /* 0x000f220000000800 */
[----:B-----5:R-:W-:Y:S01]  /*141a0*/  LEA R4, P6, R11, R2, 0x1 ;  /* 0x000000020b047211 */ /* 0x020fe200078c08ff */
[----:B------:R-:W-:Y:S01]  /*141b0*/  ULDC UR4, c[0x0][0x22c] ;  /* 0x00008b0000047ab9 */ /* 0x000fe20000000800 */
[-C--:B------:R-:W-:Y:S02]  /*141c0*/  LEA.HI.X.SX32 R9, R13, R0.reuse, 0x1, P4 ;  /* 0x000000000d097211 */ /* 0x080fe400020f0eff */
[----:B------:R-:W-:Y:S01]  /*141d0*/  LEA.HI.X.SX32 R5, R11, R0, 0x1, P6 ;  /* 0x000000000b057211 */ /* 0x000fe200030f0eff */
[----:B--2---:R-:W-:Y:S01]  /*141e0*/  IMAD R11, R12, 0x2, R11 ;  /* 0x000000020c0b7824 */ /* 0x004fe200078e020b */
[----:B------:R-:W-:Y:S01]  /*141f0*/  ISETP.LT.AND P4, PT, R40, UR4, !P0 ;  /* 0x0000000428007c0c */ /* 0x000fe2000c781270 */
[----:B------:R-:W2:Y:S01]  /*14200*/  LDC R12, c[0x0][0x248] ;  /* 0x00009200ff0c7b82 */ /* 0x000ea20000000800 */
[----:B------:R-:W-:Y:S01]  /*14210*/  @P5 STG.E.U16 desc[UR24][R8.64], R102 ;  /* 0x0000006608005986 */ /* 0x000fe2000c101518 */
[----:B-1----:R-:W-:Y:S01]  /*14220*/  IMAD R13, R14, 0x2, R11 ;  /* 0x000000020e0d7824 */ /* 0x002fe200078e020b */
[----:B------:R-:W-:-:S02]  /*14230*/  ULDC UR4, c[0x0][0x22c] ;  /* 0x00008b0000047ab9 */ /* 0x000fc40000000800 */
[----:B------:R1:W-:Y:S01]  /*14240*/  @P3 STG.E.U16 desc[UR24][R4.64], R103 ;  /* 0x0000006704003986 */ /* 0x0003e2000c101518 */
[-C--:B---3--:R-:W-:Y:S02]  /*14250*/  LEA R6, P3, R11, R2.reuse, 0x1 ;  /* 0x000000020b067211 */ /* 0x088fe400078608ff */
[----:B------:R-:W-:Y:S01]  /*14260*/  LEA R10, P6, R13, R2, 0x1 ;  /* 0x000000020d0a7211 */ /* 0x000fe200078c08ff */
[----:B------:R-:W3:Y:S01]  /*14270*/  LDC R14, c[0x0][0x248] ;  /* 0x00009200ff0e7b82 */ /* 0x000ee20000000800 */
[-C--:B------:R-:W-:Y:S02]  /*14280*/  LEA.HI.X.SX32 R7, R11, R0.reuse, 0x1, P3 ;  /* 0x000000000b077211 */ /* 0x080fe400018f0eff */
[----:B------:R-:W-:Y:S01]  /*14290*/  LEA.HI.X.SX32 R11, R13, R0, 0x1, P6 ;  /* 0x000000000d0b7211 */ /* 0x000fe200030f0eff */
[----:B0-----:R-:W-:Y:S01]  /*142a0*/  IMAD R13, R16, 0x2, R13 ;  /* 0x00000002100d7824 */ /* 0x001fe200078e020d */
[----:B------:R-:W-:Y:S01]  /*142b0*/  ISETP.LT.AND P5, PT, R34, UR4, !P0 ;  /* 0x0000000422007c0c */ /* 0x000fe2000c7a1270 */
[----:B------:R0:W-:Y:S01]  /*142c0*/  @P2 STG.E.U16 desc[UR24][R6.64], R104 ;  /* 0x0000006806002986 */ /* 0x0001e2000c101518 */
[----:B------:R-:W-:Y:S01]  /*142d0*/  ISETP.LT.AND P3, PT, R32, UR5, !P0 ;  /* 0x0000000520007c0c */ /* 0x000fe2000c761270 */
[----:B----4-:R-:W-:Y:S01]  /*142e0*/  IMAD R15, R18, 0x2, R13 ;  /* 0x00000002120f7824 */ /* 0x010fe200078e020d */
[----:B------:R-:W4:Y:S01]  /*142f0*/  LDC R16, c[0x0][0x248] ;  /* 0x00009200ff107b82 */ /* 0x000f220000000800 */
[----:B------:R3:W-:Y:S01]  /*14300*/  @P4 STG.E.U16 desc[UR24][R10.64], R105 ;  /* 0x000000690a004986 */ /* 0x0007e2000c101518 */
[-C--:B-1----:R-:W-:Y:S01]  /*14310*/  LEA R4, P2, R13, R2.reuse, 0x1 ;  /* 0x000000020d047211 */ /* 0x082fe200078408ff */
[----:B------:R-:W-:Y:S01]  /*14320*/  ULDC UR4, c[0x0][0x22c] ;  /* 0x00008b0000047ab9 */ /* 0x000fe20000000800 */
[----:B------:R-:W-:Y:S01]  /*14330*/  LEA R8, P6, R15, R2, 0x1 ;  /* 0x000000020f087211 */ /* 0x000fe200078c08ff */
[----:B------:R-:W-:Y:S01]  /*14340*/  ULDC UR5, c[0x0][0x22c] ;  /* 0x00008b0000057ab9 */ /* 0x000fe20000000800 */
[----:B------:R-:W-:-:S02]  /*14350*/  LEA.HI.X.SX32 R5, R13, R0, 0x1, P2 ;  /* 0x000000000d057211 */ /* 0x000fc400010f0eff */
[----:B------:R-:W-:Y:S01]  /*14360*/  LEA.HI.X.SX32 R9, R15, R0, 0x1, P6 ;  /* 0x000000000f097211 */ /* 0x000fe200030f0eff */
[----:B--2---:R-:W-:Y:S01]  /*14370*/  IMAD R15, R12, 0x2, R15 ;  /* 0x000000020c0f7824 */ /* 0x004fe200078e020f */
[----:B------:R-:W-:Y:S01]  /*14380*/  ISETP.LT.AND P2, PT, R31, UR4, !P0 ;  /* 0x000000041f007c0c */ /* 0x000fe2000c741270 */
[----:B------:R-:W1:Y:S01]  /*14390*/  LDC R12, c[0x0][0x248] ;  /* 0x00009200ff0c7b82 */ /* 0x000e620000000800 */
[----:B------:R-:W-:Y:S01]  /*143a0*/  ISETP.LT.AND P4, PT, R35, UR5, !P0 ;  /* 0x0000000523007c0c */ /* 0x000fe2000c781270 */
[----:B------:R2:W-:Y:S01]  /*143b0*/  @P5 STG.E.U16 desc[UR24][R4.64], R106 ;  /* 0x0000006a04005986 */ /* 0x0005e2000c101518 */
[----:B0-----:R-:W-:Y:S01]  /*143c0*/  PRMT R104, R104, 0x7632, R104 ;  /* 0x0000763268687816 */ /* 0x001fe20000000068 */
[----:B---3--:R-:W-:Y:S01]  /*143d0*/  IMAD R11, R14, 0x2, R15 ;  /* 0x000000020e0b7824 */ /* 0x008fe200078e020f */
[----:B------:R-:W-:Y:S01]  /*143e0*/  ULDC UR4, c[0x0][0x22c] ;  /* 0x00008b0000047ab9 */ /* 0x000fe20000000800 */
        /* <DEDUP_REMOVED lines=8> */
[C---:B--2---:R-:W-:Y:S01]  /*14470*/  LEA R4, P6, R11.reuse, R2, 0x1 ;  /* 0x000000020b047211 */ /* 0x044fe200078c08ff */
[----:B------:R-:W2:Y:S01]  /*14480*/  LDC R14, c[0x0][0x248] ;  /* 0x00009200ff0e7b82 */ /* 0x000ea20000000800 */
[----:B------:R0:W-:Y:S01]  /*14490*/  @P2 STG.E.U16 desc[UR24][R6.64], R104 ;  /* 0x0000006806002986 */ /* 0x0001e2000c101518 */
[----:B----4-:R-:W-:Y:S01]  /*144a0*/  IMAD R9, R16, 0x2, R11 ;  /* 0x0000000210097824 */ /* 0x010fe200078e020b */
[----:B------:R-:W-:Y:S02]  /*144b0*/  LEA.HI.X.SX32 R5, R11, R0, 0x1, P6 ;  /* 0x000000000b057211 */ /* 0x000fe400030f0eff */
[----:B------:R-:W-:Y:S02]  /*144c0*/  PRMT R106, R106, 0x7632, R106 ;  /* 0x000076326a6a7816 */ /* 0x000fe4000000006a */
[----:B------:R-:W-:Y:S01]  /*144d0*/  ISETP.LT.AND P3, PT, R23, UR4, !P0 ;  /* 0x0000000417007c0c */ /* 0x000fe2000c761270 */
[----:B------:R-:W3:Y:S01]  /*144e0*/  LDC R16, c[0x0][0x248] ;  /* 0x00009200ff107b82 */ /* 0x000ee20000000800 */
        /* <DEDUP_REMOVED lines=18> */
[----:B--2---:R-:W-:Y:S01]  /*14610*/  IMAD R11, R14, 0x2, R11 ;  /* 0x000000020e0b7824 */ /* 0x004fe200078e020b */
[----:B------:R-:W-:Y:S01]  /*14620*/  ISETP.LT.AND P4, PT, R25, UR4, !P0 ;  /* 0x0000000419007c0c */ /* 0x000fe2000c781270 */
[----:B------:R-:W-:Y:S01]  /*14630*/  ULDC UR4, c[0x0][0x22c] ;  /* 0x00008b0000047ab9 */ /* 0x000fe20000000800 */
[----:B------:R2:W-:Y:S01]  /*14640*/  @P3 STG.E.U16 desc[UR24][R6.64], R107 ;  /* 0x0000006b06003986 */ /* 0x0005e2000c101518 */
[----:B------:R-:W5:Y:S01]  /*14650*/  LDC R14, c[0x0][0x248] ;  /* 0x00009200ff0e7b82 */ /* 0x000f620000000800 */
[C---:B-1----:R-:W-:Y:S01]  /*14660*/  LEA R8, P5, R11.reuse, R2, 0x1 ;  /* 0x000000020b087211 */ /* 0x042fe200078a08ff */
[----:B---3--:R-:W-:Y:S01]  /*14670*/  IMAD R13, R16, 0x2, R11 ;  /* 0x00000002100d7824 */ /* 0x008fe200078e020b */
[----:B------:R-:W-:Y:S01]  /*14680*/  ISETP.LT.AND P3, PT, R30, UR4, !P0 ;  /* 0x000000041e007c0c */ /* 0x000fe2000c761270 */
[----:B------:R1:W-:Y:S01]  /*14690*/  @P2 STG.E.U16 desc[UR24][R4.64], R108 ;  /* 0x0000006c04002986 */ /* 0x0003e2000c101518 */
[----:B------:R-:W-:Y:S01]  /*146a0*/  LEA.HI.X.SX32 R9, R11, R0, 0x1, P5 ;  /* 0x000000000b097211 */ /* 0x000fe200028f0eff */
[----:B------:R-:W-:-:S02]  /*146b0*/  ULDC UR4, c[0x0][0x22c] ;  /* 0x00008b0000047ab9 */ /* 0x000fc40000000800 */
[----:B------:R-:W3:Y:S01]  /*146c0*/  LDC R16, c[0x0][0x248] ;  /* 0x00009200ff107b82 */ /* 0x000ee20000000800 */
[----:B0-----:R-:W-:Y:S01]  /*146d0*/  IMAD R11, R10, 0x2, R13 ;  /* 0x000000020a0b7824 */ /* 0x001fe200078e020d */
[----:B------:R0:W-:Y:S01]  /*146e0*/  @P6 STG.E.U16 desc[UR24][R8.64], R109 ;  /* 0x0000006d08006986 */ /* 0x0001e2000c101518 */
[C---:B--2---:R-:W-:Y:S02]  /*146f0*/  LEA R6, P5, R13.reuse, R2, 0x1 ;  /* 0x000000020d067211 */ /* 0x044fe400078a08ff */
[----:B------:R-:W-:Y:S01]  /*14700*/  ISETP.LT.AND P2, PT, R26, UR4, !P0 ;  /* 0x000000041a007c0c */ /* 0x000fe2000c741270 */
[----:B------:R-:W-:Y:S01]  /*14710*/  ULDC UR4, c[0x0][0x22c] ;  /* 0x00008b0000047ab9 */ /* 0x000fe20000000800 */
[----:B------:R-:W-:Y:S01]  /*14720*/  LEA.HI.X.SX32 R7, R13, R0, 0x1, P5 ;  /* 0x000000000d077211 */ /* 0x000fe200028f0eff */
[----:B------:R-:W2:Y:S01]  /*14730*/  LDC R10, c[0x0][0x248] ;  /* 0x00009200ff0a7b82 */ /* 0x000ea20000000800 */
[----:B-1----:R-:W-:Y:S02]  /*14740*/  LEA R4, P6, R11, R2, 0x1 ;  /* 0x000000020b047211 */ /* 0x002fe400078c08ff */
        /* <DEDUP_REMOVED lines=16> */
[----:B---3--:R-:W-:Y:S01]  /*14850*/  IMAD R11, R16, 0x2, R7 ;  /* 0x00000002100b7824 */ /* 0x008fe200078e0207 */
        /* <DEDUP_REMOVED lines=10> */
[----:B--2---:R-:W-:Y:S01]  /*14900*/  IMAD R11, R10, 0x2, R11 ;  /* 0x000000020a0b7824 */ /* 0x004fe200078e020b */
[----:B------:R-:W-:Y:S01]  /*14910*/  ULDC UR4, c[0x0][0x22c] ;  /* 0x00008b0000047ab9 */ /* 0x000fe20000000800 */
[----:B------:R-:W2:Y:S01]  /*14920*/  LDC R10, c[0x0][0x248] ;  /* 0x00009200ff0a7b82 */ /* 0x000ea20000000800 */
[----:B------:R-:W-:Y:S01]  /*14930*/  PRMT R111, R111, 0x7632, R111 ;  /* 0x000076326f6f7816 */ /* 0x000fe2000000006f */
[----:B------:R4:W-:Y:S01]  /*14940*/  @P6 STG.E.U16 desc[UR24][R4.64], R110 ;  /* 0x0000006e04006986 */ /* 0x0009e2000c101518 */
[C---:B---3--:R-:W-:Y:S02]  /*14950*/  LEA R8, P6, R11.reuse, R2, 0x1 ;  /* 0x000000020b087211 */ /* 0x048fe400078c08ff */
        /* <DEDUP_REMOVED lines=8> */
[----:B------:R-:W-:Y:S01]  /*149e0*/  LEA R6, P6, R7, R2, 0x1 ;  /* 0x0000000207067211 */ /* 0x000fe200078c08ff */
[----:B------:R0:W-:Y:S01]  /*149f0*/  @P4 STG.E.U16 desc[UR24][R8.64], R111 ;  /* 0x0000006f08004986 */ /* 0x0001e2000c101518 */
[----:B------:R-:W-:Y:S01]  /*14a00*/  ISETP.LT.AND P4, PT, R173, UR4, !P0 ;  /* 0x00000004ad007c0c */ /* 0x000fe2000c781270 */
[----:B------:R-:W-:Y:S01]  /*14a10*/  ULDC UR4, c[0x0][0x22c] ;  /* 0x00008b0000047ab9 */ /* 0x000fe20000000800 */
[----:B------:R-:W3:Y:S01]  /*14a20*/  LDC R12, c[0x0][0x248] ;  /* 0x00009200ff0c7b82 */ /* 0x000ee20000000800 */
[----:B------:R-:W-:-:S02]  /*14a30*/  LEA.HI.X.SX32 R7, R7, R0, 0x1, P6 ;  /* 0x0000000007077211 */ /* 0x000fc400030f0eff */
[----:B----4-:R-:W-:-:S03]  /*14a40*/  LEA R4, P6, R11, R2, 0x1 ;  /* 0x000000020b047211 */ /* 0x010fc600078c08ff */
[----:B------:R4:W-:Y:S01]  /*14a50*/  @P2 STG.E.U16 desc[UR24][R6.64], R112 ;  /* 0x0000007006002986 */ /* 0x0009e2000c101518 */
[----:B------:R-:W-:Y:S01]  /*14a60*/  LEA.HI.X.SX32 R5, R11, R0, 0x1, P6 ;  /* 0x000000000b057211 */ /* 0x000fe200030f0eff */
[----:B------:R-:W1:Y:S01]  /*14a70*/  LDC R14, c[0x0][0x248] ;  /* 0x00009200ff0e7b82 */ /* 0x000e620000000800 */
[----:B--2---:R-:W-:Y:S01]  /*14a80*/  IMAD R11, R10, 0x2, R11 ;  /* 0x000000020a0b7824 */ /* 0x004fe200078e020b */
[----:B------:R-:W-:Y:S01]  /*14a90*/  ISETP.LT.AND P2, PT, R176, UR4, !P0 ;  /* 0x00000004b0007c0c */ /* 0x000fe2000c741270 */
[----:B------:R-:W-:Y:S01]  /*14aa0*/  ULDC UR4, c[0x0][0x22c] ;  /* 0x00008b0000047ab9 */ /* 0x000fe20000000800 */
[----:B------:R2:W-:Y:S01]  /*14ab0*/  @P3 STG.E.U16 desc[UR24][R4.64], R113 ;  /* 0x0000007104003986 */ /* 0x0005e2000c101518 */
[----:B-----5:R-:W-:Y:S01]  /*14ac0*/  IMAD R13, R16, 0x2, R11 ;  /* 0x00000002100d7824 */ /* 0x020fe200078e020b */
[C---:B0-----:R-:W-:Y:S02]  /*14ad0*/  LEA R8, P6, R11.reuse, R2, 0x1 ;  /* 0x000000020b087211 */ /* 0x041fe400078c08ff */
[----:B------:R-:W0:Y:S01]  /*14ae0*/  LDC R16, c[0x0][0x248] ;  /* 0x00009200ff107b82 */ /* 0x000e220000000800 */
[----:B------:R-:W-:Y:S01]  /*14af0*/  ISETP.LT.AND P3, PT, R180, UR4, !P0 ;  /* 0x00000004b4007c0c */ /* 0x000fe2000c761270 */
[----:B------:R-:W-:Y:S01]  /*14b00*/  ULDC UR4, c[0x0][0x22c] ;  /* 0x00008b0000047ab9 */ /* 0x000fe20000000800 */
[----:B------:R-:W-:-:S02]  /*14b10*/  LEA.HI.X.SX32 R9, R11, R0, 0x1, P6 ;  /* 0x000000000b097211 */ /* 0x000fc400030f0eff */
[C---:B------:R-:W-:Y:S02]  /*14b20*/  LEA R10, P6, R13.reuse, R2, 0x1 ;  /* 0x000000020d0a7211 */ /* 0x040fe400078c08ff */
[----:B----4-:R-:W-:Y:S01]  /*14b30*/  PRMT R112, R112, 0x7632, R112 ;  /* 0x0000763270707816 */ /* 0x010fe20000000070 */
[----:B---3--:R-:W-:Y:S01]  /*14b40*/  IMAD R7, R12, 0x2, R13 ;  /* 0x000000020c077824 */ /* 0x008fe200078e020d */
[----:B------:R-:W-:Y:S01]  /*14b50*/  LEA.HI.X.SX32 R11, R13, R0, 0x1, P6 ;  /* 0x000000000d0b7211 */ /* 0x000fe200030f0eff */
[----:B------:R-:W3:Y:S01]  /*14b60*/  LDC R12, c[0x0][0x248] ;  /* 0x00009200ff0c7b82 */ /* 0x000ee20000000800 */
[----:B------:R4:W-:Y:S01]  /*14b70*/  @P5 STG.E.U16 desc[UR24][R8.64], R114 ;  /* 0x0000007208005986 */ /* 0x0009e2000c101518 */
[----:B------:R-:W-:Y:S01]  /*14b80*/  ISETP.LT.AND P5, PT, R181, UR4, !P0 ;  /* 0x00000004b5007c0c */ /* 0x000fe2000c7a1270 */
[----:B------:R-:W-:Y:S01]  /*14b90*/  ULDC UR4, c[0x0][0x22c] ;  /* 0x00008b0000047ab9 */ /* 0x000fe20000000800 */
[----:B--2---:R-:W-:Y:S01]  /*14ba0*/  LEA R4, P6, R7, R2, 0x1 ;  /* 0x0000000207047211 */ /* 0x004fe200078c08ff */
[----:B------:R2:W-:Y:S01]  /*14bb0*/  @P4 STG.E.U16 desc[UR24][R10.64], R115 ;  /* 0x000000730a004986 */ /* 0x0005e2000c101518 */
[----:B-1----:R-:W-:Y:S01]  /*14bc0*/  IMAD R13, R14, 0x2, R7 ;  /* 0x000000020e0d7824 */ /* 0x002fe200078e0207 */
[----:B------:R-:W-:Y:S01]  /*14bd0*/  PRMT R113, R113, 0x7632, R113 ;  /* 0x0000763271717816 */ /* 0x000fe20000000071 */
[----:B------:R-:W1:Y:S01]  /*14be0*/  LDC R14, c[0x0][0x248] ;  /* 0x00009200ff0e7b82 */ /* 0x000e620000000800 */
[----:B------:R-:W-:-:S02]  /*14bf0*/  LEA.HI.X.SX32 R5, R7, R0, 0x1, P6 ;  /* 0x0000000007057211 */ /* 0x000fc400030f0eff */
[C---:B------:R-:W-:Y:S02]  /*14c00*/  LEA R6, P6, R13.reuse, R2, 0x1 ;  /* 0x000000020d067211 */ /* 0x040fe400078c08ff */
[----:B------:R-:W-:Y:S01]  /*14c10*/  ISETP.LT.AND P4, PT, R182, UR4, !P0 ;  /* 0x00000004b6007c0c */ /* 0x000fe2000c781270 */
[----:B------:R5:W-:Y:S01]  /*14c20*/  @P2 STG.E.U16 desc[UR24][R4.64], R112 ;  /* 0x0000007004002986 */ /* 0x000be2000c101518 */
[----:B------:R-:W-:Y:S01]  /*14c30*/  LEA.HI.X.SX32 R7, R13, R0, 0x1, P6 ;  /* 0x000000000d077211 */ /* 0x000fe200030f0eff */
[----:B0-----:R-:W-:Y:S01]  /*14c40*/  IMAD R13, R16, 0x2, R13 ;  /* 0x00000002100d7824 */ /* 0x001fe200078e020d */
[----:B----4-:R-:W-:Y:S01]  /*14c50*/  PRMT R114, R114, 0x7632, R114 ;  /* 0x0000763272727816 */ /* 0x010fe20000000072 */
[----:B------:R-:W0:Y:S01]  /*14c60*/  LDC R16, c[0x0][0x248] ;  /* 0x00009200ff107b82 */ /* 0x000e220000000800 */
[----:B--2---:R-:W-:Y:S01]  /*14c70*/  PRMT R115, R115, 0x7632, R115 ;  /* 0x0000763273737816 */ /* 0x004fe20000000073 */
        /* <DEDUP_REMOVED lines=10> */
[----:B---3--:R-:W-:Y:S01]  /*14d20*/  IMAD R11, R12, 0x2, R11 ;  /* 0x000000020c0b7824 */ /* 0x008fe200078e020b */
[----:B------:R-:W-:Y:S01]  /*14d30*/  ISETP.LT.AND P3, PT, R186, UR4, !P0 ;  /* 0x00000004ba007c0c */ /* 0x000fe2000c761270 */
[----:B------:R-:W3:Y:S01]  /*14d40*/  LDC R12, c[0x0][0x248] ;  /* 0x00009200ff0c7b82 */ /* 0x000ee20000000800 */
[----:B------:R-:W-:Y:S01]  /*14d50*/  @P5 STG.E.U16 desc[UR24][R8.64], R114 ;  /* 0x0000007208005986 */ /* 0x000fe2000c101518 */
[----:B-1----:R-:W-:Y:S01]  /*14d60*/  IMAD R13, R14, 0x2, R11 ;  /* 0x000000020e0d7824 */ /* 0x002fe200078e020b */
[----:B------:R-:W-:-:S02]  /*14d70*/  ULDC UR4, c[0x0][0x22c] ;  /* 0x00008b0000047ab9 */ /* 0x000fc40000000800 */
[----:B------:R1:W-:Y:S01]  /*14d80*/  @P4 STG.E.U16 desc[UR24][R4.64], R115 ;  /* 0x0000007304004986 */ /* 0x0003e2000c101518 */
[-C--:B--2---:R-:W-:Y:S02]  /*14d90*/  LEA R6, P4, R11, R2.reuse, 0x1 ;  /* 0x000000020b067211 */ /* 0x084fe400078808ff */
[----:B------:R-:W2:Y:S01]  /*14da0*/  LDC R14, c[0x0][0x248] ;  /* 0x00009200ff0e7b82 */ /* 0x000ea20000000800 */
[----:B------:R-:W-:Y:S02]  /*14db0*/  LEA R10, P6, R13, R2, 0x1 ;  /* 0x000000020d0a7211 */ /* 0x000fe400078c08ff */
[-C--:B------:R-:W-:Y:S02]  /*14dc0*/  LEA.HI.X.SX32 R7, R11, R0.reuse, 0x1, P4 ;  /* 0x000000000b077211 */ /* 0x080fe400020f0eff */
[----:B------:R-:W-:Y:S01]  /*14dd0*/  LEA.HI.X.SX32 R11, R13, R0, 0x1, P6 ;  /* 0x000000000d0b7211 */ /* 0x000fe200030f0eff */
[----:B0-----:R-:W-:Y:S01]  /*14de0*/  IMAD R13, R16, 0x2, R13 ;  /* 0x00000002100d7824 */ /* 0x001fe200078e020d */
[----:B------:R-:W-:Y:S01]  /*14df0*/  ISETP.LT.AND P5, PT, R188, UR4, !P0 ;  /* 0x00000004bc007c0c */ /* 0x000fe2000c7a1270 */
[----:B------:R-:W0:Y:S01]  /*14e00*/  LDC R20, c[0x0][0x248] ;  /* 0x00009200ff147b82 */ /* 0x000e220000000800 */
[----:B------:R-:W-:Y:S01]  /*14e10*/  @P2 STG.E.U16 desc[UR24][R6.64], R116 ;  /* 0x0000007406002986 */ /* 0x000fe2000c101518 */
[----:B----4-:R-:W-:Y:S01]  /*14e20*/  IMAD R15, R18, 0x2, R13 ;  /* 0x00000002120f7824 */ /* 0x010fe200078e020d */
[-C--:B-1----:R-:W-:Y:S01]  /*14e30*/  LEA R4, P2, R13, R2.reuse, 0x1 ;  /* 0x000000020d047211 */ /* 0x082fe200078408ff */
[----:B------:R-:W-:Y:S01]  /*14e40*/  ULDC UR4, c[0x0][0x22c] ;  /* 0x00008b0000047ab9 */ /* 0x000fe20000000800 */
[----:B------:R2:W-:Y:S01]  /*14e50*/  @P3 STG.E.U16 desc[UR24][R10.64], R117 ;  /* 0x000000750a003986 */ /* 0x0005e2000c101518 */
[----:B------:R-:W-:Y:S01]  /*14e60*/  ISETP.LT.AND P4, PT, R189, UR5, !P0 ;  /* 0x00000005bd007c0c */ /* 0x000fe2000c781270 */
[----:B------:R-:W-:Y:S01]  /*14e70*/  ULDC UR5, c[0x0][0x22c] ;  /* 0x00008b0000057ab9 */ /* 0x000fe20000000800 */
[----:B------:R-:W-:Y:S01]  /*14e80*/  LEA R8, P6, R15, R2, 0x1 ;  /* 0x000000020f087211 */ /* 0x000fe200078c08ff */
[----:B------:R-:W1:Y:S01]  /*14e90*/  LDS.128 R16, [R3] ;  /* 0x0000000003107984 */ /* 0x000e620000000c00 */
[-C--:B------:R-:W-:Y:S01]  /*14ea0*/  LEA.HI.X.SX32 R5, R13, R0.reuse, 0x1, P2 ;  /* 0x000000000d057211 */ /* 0x080fe200010f0eff */
[----:B------:R-:W4:Y:S01]  /*14eb0*/  LDC R22, c[0x0][0x248] ;  /* 0x00009200ff167b82 */ /* 0x000f220000000800 */
[----:B------:R-:W-:Y:S01]  /*14ec0*/  LEA.HI.X.SX32 R9, R15, R0, 0x1, P6 ;  /* 0x000000000f097211 */ /* 0x000fe200030f0eff */
[----:B---3--:R-:W-:Y:S01]  /*14ed0*/  IMAD R15, R12, 0x2, R15 ;  /* 0x000000020c0f7824 */ /* 0x008fe200078e020f */
[----:B------:R-:W-:Y:S01]  /*14ee0*/  ISETP.LT.AND P3, PT, R192, UR4, !P0 ;  /* 0x00000004c0007c0c */ /* 0x000fe2000c761270 */
[----:B------:R3:W-:Y:S01]  /*14ef0*/  @P5 STG.E.U16 desc[UR24][R4.64], R118 ;  /* 0x0000007604005986 */ /* 0x0007e2000c101518 */
[----:B------:R-:W-:Y:S01]  /*14f00*/  ISETP.LT.AND P2, PT, R194, UR5, !P0 ;  /* 0x00000005c2007c0c */ /* 0x000fe2000c741270 */
[----:B--2---:R-:W-:Y:S01]  /*14f10*/  IMAD R11, R14, 0x2, R15 ;  /* 0x000000020e0b7824 */ /* 0x004fe200078e020f */
[----:B------:R-:W-:Y:S01]  /*14f20*/  PRMT R116, R116, 0x7632, R116 ;  /* 0x0000763274747816 */ /* 0x000fe20000000074 */
[----:B------:R-:W2:Y:S01]  /*14f30*/  LDC R10, c[0x0][0x248] ;  /* 0x00009200ff0a7b82 */ /* 0x000ea20000000800 */
[----:B------:R5:W-:Y:S01]  /*14f40*/  @P4 STG.E.U16 desc[UR24][R8.64], R119 ;  /* 0x0000007708004986 */ /* 0x000be2000c101518 */
[----:B------:R-:W-:Y:S01]  /*14f50*/  LEA R6, P4, R15, R2, 0x1 ;  /* 0x000000020f067211 */ /* 0x000fe200078808ff */
[----:B------:R-:W-:Y:S01]  /*14f60*/  ULDC UR4, c[0x0][0x22c] ;  /* 0x00008b0000047ab9 */ /* 0x000fe20000000800 */
[----:B------:R-:W-:Y:S01]  /*14f70*/  PRMT R117, R117, 0x7632, R117 ;  /* 0x0000763275757816 */ /* 0x000fe20000000075 */
[----:B0-----:R-:W-:Y:S01]  /*14f80*/  IMAD R13, R20, 0x2, R11 ;  /* 0x00000002140d7824 */ /* 0x001fe200078e020b */
[----:B------:R-:W-:-:S02]  /*14f90*/  LEA.HI.X.SX32 R7, R15, R0, 0x1, P4 ;  /* 0x000000000f077211 */ /* 0x000fc400020f0eff */
[----:B------:R-:W0:Y:S01]  /*14fa0*/  LDC R12, c[0x0][0x248] ;  /* 0x00009200ff0c7b82 */ /* 0x000e220000000800 */
[C---:B---3--:R-:W-:Y:S02]  /*14fb0*/  LEA R4, P6, R11.reuse, R2, 0x1 ;  /* 0x000000020b047211 */ /* 0x048fe400078c08ff */
[----:B------:R3:W-:Y:S01]  /*14fc0*/  @P3 STG.E.U16 desc[UR24][R6.64], R116 ;  /* 0x0000007406003986 */ /* 0x0007e2000c101518 */
[----:B------:R-:W-:Y:S01]  /*14fd0*/  ISETP.LT.AND P5, PT, R198, UR4, !P0 ;  /* 0x00000004c6007c0c */ /* 0x000fe2000c7a1270 */
[----:B------:R-:W-:Y:S01]  /*14fe0*/  ULDC UR4, c[0x0][0x22c] ;  /* 0x00008b0000047ab9 */ /* 0x000fe20000000800 */
[----:B------:R-:W-:Y:S02]  /*14ff0*/  LEA.HI.X.SX32 R5, R11, R0, 0x1, P6 ;  /* 0x000000000b057211 */ /* 0x000fe400030f0eff */
[----:B------:R-:W1:Y:S01]  /*15000*/  LDC R14, c[0x0][0x248] ;  /* 0x00009200ff0e7b82 */ /* 0x000e620000000800 */
[----:B-----5:R-:W-:Y:S02]  /*15010*/  LEA R8, P6, R13, R2, 0x1 ;  /* 0x000000020d087211 */ /* 0x020fe400078c08ff */
[----:B------:R5:W-:Y:S01]  /*15020*/  @P2 STG.E.U16 desc[UR24][R4.64], R117 ;  /* 0x0000007504002986 */ /* 0x000be2000c101518 */
[----:B------:R-:W-:Y:S01]  /*15030*/  ISETP.LT.AND P4, PT, R199, UR4, !P0 ;  /* 0x00000004c7007c0c */ /* 0x000fe2000c781270 */
[----:B------:R-:W-:Y:S01]  /*15040*/  ULDC UR4, c[0x0][0x22c] ;  /* 0x00008b0000047ab9 */ /* 0x000fe20000000800 */
[----:B------:R-:W-:Y:S01]  /*15050*/  LEA.HI.X.SX32 R9, R13, R0, 0x1, P6 ;  /* 0x000000000d097211 */ /* 0x000fe200030f0eff */
[----:B--2---:R-:W-:Y:S01]  /*15060*/  IMAD R13, R10, 0x2, R13 ;  /* 0x000000020a0d7824 */ /* 0x004fe200078e020d */
[----:B------:R-:W2:Y:S01]  /*15070*/  LDC R20, c[0x0][0x248] ;  /* 0x00009200ff147b82 */ /* 0x000ea20000000800 */
[----:B------:R-:W-:-:S02]  /*15080*/  PRMT R118, R118, 0x7632, R118 ;  /* 0x0000763276767816 */ /* 0x000fc40000000076 */
[----:B------:R-:W-:Y:S01]  /*15090*/  ISETP.LT.AND P3, PT, R200, UR4, !P0 ;  /* 0x00000004c8007c0c */ /* 0x000fe2000c761270 */
[----:B------:R-:W-:Y:S01]  /*150a0*/  ULDC UR4, c[0x0][0x22c] ;  /* 0x00008b0000047ab9 */ /* 0x000fe20000000800 */
[C---:B---3--:R-:W-:Y:S01]  /*150b0*/  LEA R6, P6, R13.reuse, R2, 0x1 ;  /* 0x000000020d067211 */ /* 0x048fe200078c08ff */
[----:B------:R3:W-:Y:S01]  /*150c0*/  @P5 STG.E.U16 desc[UR24][R8.64], R118 ;  /* 0x0000007608005986 */ /* 0x0007e2000c101518 */
[----:B0-----:R-:W-:Y:S01]  /*150d0*/  IMAD R3, R12, 0x2, R13 ;  /* 0x000000020c037824 */ /* 0x001fe200078e020d */
[----:B------:R-:W0:Y:S01]  /*150e0*/  LDC R10, c[0x0][0x248] ;  /* 0x00009200ff0a7b82 */ /* 0x000e220000000800 */
[----:B------:R-:W-:Y:S02]  /*150f0*/  LEA.HI.X.SX32 R7, R13, R0, 0x1, P6 ;  /* 0x000000000d077211 */ /* 0x000fe400030f0eff */
[----:B------:R-:W-:Y:S01]  /*15100*/  ISETP.LT.AND P2, PT, R201, UR4, !P0 ;  /* 0x00000004c9007c0c */ /* 0x000fe2000c741270 */
[----:B------:R-:W-:Y:S01]  /*15110*/  ULDC UR4, c[0x0][0x22c] ;  /* 0x00008b0000047ab9 */ /* 0x000fe20000000800 */
[----:B-----5:R-:W-:-:S02]  /*15120*/  LEA R4, P6, R3, R2, 0x1 ;  /* 0x0000000203047211 */ /* 0x020fc400078c08ff */
[----:B------:R-:W-:Y:S01]  /*15130*/  PRMT R119, R119, 0x7632, R119 ;  /* 0x0000763277777816 */ /* 0x000fe20000000077 */
[----:B------:R-:W5:Y:S01]  /*15140*/  LDC R12, c[0x0][0x248] ;  /* 0x00009200ff0c7b82 */ /* 0x000f620000000800 */
[----:B------:R-:W-:Y:S01]  /*15150*/  LEA.HI.X.SX32 R5, R3, R0, 0x1, P6 ;  /* 0x0000000003057211 */ /* 0x000fe200030f0eff */
[----:B-1----:R-:W-:Y:S01]  /*15160*/  IMAD R3, R14, 0x2, R3 ;  /* 0x000000020e037824 */ /* 0x002fe200078e0203 */
[----:B------:R-:W-:Y:S01]  /*15170*/  ISETP.LT.AND P5, PT, R208, UR4, !P0 ;  /* 0x00000004d0007c0c */ /* 0x000fe2000c7a1270 */
[----:B------:R1:W-:Y:S01]  /*15180*/  @P4 STG.E.U16 desc[UR24][R6.64], R119 ;  /* 0x0000007706004986 */ /* 0x0003e2000c101518 */
[----:B------:R-:W-:Y:S02]  /*15190*/  ULDC UR4, c[0x0][0x22c] ;  /* 0x00008b0000047ab9 */ /* 0x000fe40000000800 */
[----:B---3--:R-:W-:Y:S01]  /*151a0*/  LEA R8, P6, R3, R2, 0x1 ;  /* 0x0000000203087211 */ /* 0x008fe200078c08ff */
[----:B------:R-:W3:Y:S01]  /*151b0*/  LDC R14, c[0x0][0x248] ;  /* 0x00009200ff0e7b82 */ /* 0x000ee20000000800 */
[----:B------:R-:W-:Y:S01]  /*151c0*/  ISETP.LT.AND P4, PT, R209, UR4, !P0 ;  /* 0x00000004d1007c0c */ /* 0x000fe2000c781270 */
[----:B------:R-:W-:Y:S01]  /*151d0*/  ULDC UR4, c[0x0][0x22c] ;  /* 0x00008b0000047ab9 */ /* 0x000fe20000000800 */
[----:B------:R-:W-:Y:S01]  /*151e0*/  LEA.HI.X.SX32 R9, R3, R0, 0x1, P6 ;  /* 0x0000000003097211 */ /* 0x000fe200030f0eff */
[----:B------:R4:W-:Y:S01]  /*151f0*/  @P3 STG.E.U16 desc[UR24][R4.64], R16 ;  /* 0x0000001004003986 */ /* 0x0009e2000c101518 */
[----:B------:R-:W-:Y:S01]  /*15200*/  ISETP.LT.AND P3, PT, R212, UR4, !P0 ;  /* 0x00000004d4007c0c */ /* 0x000fe2000c761270 */
[----:B------:R-:W-:Y:S01]  /*15210*/  ULDC UR4, c[0x0][0x22c] ;  /* 0x00008b0000047ab9 */ /* 0x000fe20000000800 */
[----:B0-----:R-:W-:Y:S01]  /*15220*/  IMAD R11, R10, 0x2, R3 ;  /* 0x000000020a0b7824 */ /* 0x001fe200078e0203 */
[----:B------:R-:W0:Y:S01]  /*15230*/  LDC R24, c[0x0][0x248] ;  /* 0x00009200ff187b82 */ /* 0x000e220000000800 */
[----:B------:R3:W-:Y:S01]  /*15240*/  @P2 STG.E.U16 desc[UR24][R8.64], R17 ;  /* 0x0000001108002986 */ /* 0x0007e2000c101518 */
[----:B------:R-:W-:Y:S01]  /*15250*/  ISETP.LT.AND P2, PT, R213, UR4, !P0 ;  /* 0x00000004d5007c0c */ /* 0x000fe2000c741270 */
[----:B------:R-:W-:Y:S01]  /*15260*/  ULDC UR4, c[0x0][0x22c] ;  /* 0x00008b0000047ab9 */ /* 0x000fe20000000800 */
[----:B-1----:R-:W-:-:S02]  /*15270*/  LEA R6, P6, R11, R2, 0x1 ;  /* 0x000000020b067211 */ /* 0x002fc400078c08ff */
[----:B------:R-:W-:Y:S01]  /*15280*/  ISETP.LT.AND P0, PT, R174, UR4, !P0 ;  /* 0x00000004ae007c0c */ /* 0x000fe2000c701270 */
[----:B-----5:R-:W-:Y:S01]  /*15290*/  IMAD R3, R12, 0x2, R11 ;  /* 0x000000020c037824 */ /* 0x020fe200078e020b */
[----:B------:R-:W-:Y:S02]  /*152a0*/  LEA.HI.X.SX32 R7, R11, R0, 0x1, P6 ;  /* 0x000000000b077211 */ /* 0x000fe400030f0eff */
[----:B----4-:R-:W-:Y:S01]  /*152b0*/  PRMT R16, R16, 0x7632, R16 ;  /* 0x0000763210107816 */ /* 0x010fe20000000010 */
[----:B--2---:R-:W-:Y:S01]  /*152c0*/  IMAD R11, R20, 0x2, R3 ;  /* 0x00000002140b7824 */ /* 0x004fe200078e0203 */
[----:B------:R-:W-:Y:S01]  /*152d0*/  LEA R4, P6, R3, R2, 0x1 ;  /* 0x0000000203047211 */ /* 0x000fe200078c08ff */
[----:B------:R1:W-:Y:S01]  /*152e0*/  @P5 STG.E.U16 desc[UR24][R6.64], R18 ;  /* 0x0000001206005986 */ /* 0x0003e2000c101518 */
[----:B---3--:R-:W-:Y:S02]  /*152f0*/  PRMT R17, R17, 0x7632, R17 ;  /* 0x0000763211117816 */ /* 0x008fe40000000011 */
[----:B------:R-:W-:Y:S01]  /*15300*/  LEA.HI.X.SX32 R5, R3, R0, 0x1, P6 ;  /* 0x0000000003057211 */ /* 0x000fe200030f0eff */
[----:B------:R-:W-:Y:S01]  /*15310*/  IMAD R3, R14, 0x2, R11 ;  /* 0x000000020e037824 */ /* 0x000fe200078e020b */
[----:B------:R-:W-:-:S03]  /*15320*/  LEA R10, P5, R11, R2, 0x1 ;  /* 0x000000020b0a7211 */ /* 0x000fc600078a08ff */
[----:B------:R-:W-:Y:S01]  /*15330*/  IMAD R13, R22, 0x2, R3 ;  /* 0x00000002160d7824 */ /* 0x000fe200078e0203 */
[----:B------:R-:W-:Y:S01]  /*15340*/  LEA.HI.X.SX32 R11, R11, R0, 0x1, P5 ;  /* 0x000000000b0b7211 */ /* 0x000fe200028f0eff */
[----:B------:R2:W-:Y:S01]  /*15350*/  @P4 STG.E.U16 desc[UR24][R4.64], R19 ;  /* 0x0000001304004986 */ /* 0x0005e2000c101518 */
[-C--:B------:R-:W-:Y:S01]  /*15360*/  LEA R8, P4, R3, R2.reuse, 0x1 ;  /* 0x0000000203087211 */ /* 0x080fe200078808ff */
[----:B0-----:R-:W-:Y:S01]  /*15370*/  IMAD R15, R24, 0x2, R13 ;  /* 0x00000002180f7824 */ /* 0x001fe200078e020d */
[----:B-1----:R-:W-:Y:S01]  /*15380*/  PRMT R18, R18, 0x7632, R18 ;  /* 0x0000763212127816 */ /* 0x002fe20000000012 */
[----:B------:R2:W-:Y:S01]  /*15390*/  @P3 STG.E.U16 desc[UR24][R10.64], R16 ;  /* 0x000000100a003986 */ /* 0x0005e2000c101518 */
[----:B------:R-:W-:Y:S02]  /*153a0*/  LEA R6, P3, R13, R2, 0x1 ;  /* 0x000000020d067211 */ /* 0x000fe400078608ff */
[-C--:B------:R-:W-:Y:S02]  /*153b0*/  LEA.HI.X.SX32 R9, R3, R0.reuse, 0x1, P4 ;  /* 0x0000000003097211 */ /* 0x080fe400020f0eff */
[----:B------:R-:W-:-:S02]  /*153c0*/  LEA.HI.X.SX32 R7, R13, R0, 0x1, P3 ;  /* 0x000000000d077211 */ /* 0x000fc400018f0eff */
[C---:B------:R-:W-:Y:S01]  /*153d0*/  LEA R2, P3, R15.reuse, R2, 0x1 ;  /* 0x000000020f027211 */ /* 0x040fe200078608ff */
[----:B------:R2:W-:Y:S03]  /*153e0*/  @P2 STG.E.U16 desc[UR24][R8.64], R17 ;  /* 0x0000001108002986 */ /* 0x0005e6000c101518 */
[----:B------:R-:W-:Y:S01]  /*153f0*/  LEA.HI.X.SX32 R3, R15, R0, 0x1, P3 ;  /* 0x000000000f037211 */ /* 0x000fe200018f0eff */
[----:B------:R2:W-:Y:S01]  /*15400*/  @P0 STG.E.U16 desc[UR24][R6.64], R18 ;  /* 0x0000001206000986 */ /* 0x0005e2000c101518 */
[----:B------:R-:W-:Y:S07]  /*15410*/  @!P1 EXIT ;  /* 0x000000000000994d */ /* 0x000fee0003800000 */
[----:B--2---:R-:W-:-:S05]  /*15420*/  PRMT R19, R19, 0x7632, R19 ;  /* 0x0000763213137816 */ /* 0x004fca0000000013 */
[----:B------:R-:W-:Y:S01]  /*15430*/  STG.E.U16 desc[UR24][R2.64], R19 ;  /* 0x0000001302007986 */ /* 0x000fe2000c101518 */
[----:B------:R-:W-:Y:S05]  /*15440*/  EXIT ;  /* 0x000000000000794d */ /* 0x000fea0003800000 */
.L_x_2:
[----:B------:R-:W-:-:S00]  /*15450*/  BRA `(.L_x_2) ;  /* 0xfffffffc00fc7947 */ /* 0x000fc0000383ffff */
[----:B------:R-:W-:-:S00]  /*15460*/  NOP ;  /* 0x0000000000007918 */ /* 0x000fc00000000000 */
        /* <DEDUP_REMOVED lines=9> */
.L_x_3:


//--------------------- .nv.shared.matmul_kernel  --------------------------
	.section	.nv.shared.matmul_kernel,"aw",@nobits
	.sectionflags	@""
	.align	16
	.zero		1024


//--------------------- .nv.shared.reserved.0     --------------------------
	.section	.nv.shared.reserved.0,"aw",@nobits
	.weak		__nv_reservedSMEM_offset_0_alias
	.size		__nv_reservedSMEM_offset_0_alias, 0, 0
	.other		__nv_reservedSMEM_offset_0_alias,@"STO_CUDA_RESERVED_SHARED STV_DEFAULT"
__nv_reservedSMEM_offset_0_alias:
	.zero		0


//--------------------- .nv.constant0.matmul_kernel --------------------------
	.section	.nv.constant0.matmul_kernel,"a",@progbits
	.sectionflags	@""
	.align	4
.nv.constant0.matmul_kernel:
	.zero		608


//--------------------- SYMBOLS --------------------------

	.type		.nv.reservedSmem.offset0,@object
	.size		.nv.reservedSmem.offset0,0x4
